def matmul_kernel(
    a_ptr,
    b_ptr,
    c_ptr,
    M,
    N,
    K,
    stride_am,
    stride_ak,
    stride_bk,
    stride_bn,
    stride_cm,
    stride_cn,
    BLOCK_M: tl.constexpr,
    BLOCK_N: tl.constexpr,
    BLOCK_K: tl.constexpr,
    GROUP_M: tl.constexpr,
):
    pid = tl.program_id(axis=0)
    num_pid_m = tl.cdiv(M, BLOCK_M)
    num_pid_n = tl.cdiv(N, BLOCK_N)
    num_pid_in_group = GROUP_M * num_pid_n
    group_id = pid // num_pid_in_group
    first_pid_m = group_id * GROUP_M
    group_size_m = min(num_pid_m - first_pid_m, GROUP_M)
    pid_m = first_pid_m + ((pid % num_pid_in_group) % group_size_m)
    pid_n = (pid % num_pid_in_group) // group_size_m

    offs_am = (pid_m * BLOCK_M + tl.arange(0, BLOCK_M)) % M
    offs_bn = (pid_n * BLOCK_N + tl.arange(0, BLOCK_N)) % N
    offs_k = tl.arange(0, BLOCK_K)
    a_ptrs = a_ptr + offs_am[:, None] * stride_am + offs_k[None, :] * stride_ak
    b_ptrs = b_ptr + offs_k[:, None] * stride_bk + offs_bn[None, :] * stride_bn

    acc = tl.zeros((BLOCK_M, BLOCK_N), dtype=tl.float32)
    for kk in range(0, tl.cdiv(K, BLOCK_K)):
        a = tl.load(a_ptrs, mask=offs_k[None, :] < K - kk * BLOCK_K, other=0.0)
        b = tl.load(b_ptrs, mask=offs_k[:, None] < K - kk * BLOCK_K, other=0.0)
        acc = tl.dot(a, b, acc)
        a_ptrs += BLOCK_K * stride_ak
        b_ptrs += BLOCK_K * stride_bk

    c = acc.to(c_ptr.dtype.element_ty)
    offs_cm = pid_m * BLOCK_M + tl.arange(0, BLOCK_M)
    offs_cn = pid_n * BLOCK_N + tl.arange(0, BLOCK_N)
    c_ptrs = c_ptr + offs_cm[:, None] * stride_cm + offs_cn[None, :] * stride_cn
    mask = (offs_cm[:, None] < M) & (offs_cn[None, :] < N)
    tl.store(c_ptrs, c, mask=mask)

# config = {"BLOCK_K": 128, "BLOCK_M": 512, "BLOCK_N": 64, "GROUP_M": 4, "arch": "sm_100", "dtype": "fp8e5m2", "num_ctas": 1, "num_stages": 3, "num_warps": 4}
# arch = sm_100


// ===== COMPILED SASS (sm_100a) =====

	.target	sm_100a

	.elftype	@"ET_EXEC"


//--------------------- .note.nv.tkinfo           --------------------------
	.section	.note.nv.tkinfo,"",@"SHT_NOTE"
	.sectionflags	@"SHF_NOTE_NV_TKINFO"
	.tkinfo
        /*0018*/ 	.word	0x00000081
        /*0030*/ 	.string	""
        /*0030*/ 	.string	"ptxas-blackwell"
        /*0030*/ 	.string	"Cuda compilation tools, release 12.9, V12.9.86"
        /*0030*/ 	.string	"Build cuda_12.9.r12.9/compiler.36037853_0"
        /*0030*/ 	.string	"-v  -suppress-debug-info  -lineinfo  -arch sm_100a "



//--------------------- .note.nv.cuver            --------------------------
	.section	.note.nv.cuver,"",@"SHT_NOTE"
	.sectionflags	@"SHF_NOTE_NV_CUVER"
        /*0018*/ 	.short	0x0001
        /*001a*/ 	.short	0x0064
        /*001c*/ 	.short	0x0001
        /*001e*/ 	.short	0x0000
        /*0020*/ 	.short	0x0001
        /*0022*/ 	.short	0x0000


//--------------------- .nv.info                  --------------------------
	.section	.nv.info,"",@"SHT_CUDA_INFO"
	.align	4


	//----- nvinfo : EIATTR_REGCOUNT
	.align		4
        /*0000*/ 	.byte	0x04, 0x2f
        /*0002*/ 	.short	(.L_4 - .L_3)
	.align		4
.L_3:
        /*0004*/ 	.word	index@(matmul_kernel)
        /*0008*/ 	.word	0x00000060


	//----- nvinfo : EIATTR_FRAME_SIZE
	.align		4
.L_4:
        /*000c*/ 	.byte	0x04, 0x11
        /*000e*/ 	.short	(.L_6 - .L_5)
	.align		4
.L_5:
        /*0010*/ 	.word	index@($__internal_2_$__cuda_sm10x_tcgen05_guardrail_trap_unallocated_columns_being_dealloced)
        /*0014*/ 	.word	0x00001fa8


	//----- nvinfo : EIATTR_FRAME_SIZE
	.align		4
.L_6:
        /*0018*/ 	.byte	0x04, 0x11
        /*001a*/ 	.short	(.L_8 - .L_7)
	.align		4
.L_7:
        /*001c*/ 	.word	index@($__internal_1_$__cuda_sm10x_tcgen05_guardrail_trap_phase_invalid_during_alloc)
        /*0020*/ 	.word	0x00001fa8


	//----- nvinfo : EIATTR_FRAME_SIZE
	.align		4
.L_8:
        /*0024*/ 	.byte	0x04, 0x11
        /*0026*/ 	.short	(.L_10 - .L_9)
	.align		4
.L_9:
        /*0028*/ 	.word	index@($__internal_0_$__cuda_sm10x_tcgen05_guardrail_trap_col_being_dealloced_not_returned_by_alloc)
        /*002c*/ 	.word	0x00001fa8


	//----- nvinfo : EIATTR_FRAME_SIZE
	.align		4
.L_10:
        /*0030*/ 	.byte	0x04, 0x11
        /*0032*/ 	.short	(.L_12 - .L_11)
	.align		4
.L_11:
        /*0034*/ 	.word	index@(matmul_kernel)
        /*0038*/ 	.word	0x00001fa8


	//----- nvinfo : EIATTR_MIN_STACK_SIZE
	.align		4
.L_12:
        /*003c*/ 	.byte	0x04, 0x12
        /*003e*/ 	.short	(.L_14 - .L_13)
	.align		4
.L_13:
        /*0040*/ 	.word	index@(matmul_kernel)
        /*0044*/ 	.word	0x00001fa8
.L_14:


//--------------------- .nv.info.matmul_kernel    --------------------------
	.section	.nv.info.matmul_kernel,"",@"SHT_CUDA_INFO"
	.sectionflags	@""
	.align	4


	//----- nvinfo : EIATTR_CUDA_API_VERSION
	.align		4
        /*0000*/ 	.byte	0x04, 0x37
        /*0002*/ 	.short	(.L_16 - .L_15)
.L_15:
        /*0004*/ 	.word	0x00000081


	//----- nvinfo : EIATTR_KPARAM_INFO
	.align		4
.L_16:
        /*0008*/ 	.byte	0x04, 0x17
        /*000a*/ 	.short	(.L_18 - .L_17)
.L_17:
        /*000c*/ 	.word	0x00000000
        /*0010*/ 	.short	0x000d
        /*0012*/ 	.short	0x0048
        /*0014*/ 	.byte	0x00, 0xf4, 0x21, 0x00


	//----- nvinfo : EIATTR_KPARAM_INFO
	.align		4
.L_18:
        /*0018*/ 	.byte	0x04, 0x17
        /*001a*/ 	.short	(.L_20 - .L_19)
.L_19:
        /*001c*/ 	.word	0x00000000
        /*0020*/ 	.short	0x000c
        /*0022*/ 	.short	0x0040
        /*0024*/ 	.byte	0x00, 0xf4, 0x21, 0x00


	//----- nvinfo : EIATTR_KPARAM_INFO
	.align		4
.L_20:
        /*0028*/ 	.byte	0x04, 0x17
        /*002a*/ 	.short	(.L_22 - .L_21)
.L_21:
        /*002c*/ 	.word	0x00000000
        /*0030*/ 	.short	0x000b
        /*0032*/ 	.short	0x0038
        /*0034*/ 	.byte	0x00, 0xf0, 0x11, 0x00


	//----- nvinfo : EIATTR_KPARAM_INFO
	.align		4
.L_22:
        /*0038*/ 	.byte	0x04, 0x17
        /*003a*/ 	.short	(.L_24 - .L_23)
.L_23:
        /*003c*/ 	.word	0x00000000
        /*0040*/ 	.short	0x000a
        /*0042*/ 	.short	0x0034
        /*0044*/ 	.byte	0x00, 0xf0, 0x11, 0x00


	//----- nvinfo : EIATTR_KPARAM_INFO
	.align		4
.L_24:
        /*0048*/ 	.byte	0x04, 0x17
        /*004a*/ 	.short	(.L_26 - .L_25)
.L_25:
        /*004c*/ 	.word	0x00000000
        /*0050*/ 	.short	0x0009
        /*0052*/ 	.short	0x0030
        /*0054*/ 	.byte	0x00, 0xf0, 0x11, 0x00


	//----- nvinfo : EIATTR_KPARAM_INFO
	.align		4
.L_26:
        /*0058*/ 	.byte	0x04, 0x17
        /*005a*/ 	.short	(.L_28 - .L_27)
.L_27:
        /*005c*/ 	.word	0x00000000
        /*0060*/ 	.short	0x0008
        /*0062*/ 	.short	0x002c
        /*0064*/ 	.byte	0x00, 0xf0, 0x11, 0x00


	//----- nvinfo : EIATTR_KPARAM_INFO
	.align		4
.L_28:
        /*0068*/ 	.byte	0x04, 0x17
        /*006a*/ 	.short	(.L_30 - .L_29)
.L_29:
        /*006c*/ 	.word	0x00000000
        /*0070*/ 	.short	0x0007
        /*0072*/ 	.short	0x0028
        /*0074*/ 	.byte	0x00, 0xf0, 0x11, 0x00


	//----- nvinfo : EIATTR_KPARAM_INFO
	.align		4
.L_30:
        /*0078*/ 	.byte	0x04, 0x17
        /*007a*/ 	.short	(.L_32 - .L_31)
.L_31:
        /*007c*/ 	.word	0x00000000
        /*0080*/ 	.short	0x0006
        /*0082*/ 	.short	0x0024
        /*0084*/ 	.byte	0x00, 0xf0, 0x11, 0x00


	//----- nvinfo : EIATTR_KPARAM_INFO
	.align		4
.L_32:
        /*0088*/ 	.byte	0x04, 0x17
        /*008a*/ 	.short	(.L_34 - .L_33)
.L_33:
        /*008c*/ 	.word	0x00000000
        /*0090*/ 	.short	0x0005
        /*0092*/ 	.short	0x0020
        /*0094*/ 	.byte	0x00, 0xf0, 0x11, 0x00


	//----- nvinfo : EIATTR_KPARAM_INFO
	.align		4
.L_34:
        /*0098*/ 	.byte	0x04, 0x17
        /*009a*/ 	.short	(.L_36 - .L_35)
.L_35:
        /*009c*/ 	.word	0x00000000
        /*00a0*/ 	.short	0x0004
        /*00a2*/ 	.short	0x001c
        /*00a4*/ 	.byte	0x00, 0xf0, 0x11, 0x00


	//----- nvinfo : EIATTR_KPARAM_INFO
	.align		4
.L_36:
        /*00a8*/ 	.byte	0x04, 0x17
        /*00aa*/ 	.short	(.L_38 - .L_37)
.L_37:
        /*00ac*/ 	.word	0x00000000
        /*00b0*/ 	.short	0x0003
        /*00b2*/ 	.short	0x0018
        /*00b4*/ 	.byte	0x00, 0xf0, 0x11, 0x00


	//----- nvinfo : EIATTR_KPARAM_INFO
	.align		4
.L_38:
        /*00b8*/ 	.byte	0x04, 0x17
        /*00ba*/ 	.short	(.L_40 - .L_39)
.L_39:
        /*00bc*/ 	.word	0x00000000
        /*00c0*/ 	.short	0x0002
        /*00c2*/ 	.short	0x0010
        /*00c4*/ 	.byte	0x00, 0xf4, 0x21, 0x00


	//----- nvinfo : EIATTR_KPARAM_INFO
	.align		4
.L_40:
        /*00c8*/ 	.byte	0x04, 0x17
        /*00ca*/ 	.short	(.L_42 - .L_41)
.L_41:
        /*00cc*/ 	.word	0x00000000
        /*00d0*/ 	.short	0x0001
        /*00d2*/ 	.short	0x0008
        /*00d4*/ 	.byte	0x00, 0xf4, 0x21, 0x00


	//----- nvinfo : EIATTR_KPARAM_INFO
	.align		4
.L_42:
        /*00d8*/ 	.byte	0x04, 0x17
        /*00da*/ 	.short	(.L_44 - .L_43)
.L_43:
        /*00dc*/ 	.word	0x00000000
        /*00e0*/ 	.short	0x0000
        /*00e2*/ 	.short	0x0000
        /*00e4*/ 	.byte	0x00, 0xf4, 0x21, 0x00


	//----- nvinfo : EIATTR_AT_ENTRY_FRAGMENTS
	.align		4
.L_44:
        /*00e8*/ 	.byte	0x04, 0x4f
        /*00ea*/ 	.short	(.L_46 - .L_45)


	//   ....[0]....
.L_45:
        /*00ec*/ 	.word	0x00000004


	//----- nvinfo : EIATTR_RESERVED_SMEM_USED
	.align		4
.L_46:
        /*00f0*/ 	.byte	0x01, 0x41
	.zero		2


	//----- nvinfo : EIATTR_SPARSE_MMA_MASK
	.align		4
        /*00f4*/ 	.byte	0x03, 0x50
        /*00f6*/ 	.short	0x0000


	//----- nvinfo : EIATTR_TCGEN05_1CTA_USED
	.align		4
        /*00f8*/ 	.byte	0x01, 0x51
	.zero		2


	//----- nvinfo : EIATTR_MAXREG_COUNT
	.align		4
        /*00fc*/ 	.byte	0x03, 0x1b
        /*00fe*/ 	.short	0x00ff


	//----- nvinfo : EIATTR_NUM_BARRIERS
	.align		4
        /*0100*/ 	.byte	0x02, 0x4c
        /*0102*/ 	.byte	0x01
	.zero		1


	//----- nvinfo : EIATTR_ANNOTATIONS
	.align		4
        /*0104*/ 	.byte	0x04, 0x55
        /*0106*/ 	.short	(.L_48 - .L_47)


	//   ....[0]....
.L_47:
        /*0108*/ 	.word	0x00000001
        /*010c*/ 	.byte	0x80, 0x33, 0x00, 0x00, 0x01, 0x00, 0x00, 0x00, 0xb0, 0x34, 0x00, 0x00, 0x01, 0x00, 0x00, 0x00
        /* <DEDUP_REMOVED lines=198> */
        /*0d7c*/ 	.byte	0x20, 0x67, 0x00, 0x00, 0x01, 0x00, 0x00, 0x00, 0xa0, 0x67, 0x00, 0x00


	//----- nvinfo : EIATTR_INT_WARP_WIDE_INSTR_OFFSETS
	.align		4
.L_48:
        /*0d88*/ 	.byte	0x04, 0x31
        /*0d8a*/ 	.short	(.L_50 - .L_49)


	//   ....[0]....
.L_49:
        /*0d8c*/ 	.word	0x000042f0


	//   ....[1]....
        /*0d90*/ 	.word	0x00004300


	//   ....[2]....
        /*0d94*/ 	.word	0x00004800


	//   ....[3]....
        /*0d98*/ 	.word	0x00053140


	//   ....[4]....
        /*0d9c*/ 	.word	0x00053190


	//----- nvinfo : EIATTR_COOP_GROUP_MASK_REGIDS
	.align		4
.L_50:
        /*0da0*/ 	.byte	0x04, 0x29
        /*0da2*/ 	.short	(.L_52 - .L_51)


	//   ....[0]....
.L_51:
        /*0da4*/ 	.word	0xffffffff


	//   ....[1]....
        /*0da8*/ 	.word	0xffffffff


	//   ....[2]....
        /*0dac*/ 	.word	0xffffffff


	//   ....[3]....
        /*0db0*/ 	.word	0xffffffff


	//----- nvinfo : EIATTR_COOP_GROUP_INSTR_OFFSETS
	.align		4
.L_52:
        /*0db4*/ 	.byte	0x04, 0x28
        /*0db6*/ 	.short	(.L_54 - .L_53)


	//   ....[0]....
.L_53:
        /*0db8*/ 	.word	0x00000070


	//   ....[1]....
        /*0dbc*/ 	.word	0x00000330


	//   ....[2]....
        /*0dc0*/ 	.word	0x00052fd0


	//   ....[3]....
        /*0dc4*/ 	.word	0x00053240


	//----- nvinfo : EIATTR_VRC_CTA_INIT_COUNT
	.align		4
.L_54:
        /*0dc8*/ 	.byte	0x02, 0x4a
        /*0dca*/ 	.byte	0x80
	.zero		1


	//----- nvinfo : EIATTR_MBARRIER_INSTR_OFFSETS
	.align		4
        /*0dcc*/ 	.byte	0x04, 0x39
        /*0dce*/ 	.short	(.L_56 - .L_55)


	//   ....[0]....
.L_55:
        /*0dd0*/ 	.word	0x000044e0
        /*0dd4*/ 	.word	0x000000ff
        /*0dd8*/ 	.word	0x00000000
        /*0ddc*/ 	.short	0x0100
        /*0dde*/ 	.byte	0x06
	.zero		1


	//   ....[1]....
        /*0de0*/ 	.word	0x00004850
        /*0de4*/ 	.word	0x000000ff
        /*0de8*/ 	.word	0x00024008
        /*0dec*/ 	.short	0x0100
        /*0dee*/ 	.byte	0x04
	.zero		1


	//   ....[2]....
        /*0df0*/ 	.word	0x00030920
        /*0df4*/ 	.word	0x000000ff
        /*0df8*/ 	.word	0x00000000
        /*0dfc*/ 	.short	0x010a
        /*0dfe*/ 	.byte	0x06
	.zero		1


	//   ....[3]....
        /*0e00*/ 	.word	0x00049a20
        /*0e04*/ 	.word	0x000000ff
        /*0e08*/ 	.word	0x00000000
        /*0e0c*/ 	.short	0x010a
        /*0e0e*/ 	.byte	0x06
	.zero		1


	//   ....[4]....
        /*0e10*/ 	.word	0x00049b10
        /*0e14*/ 	.word	0x000000ff
        /*0e18*/ 	.word	0x00024000
        /*0e1c*/ 	.short	0x0108
        /*0e1e*/ 	.byte	0x04
	.zero		1


	//   ....[5]....
        /*0e20*/ 	.word	0x00049bd0
        /*0e24*/ 	.word	0x000000ff
        /*0e28*/ 	.word	0x00024008
        /*0e2c*/ 	.short	0x0108
        /*0e2e*/ 	.byte	0x04
	.zero		1


	//   ....[6]....
        /*0e30*/ 	.word	0x00053260
        /*0e34*/ 	.word	0x000000ff
        /*0e38*/ 	.word	0x00000000
        /*0e3c*/ 	.short	0x010a
        /*0e3e*/ 	.byte	0x06
	.zero		1


	//   ....[7]....
        /*0e40*/ 	.word	0x00053290
        /*0e44*/ 	.word	0x000000ff
        /*0e48*/ 	.word	0x00000000
        /*0e4c*/ 	.short	0x010a
        /*0e4e*/ 	.byte	0x06
	.zero		1


	//----- nvinfo : EIATTR_NUM_MBARRIERS
	.align		4
.L_56:
        /*0e50*/ 	.byte	0x03, 0x38
        /*0e52*/ 	.short	0x0002


	//----- nvinfo : EIATTR_EXIT_INSTR_OFFSETS
	.align		4
        /*0e54*/ 	.byte	0x04, 0x1c
        /*0e56*/ 	.short	(.L_58 - .L_57)


	//   ....[0]....
.L_57:
        /*0e58*/ 	.word	0x00053250


	//----- nvinfo : EIATTR_REQNTID
	.align		4
.L_58:
        /*0e5c*/ 	.byte	0x04, 0x10
        /*0e5e*/ 	.short	(.L_60 - .L_59)
.L_59:
        /*0e60*/ 	.word	0x00000080
        /*0e64*/ 	.word	0x00000001
        /*0e68*/ 	.word	0x00000001


	//----- nvinfo : EIATTR_CRS_STACK_SIZE
	.align		4
.L_60:
        /*0e6c*/ 	.byte	0x04, 0x1e
        /*0e6e*/ 	.short	(.L_62 - .L_61)
.L_61:
        /*0e70*/ 	.word	0x00000000


	//----- nvinfo : EIATTR_CBANK_PARAM_SIZE
	.align		4
.L_62:
        /*0e74*/ 	.byte	0x03, 0x19
        /*0e76*/ 	.short	0x0050


	//----- nvinfo : EIATTR_PARAM_CBANK
	.align		4
        /*0e78*/ 	.byte	0x04, 0x0a
        /*0e7a*/ 	.short	(.L_64 - .L_63)
	.align		4
.L_63:
        /*0e7c*/ 	.word	index@(.nv.constant0.matmul_kernel)
        /*0e80*/ 	.short	0x0380
        /*0e82*/ 	.short	0x0050


	//----- nvinfo : EIATTR_SW_WAR
	.align		4
.L_64:
        /*0e84*/ 	.byte	0x04, 0x36
        /*0e86*/ 	.short	(.L_66 - .L_65)
.L_65:
        /*0e88*/ 	.word	0x00000008
.L_66:


//--------------------- .nv.compat                --------------------------
	.section	.nv.compat,"",@"SHT_CUDA_COMPAT_INFO"
	.align	4
        /*0000*/ 	.byte	0x02, 0x02, 0x02, 0x00, 0x02, 0x05, 0x05, 0x00, 0x02, 0x03, 0x00, 0x00, 0x02, 0x06, 0x01, 0x00


//--------------------- .nv.callgraph             --------------------------
	.section	.nv.callgraph,"",@"SHT_CUDA_CALLGRAPH"
	.align	4
	.sectionentsize	8
	.align		4
        /*0000*/ 	.word	0x00000000
	.align		4
        /*0004*/ 	.word	0xffffffff
	.align		4
        /*0008*/ 	.word	0x00000000
	.align		4
        /*000c*/ 	.word	0xfffffffe
	.align		4
        /*0010*/ 	.word	0x00000000
	.align		4
        /*0014*/ 	.word	0xfffffffd
	.align		4
        /*0018*/ 	.word	0x00000000
	.align		4
        /*001c*/ 	.word	0xfffffffc


//--------------------- .text.matmul_kernel       --------------------------
	.section	.text.matmul_kernel,"ax",@progbits
	.align	128
        .global         matmul_kernel
        .type           matmul_kernel,@function
        .size           matmul_kernel,(.L_x_20 - matmul_kernel)
        .other          matmul_kernel,@"STO_CUDA_ENTRY STV_DEFAULT"
matmul_kernel:
.text.matmul_kernel:
[----:B------:R-:W0:Y:S01]  /*0000*/  LDC R1, c[0x0][0x37c] ;  /* 0x0000df00ff017b82 */ /* 0x000e220000000800 */
[----:B------:R-:W1:Y:S01]  /*0010*/  S2R R82, SR_TID.X ;  /* 0x0000000000527919 */ /* 0x000e620000002100 */
[----:B0-----:R-:W-:Y:S01]  /*0020*/  VIADD R1, R1, 0xffffe058 ;  /* 0xffffe05801017836 */ /* 0x001fe20000000000 */
[----:B-1----:R-:W-:-:S13]  /*0030*/  ISETP.GE.U32.AND P0, PT, R82, 0x20, PT ;  /* 0x000000205200780c */ /* 0x002fda0003f06070 */
[----:B------:R-:W-:Y:S02]  /*0040*/  VOTEU.ANY UP0, P0 ;  /* 0x0000000000ff7886 */ /* 0x000fe40000000100 */
[----:B------:R-:W-:Y:S05]  /*0050*/  BRA.U UP0, `(.L_x_0) ;  /* 0x0000000100b87547 */ /* 0x000fea000b800000 */
[----:B------:R-:W0:Y:S01]  /*0060*/  S2UR UR6, SR_CgaCtaId ;  /* 0x00000000000679c3 */ /* 0x000e220000008800 */
[----:B------:R-:W-:Y:S01]  /*0070*/  NOP ;  /* 0x0000000000007918 */ /* 0x000fe20000000000 */
[----:B------:R-:W-:Y:S02]  /*0080*/  UMOV UR4, 0x40 ;  /* 0x0000004000047882 */ /* 0x000fe40000000000 */
[----:B0-----:R-:W-:-:S09]  /*0090*/  ULEA UR4, UR6, UR4, 0x18 ;  /* 0x0000000406047291 */ /* 0x001fd2000f8ec0ff */
[----:B------:R-:W0:Y:S01]  /*00a0*/  LDS.U8 R0, [UR4] ;  /* 0x00000004ff007984 */ /* 0x000e220008000000 */
[----:B------:R-:W-:Y:S02]  /*00b0*/  UMOV UR4, 0x400 ;  /* 0x0000040000047882 */ /* 0x000fe40000000000 */
[----:B------:R-:W-:Y:S01]  /*00c0*/  ULEA UR4, UR6, UR4, 0x18 ;  /* 0x0000000406047291 */ /* 0x000fe2000f8ec0ff */
[----:B0-----:R-:W-:-:S13]  /*00d0*/  ISETP.NE.AND P0, PT, R0, RZ, PT ;  /* 0x000000ff0000720c */ /* 0x001fda0003f05270 */
[----:B------:R-:W-:Y:S05]  /*00e0*/  @P0 BRA `(.L_x_1) ;  /* 0x00000000007c0947 */ /* 0x000fea0003800000 */
[----:B------:R-:W-:-:S13]  /*00f0*/  ELECT P0, URZ, PT ;  /* 0x0000000000ff782f */ /* 0x000fda0003800000 */
[----:B------:R-:W-:Y:S05]  /*0100*/  @!P0 BRA `(.L_x_2) ;  /* 0x0000000000848947 */ /* 0x000fea0003800000 */
[----:B------:R-:W-:Y:S01]  /*0110*/  UMOV UR5, 0x8 ;  /* 0x0000000800057882 */ /* 0x000fe20000000000 */
[----:B------:R-:W-:Y:S02]  /*0120*/  IMAD.MOV.U32 R4, RZ, RZ, 0x1 ;  /* 0x00000001ff047424 */ /* 0x000fe400078e00ff */
[----:B------:R-:W-:Y:S02]  /*0130*/  IMAD.MOV.U32 R5, RZ, RZ, 0xff ;  /* 0x000000ffff057424 */ /* 0x000fe400078e00ff */
[----:B------:R-:W-:Y:S04]  /*0140*/  DEPBAR.LE SB0, 0x36 ;  /* 0x00008d800000791a */ /* 0x000fe80000000000 */
[----:B------:R-:W0:Y:S02]  /*0150*/  UTCATOMSWS.FIND_AND_SET.ALIGN UP1, UR5, UR5 ;  /* 0x00000005000575e3 */ /* 0x000e240008020800 */
[----:B0-----:R-:W-:-:S04]  /*0160*/  PLOP3.LUT P0, PT, PT, PT, UP1, 0x80, 0x8 ;  /* 0x000000000008781c */ /* 0x001fc80003f0f018 */
[----:B------:R-:W-:-:S04]  /*0170*/  SEL R0, RZ, 0xffffffff, !P0 ;  /* 0xffffffffff007807 */ /* 0x000fc80004000000 */
[----:B------:R-:W-:Y:S01]  /*0180*/  ISETP.NE.AND P0, PT, R0, RZ, PT ;  /* 0x000000ff0000720c */ /* 0x000fe20003f05270 */
[----:B------:R-:W-:-:S12]  /*0190*/  IMAD.U32 R0, RZ, RZ, UR5 ;  /* 0x00000005ff007e24 */ /* 0x000fd8000f8e00ff */
[----:B------:R-:W-:Y:S05]  /*01a0*/  @P0 BRA `(.L_x_3) ;  /* 0x0000000000240947 */ /* 0x000fea0003800000 */
.L_x_4:
[----:B------:R-:W-:Y:S05]  /*01b0*/  NANOSLEEP 0x64 ;  /* 0x000000640000795d */ /* 0x000fea0003800000 */
[----:B------:R-:W-:-:S05]  /*01c0*/  UMOV UR5, 0x8 ;  /* 0x0000000800057882 */ /* 0x000fca0000000000 */
[----:B------:R-:W-:Y:S04]  /*01d0*/  DEPBAR.LE SB0, 0x36 ;  /* 0x00008d800000791a */ /* 0x000fe80000000000 */
[----:B------:R-:W0:Y:S02]  /*01e0*/  UTCATOMSWS.FIND_AND_SET.ALIGN UP1, UR5, UR5 ;  /* 0x00000005000575e3 */ /* 0x000e240008020800 */
[----:B0-----:R-:W-:-:S04]  /*01f0*/  PLOP3.LUT P0, PT, PT, PT, UP1, 0x80, 0x8 ;  /* 0x000000000008781c */ /* 0x001fc80003f0f018 */
[----:B------:R-:W-:-:S04]  /*0200*/  SEL R0, RZ, 0xffffffff, !P0 ;  /* 0xffffffffff007807 */ /* 0x000fc80004000000 */
[----:B------:R-:W-:Y:S01]  /*0210*/  ISETP.NE.AND P0, PT, R0, RZ, PT ;  /* 0x000000ff0000720c */ /* 0x000fe20003f05270 */
[----:B------:R-:W-:-:S12]  /*0220*/  IMAD.U32 R0, RZ, RZ, UR5 ;  /* 0x00000005ff007e24 */ /* 0x000fd8000f8e00ff */
[----:B------:R-:W-:Y:S05]  /*0230*/  @!P0 BRA `(.L_x_4) ;  /* 0xfffffffc00dc8947 */ /* 0x000fea000383ffff */
.L_x_3:
[C---:B------:R-:W-:Y:S01]  /*0240*/  VIADD R3, R0.reuse, 0x10 ;  /* 0x0000001000037836 */ /* 0x040fe20000000000 */
[----:B------:R-:W-:Y:S01]  /*0250*/  UMOV UR5, 0x50 ;  /* 0x0000005000057882 */ /* 0x000fe20000000000 */
[----:B------:R-:W-:Y:S01]  /*0260*/  SHF.L.U32 R2, R5, R0, RZ ;  /* 0x0000000005027219 */ /* 0x000fe200000006ff */
[----:B------:R-:W-:Y:S01]  /*0270*/  ULEA UR5, UR6, UR5, 0x18 ;  /* 0x0000000506057291 */ /* 0x000fe2000f8ec0ff */
[----:B------:R-:W-:Y:S01]  /*0280*/  IMAD.SHL.U32 R0, R0, 0x20, RZ ;  /* 0x0000002000007824 */ /* 0x000fe200078e00ff */
[----:B------:R-:W-:-:S04]  /*0290*/  SHF.L.U32 R3, R4, R3, RZ ;  /* 0x0000000304037219 */ /* 0x000fc800000006ff */
[----:B------:R-:W-:-:S05]  /*02a0*/  LOP3.LUT R2, R3, R2, RZ, 0xfc, !PT ;  /* 0x0000000203027212 */ /* 0x000fca00078efcff */
[----:B------:R0:W-:Y:S04]  /*02b0*/  ATOMS.OR RZ, [UR5], R2 ;  /* 0x00000002ffff798c */ /* 0x0001e8000b000005 */
[----:B------:R0:W-:Y:S01]  /*02c0*/  STS [UR4], R0 ;  /* 0x00000000ff007988 */ /* 0x0001e20008000804 */
[----:B------:R-:W-:Y:S05]  /*02d0*/  BRA `(.L_x_2) ;  /* 0x0000000000107947 */ /* 0x000fea0003800000 */
.L_x_1:
[----:B------:R-:W-:Y:S01]  /*02e0*/  IMAD.MOV.U32 R0, RZ, RZ, -0x1 ;  /* 0xffffffffff007424 */ /* 0x000fe200078e00ff */
[----:B------:R-:W-:-:S04]  /*02f0*/  MOV R2, 0x320 ;  /* 0x0000032000027802 */ /* 0x000fc80000000f00 */
[----:B------:R0:W-:Y:S03]  /*0300*/  STS [UR4], R0 ;  /* 0x00000000ff007988 */ /* 0x0001e60008000804 */
[----:B0-----:R-:W-:Y:S05]  /*0310*/  CALL.REL.NOINC `($__internal_1_$__cuda_sm10x_tcgen05_guardrail_trap_phase_invalid_during_alloc) ;  /* 0x0000052c00f47944 */ /* 0x001fea0003c00000 */
.L_x_2:
[----:B------:R-:W-:Y:S05]  /*0320*/  WARPSYNC.ALL ;  /* 0x0000000000007948 */ /* 0x000fea0003800000 */
[----:B------:R-:W-:Y:S01]  /*0330*/  NOP ;  /* 0x0000000000007918 */ /* 0x000fe20000000000 */
.L_x_0:
[----:B0-----:R-:W0:Y:S01]  /*0340*/  LDC.64 R2, c[0x0][0x398] ;  /* 0x0000e600ff027b82 */ /* 0x001e220000000a00 */
[----:B------:R-:W1:Y:S01]  /*0350*/  S2R R7, SR_CTAID.X ;  /* 0x0000000000077919 */ /* 0x000e620000002500 */
[----:B------:R-:W-:Y:S01]  /*0360*/  UMOV UR4, 0x400 ;  /* 0x0000040000047882 */ /* 0x000fe20000000000 */
[----:B------:R-:W2:Y:S01]  /*0370*/  LDCU UR12, c[0x0][0x3a4] ;  /* 0x00007480ff0c77ac */ /* 0x000ea20008000800 */
[----:B------:R-:W3:Y:S04]  /*0380*/  LDCU.128 UR16, c[0x0][0x380] ;  /* 0x00007000ff1077ac */ /* 0x000ee80008000c00 */
[----:B------:R-:W4:Y:S01]  /*0390*/  S2UR UR8, SR_CgaCtaId ;  /* 0x00000000000879c3 */ /* 0x000f220000008800 */
[----:B------:R-:W-:Y:S01]  /*03a0*/  UMOV UR10, 0x1 ;  /* 0x00000001000a7882 */ /* 0x000fe20000000000 */
[----:B0-----:R-:W-:Y:S01]  /*03b0*/  VIADD R0, R3, 0x3f ;  /* 0x0000003f03007836 */ /* 0x001fe20000000000 */
[----:B------:R-:W-:-:S04]  /*03c0*/  IABS R53, R3 ;  /* 0x0000000300357213 */ /* 0x000fc80000000000 */
[----:B------:R-:W-:Y:S01]  /*03d0*/  SHF.R.S32.HI R5, RZ, 0x1f, R0 ;  /* 0x0000001fff057819 */ /* 0x000fe20000011400 */
[----:B----4-:R-:W-:-:S03]  /*03e0*/  ULEA UR4, UR8, UR4, 0x18 ;  /* 0x0000000408047291 */ /* 0x010fc6000f8ec0ff */
[----:B------:R-:W-:Y:S01]  /*03f0*/  LEA.HI R5, R5, R0, RZ, 0x6 ;  /* 0x0000000005057211 */ /* 0x000fe200078f30ff */
[----:B------:R-:W-:Y:S01]  /*0400*/  BAR.SYNC.DEFER_BLOCKING 0x0 ;  /* 0x0000000000007b1d */ /* 0x000fe20000010000 */
[----:B-1----:R-:W-:Y:S01]  /*0410*/  IABS R10, R7 ;  /* 0x00000007000a7213 */ /* 0x002fe20000000000 */
[----:B------:R-:W-:Y:S01]  /*0420*/  UIADD3 UR6, UPT, UPT, UR4, 0x24000, URZ ;  /* 0x0002400004067890 */ /* 0x000fe2000fffe0ff */
[----:B------:R-:W-:-:S05]  /*0430*/  SHF.R.S32.HI R5, RZ, 0x6, R5 ;  /* 0x00000006ff057819 */ /* 0x000fca0000011405 */
[----:B------:R-:W-:-:S05]  /*0440*/  IMAD.SHL.U32 R6, R5, 0x4, RZ ;  /* 0x0000000405067824 */ /* 0x000fca00078e00ff */
[-C--:B------:R-:W-:Y:S02]  /*0450*/  IABS R9, R6.reuse ;  /* 0x0000000600097213 */ /* 0x080fe40000000000 */
[----:B------:R-:W-:Y:S02]  /*0460*/  IABS R12, R6 ;  /* 0x00000006000c7213 */ /* 0x000fe40000000000 */
[----:B------:R-:W0:Y:S01]  /*0470*/  I2F.RP R0, R9 ;  /* 0x0000000900007306 */ /* 0x000e220000209400 */
[----:B------:R-:W1:Y:S07]  /*0480*/  LDS R16, [UR4] ;  /* 0x00000004ff107984 */ /* 0x000e6e0008000800 */
[----:B0-----:R-:W0:Y:S02]  /*0490*/  MUFU.RCP R0, R0 ;  /* 0x0000000000007308 */ /* 0x001e240000001000 */
[----:B0-----:R-:W-:-:S02]  /*04a0*/  VIADD R4, R0, 0xffffffe ;  /* 0x0ffffffe00047836 */ /* 0x001fc40000000000 */
[----:B------:R-:W-:-:S04]  /*04b0*/  IMAD.MOV R0, RZ, RZ, -R12 ;  /* 0x000000ffff007224 */ /* 0x000fc800078e0a0c */
[----:B------:R0:W4:Y:S02]  /*04c0*/  F2I.FTZ.U32.TRUNC.NTZ R5, R4 ;  /* 0x0000000400057305 */ /* 0x000124000021f000 */
[----:B0-----:R-:W-:Y:S01]  /*04d0*/  IMAD.MOV.U32 R4, RZ, RZ, RZ ;  /* 0x000000ffff047224 */ /* 0x001fe200078e00ff */
[----:B-1----:R-:W-:Y:S01]  /*04e0*/  R2UR UR5, R16 ;  /* 0x00000000100572ca */ /* 0x002fe200000e0000 */
[----:B----4-:R-:W-:-:S04]  /*04f0*/  IMAD.MOV R8, RZ, RZ, -R5 ;  /* 0x000000ffff087224 */ /* 0x010fc800078e0a05 */
[----:B------:R-:W-:Y:S02]  /*0500*/  IMAD R11, R8, R9, RZ ;  /* 0x00000009080b7224 */ /* 0x000fe400078e02ff */
[----:B------:R-:W-:Y:S02]  /*0510*/  IMAD.MOV.U32 R8, RZ, RZ, R10 ;  /* 0x000000ffff087224 */ /* 0x000fe400078e000a */
[----:B------:R-:W-:-:S06]  /*0520*/  IMAD.HI.U32 R5, R5, R11, R4 ;  /* 0x0000000b05057227 */ /* 0x000fcc00078e0004 */
[----:B------:R-:W-:-:S04]  /*0530*/  IMAD.HI.U32 R5, R5, R8, RZ ;  /* 0x0000000805057227 */ /* 0x000fc800078e00ff */
[----:B------:R-:W-:Y:S01]  /*0540*/  IMAD R0, R5, R0, R8 ;  /* 0x0000000005007224 */ /* 0x000fe200078e0208 */
[----:B------:R-:W-:Y:S04]  /*0550*/  BAR.SYNC.DEFER_BLOCKING 0x0 ;  /* 0x0000000000007b1d */ /* 0x000fe80000010000 */
[----:B------:R-:W-:-:S13]  /*0560*/  ISETP.GT.U32.AND P1, PT, R9, R0, PT ;  /* 0x000000000900720c */ /* 0x000fda0003f24070 */
[----:B------:R-:W-:Y:S02]  /*0570*/  @!P1 IMAD.IADD R0, R0, 0x1, -R9 ;  /* 0x0000000100009824 */ /* 0x000fe400078e0a09 */
[----:B------:R-:W-:Y:S01]  /*0580*/  @!P1 VIADD R5, R5, 0x1 ;  /* 0x0000000105059836 */ /* 0x000fe20000000000 */
[----:B------:R-:W-:Y:S02]  /*0590*/  ISETP.NE.AND P1, PT, R6, RZ, PT ;  /* 0x000000ff0600720c */ /* 0x000fe40003f25270 */
[----:B------:R-:W-:Y:S02]  /*05a0*/  ISETP.GE.U32.AND P0, PT, R0, R9, PT ;  /* 0x000000090000720c */ /* 0x000fe40003f06070 */
[----:B------:R-:W-:-:S04]  /*05b0*/  LOP3.LUT R0, R7, R6, RZ, 0x3c, !PT ;  /* 0x0000000607007212 */ /* 0x000fc800078e3cff */
[----:B------:R-:W-:Y:S01]  /*05c0*/  ISETP.GE.AND P2, PT, R0, RZ, PT ;  /* 0x000000ff0000720c */ /* 0x000fe20003f46270 */
[----:B------:R-:W-:-:S06]  /*05d0*/  VIADD R0, R2, 0x1ff ;  /* 0x000001ff02007836 */ /* 0x000fcc0000000000 */
[----:B------:R-:W-:-:S04]  /*05e0*/  @P0 VIADD R5, R5, 0x1 ;  /* 0x0000000105050836 */ /* 0x000fc80000000000 */
[----:B------:R-:W-:Y:S01]  /*05f0*/  IMAD.MOV.U32 R4, RZ, RZ, R5 ;  /* 0x000000ffff047224 */ /* 0x000fe200078e0005 */
[----:B------:R-:W-:-:S03]  /*0600*/  SHF.R.S32.HI R5, RZ, 0x1f, R0 ;  /* 0x0000001fff057819 */ /* 0x000fc60000011400 */
[----:B------:R-:W-:Y:S01]  /*0610*/  @!P2 IMAD.MOV R4, RZ, RZ, -R4 ;  /* 0x000000ffff04a224 */ /* 0x000fe200078e0a04 */
[----:B------:R-:W-:Y:S02]  /*0620*/  @!P1 LOP3.LUT R4, RZ, R6, RZ, 0x33, !PT ;  /* 0x00000006ff049212 */ /* 0x000fe400078e33ff */
[----:B------:R-:W-:-:S03]  /*0630*/  LEA.HI R5, R5, R0, RZ, 0x9 ;  /* 0x0000000005057211 */ /* 0x000fc600078f48ff */
[----:B------:R-:W-:Y:S02]  /*0640*/  IMAD.SHL.U32 R12, R4, 0x4, RZ ;  /* 0x00000004040c7824 */ /* 0x000fe400078e00ff */
[----:B------:R-:W-:-:S03]  /*0650*/  IMAD.MOV R4, RZ, RZ, -R4 ;  /* 0x000000ffff047224 */ /* 0x000fc600078e0a04 */
[----:B------:R-:W-:Y:S01]  /*0660*/  LEA.HI.SX32 R5, R5, -R12, 0x17 ;  /* 0x8000000c05057211 */ /* 0x000fe200078fbaff */
[----:B------:R-:W-:Y:S02]  /*0670*/  IMAD R14, R6, R4, R7 ;  /* 0x00000004060e7224 */ /* 0x000fe400078e0207 */
[----:B------:R-:W-:Y:S01]  /*0680*/  IMAD.MOV.U32 R4, RZ, RZ, RZ ;  /* 0x000000ffff047224 */ /* 0x000fe200078e00ff */
[----:B------:R-:W-:Y:S02]  /*0690*/  VIMNMX R13, PT, PT, R5, 0x4, PT ;  /* 0x00000004050d7848 */ /* 0x000fe40003fe0100 */
[----:B------:R-:W-:Y:S02]  /*06a0*/  IABS R6, R14 ;  /* 0x0000000e00067213 */ /* 0x000fe40000000000 */
[----:B------:R-:W-:-:S04]  /*06b0*/  IABS R9, R13 ;  /* 0x0000000d00097213 */ /* 0x000fc80000000000 */
[----:B------:R-:W0:Y:S08]  /*06c0*/  I2F.RP R0, R9 ;  /* 0x0000000900007306 */ /* 0x000e300000209400 */
[----:B0-----:R-:W0:Y:S02]  /*06d0*/  MUFU.RCP R0, R0 ;  /* 0x0000000000007308 */ /* 0x001e240000001000 */
[----:B0-----:R-:W-:Y:S01]  /*06e0*/  VIADD R5, R0, 0xffffffe ;  /* 0x0ffffffe00057836 */ /* 0x001fe20000000000 */
[----:B------:R-:W-:-:S05]  /*06f0*/  IABS R0, R13 ;  /* 0x0000000d00007213 */ /* 0x000fca0000000000 */
[----:B------:R-:W0:Y:S01]  /*0700*/  F2I.FTZ.U32.TRUNC.NTZ R5, R5 ;  /* 0x0000000500057305 */ /* 0x000e22000021f000 */
[----:B------:R-:W-:Y:S02]  /*0710*/  IMAD.MOV R0, RZ, RZ, -R0 ;  /* 0x000000ffff007224 */ /* 0x000fe400078e0a00 */
[----:B0-----:R-:W-:-:S04]  /*0720*/  IMAD.MOV R8, RZ, RZ, -R5 ;  /* 0x000000ffff087224 */ /* 0x001fc800078e0a05 */
[----:B------:R-:W-:Y:S02]  /*0730*/  IMAD R7, R8, R9, RZ ;  /* 0x0000000908077224 */ /* 0x000fe400078e02ff */
[----:B------:R-:W0:Y:S02]  /*0740*/  I2F.RP R8, R53 ;  /* 0x0000003500087306 */ /* 0x000e240000209400 */
[----:B------:R-:W-:Y:S01]  /*0750*/  IMAD.HI.U32 R4, R5, R7, R4 ;  /* 0x0000000705047227 */ /* 0x000fe200078e0004 */
[----:B------:R-:W-:-:S03]  /*0760*/  IABS R7, R2 ;  /* 0x0000000200077213 */ /* 0x000fc60000000000 */
[----:B------:R-:W-:Y:S02]  /*0770*/  IMAD.MOV.U32 R5, RZ, RZ, R6 ;  /* 0x000000ffff057224 */ /* 0x000fe400078e0006 */
[----:B------:R-:W1:Y:S02]  /*0780*/  I2F.RP R6, R7 ;  /* 0x0000000700067306 */ /* 0x000e640000209400 */
[----:B------:R-:W-:-:S04]  /*0790*/  IMAD.HI.U32 R4, R4, R5, RZ ;  /* 0x0000000504047227 */ /* 0x000fc800078e00ff */
[----:B------:R-:W-:Y:S02]  /*07a0*/  IMAD R0, R4, R0, R5 ;  /* 0x0000000004007224 */ /* 0x000fe400078e0205 */
[----:B0-----:R-:W0:Y:S03]  /*07b0*/  MUFU.RCP R8, R8 ;  /* 0x0000000800087308 */ /* 0x001e260000001000 */
[----:B------:R-:W-:-:S05]  /*07c0*/  ISETP.GT.U32.AND P1, PT, R9, R0, PT ;  /* 0x000000000900720c */ /* 0x000fca0003f24070 */
[----:B-1----:R-:W1:Y:S08]  /*07d0*/  MUFU.RCP R6, R6 ;  /* 0x0000000600067308 */ /* 0x002e700000001000 */
[----:B------:R-:W-:Y:S02]  /*07e0*/  @!P1 IMAD.IADD R0, R0, 0x1, -R9 ;  /* 0x0000000100009824 */ /* 0x000fe400078e0a09 */
[----:B0-----:R-:W-:-:S02]  /*07f0*/  VIADD R5, R8, 0xffffffe ;  /* 0x0ffffffe08057836 */ /* 0x001fc40000000000 */
[----:B------:R-:W-:Y:S01]  /*0800*/  @!P1 VIADD R4, R4, 0x1 ;  /* 0x0000000104049836 */ /* 0x000fe20000000000 */
[----:B------:R-:W-:Y:S02]  /*0810*/  ISETP.GE.U32.AND P0, PT, R0, R9, PT ;  /* 0x000000090000720c */ /* 0x000fe40003f06070 */
[----:B------:R-:W-:Y:S01]  /*0820*/  LOP3.LUT R0, R14, R13, RZ, 0x3c, !PT ;  /* 0x0000000d0e007212 */ /* 0x000fe200078e3cff */
[----:B------:R-:W0:Y:S01]  /*0830*/  F2I.FTZ.U32.TRUNC.NTZ R5, R5 ;  /* 0x0000000500057305 */ /* 0x000e22000021f000 */
[----:B------:R-:W-:Y:S01]  /*0840*/  ISETP.NE.AND P1, PT, R13, RZ, PT ;  /* 0x000000ff0d00720c */ /* 0x000fe20003f25270 */
[----:B-1----:R-:W-:Y:S01]  /*0850*/  VIADD R6, R6, 0xffffffe ;  /* 0x0ffffffe06067836 */ /* 0x002fe20000000000 */
[----:B------:R-:W-:-:S07]  /*0860*/  ISETP.GE.AND P2, PT, R0, RZ, PT ;  /* 0x000000ff0000720c */ /* 0x000fce0003f46270 */
[----:B------:R-:W-:-:S04]  /*0870*/  @P0 VIADD R4, R4, 0x1 ;  /* 0x0000000104040836 */ /* 0x000fc80000000000 */
[----:B------:R-:W-:Y:S02]  /*0880*/  IMAD.MOV.U32 R8, RZ, RZ, R4 ;  /* 0x000000ffff087224 */ /* 0x000fe400078e0004 */
[----:B0-----:R-:W-:Y:S02]  /*0890*/  IMAD.MOV R0, RZ, RZ, -R5 ;  /* 0x000000ffff007224 */ /* 0x001fe400078e0a05 */
[----:B------:R-:W-:Y:S01]  /*08a0*/  @!P2 IMAD.MOV R8, RZ, RZ, -R8 ;  /* 0x000000ffff08a224 */ /* 0x000fe200078e0a08 */
[----:B------:R-:W-:Y:S01]  /*08b0*/  @!P1 LOP3.LUT R8, RZ, R13, RZ, 0x33, !PT ;  /* 0x0000000dff089212 */ /* 0x000fe200078e33ff */
[----:B------:R-:W-:Y:S02]  /*08c0*/  IMAD R9, R0, R53, RZ ;  /* 0x0000003500097224 */ /* 0x000fe400078e02ff */
[----:B------:R-:W-:Y:S02]  /*08d0*/  IMAD.MOV.U32 R4, RZ, RZ, RZ ;  /* 0x000000ffff047224 */ /* 0x000fe400078e00ff */
[----:B------:R-:W-:-:S02]  /*08e0*/  IMAD.SHL.U32 R88, R8, 0x40, RZ ;  /* 0x0000004008587824 */ /* 0x000fc400078e00ff */
[----:B------:R-:W-:Y:S01]  /*08f0*/  IMAD.HI.U32 R4, R5, R9, R4 ;  /* 0x0000000905047227 */ /* 0x000fe200078e0004 */
[----:B------:R-:W-:Y:S01]  /*0900*/  SHF.R.U32.HI R5, RZ, 0x5, R82 ;  /* 0x00000005ff057819 */ /* 0x000fe20000011652 */
[----:B------:R0:W1:Y:S01]  /*0910*/  F2I.FTZ.U32.TRUNC.NTZ R9, R6 ;  /* 0x0000000600097305 */ /* 0x000062000021f000 */
[----:B------:R-:W-:Y:S01]  /*0920*/  LOP3.LUT R82, R82, 0x7f, RZ, 0xc0, !PT ;  /* 0x0000007f52527812 */ /* 0x000fe200078ec0ff */
[C---:B------:R-:W-:Y:S01]  /*0930*/  VIADD R15, R88.reuse, 0x1 ;  /* 0x00000001580f7836 */ /* 0x040fe20000000000 */
[----:B------:R-:W-:Y:S01]  /*0940*/  R2UR UR11, R5 ;  /* 0x00000000050b72ca */ /* 0x000fe200000e0000 */
[C---:B------:R-:W-:Y:S02]  /*0950*/  VIADD R18, R88.reuse, 0x3f ;  /* 0x0000003f58127836 */ /* 0x040fe40000000000 */
[C---:B------:R-:W-:Y:S01]  /*0960*/  VIADD R17, R88.reuse, 0x2 ;  /* 0x0000000258117836 */ /* 0x040fe20000000000 */
[----:B------:R-:W-:Y:S01]  /*0970*/  IABS R51, R15 ;  /* 0x0000000f00337213 */ /* 0x000fe20000000000 */
[----:B------:R-:W-:Y:S01]  /*0980*/  IMAD.MOV R8, RZ, RZ, -R8 ;  /* 0x000000ffff087224 */ /* 0x000fe200078e0a08 */
[----:B------:R-:W-:Y:S01]  /*0990*/  IABS R11, R18 ;  /* 0x00000012000b7213 */ /* 0x000fe20000000000 */
[----:B------:R-:W-:Y:S01]  /*09a0*/  VIADD R16, R88, 0x14 ;  /* 0x0000001458107836 */ /* 0x000fe20000000000 */
[----:B------:R-:W-:Y:S01]  /*09b0*/  IABS R49, R17 ;  /* 0x0000001100317213 */ /* 0x000fe20000000000 */
[----:B------:R-:W-:Y:S01]  /*09c0*/  IMAD.HI.U32 R0, R4, R51, RZ ;  /* 0x0000003304007227 */ /* 0x000fe200078e00ff */
[----:B------:R-:W-:-:S02]  /*09d0*/  ISETP.GE.AND P6, PT, R17, RZ, PT ;  /* 0x000000ff1100720c */ /* 0x000fc40003fc6270 */
[----:B------:R-:W-:Y:S01]  /*09e0*/  ISETP.GE.AND P2, PT, R15, RZ, PT ;  /* 0x000000ff0f00720c */ /* 0x000fe20003f46270 */
[----:B------:R-:W-:Y:S01]  /*09f0*/  IMAD.HI.U32 R5, R4, R11, RZ ;  /* 0x0000000b04057227 */ /* 0x000fe200078e00ff */
[----:B------:R-:W-:-:S03]  /*0a00*/  USHF.L.U32 UR7, UR11, 0x15, URZ ;  /* 0x000000150b077899 */ /* 0x000fc600080006ff */
[----:B------:R-:W-:Y:S01]  /*0a10*/  IMAD.MOV R10, RZ, RZ, -R0 ;  /* 0x000000ffff0a7224 */ /* 0x000fe200078e0a00 */
[----:B------:R-:W-:Y:S01]  /*0a20*/  ULOP3.LUT UR7, UR7, 0x600000, URZ, 0xc0, !UPT ;  /* 0x0060000007077892 */ /* 0x000fe2000f8ec0ff */
[----:B------:R-:W-:-:S03]  /*0a30*/  IMAD.HI.U32 R0, R4, R49, RZ ;  /* 0x0000003104007227 */ /* 0x000fc600078e00ff */
[----:B------:R-:W-:Y:S01]  /*0a40*/  UIADD3 UR7, UPT, UPT, UR5, UR7, URZ ;  /* 0x0000000705077290 */ /* 0x000fe2000fffe0ff */
[----:B0-----:R-:W-:Y:S02]  /*0a50*/  IMAD.MOV R6, RZ, RZ, -R5 ;  /* 0x000000ffff067224 */ /* 0x001fe400078e0a05 */
[----:B------:R-:W-:Y:S02]  /*0a60*/  IMAD R5, R13, R8, R14 ;  /* 0x000000080d057224 */ /* 0x000fe400078e020e */
[C---:B------:R-:W-:Y:S02]  /*0a70*/  IMAD R51, R53.reuse, R10, R51 ;  /* 0x0000000a35337224 */ /* 0x040fe400078e0233 */
[----:B-1----:R-:W-:Y:S02]  /*0a80*/  IMAD.MOV R8, RZ, RZ, -R9 ;  /* 0x000000ffff087224 */ /* 0x002fe400078e0a09 */
[----:B------:R-:W-:Y:S01]  /*0a90*/  IMAD.MOV R0, RZ, RZ, -R0 ;  /* 0x000000ffff007224 */ /* 0x000fe200078e0a00 */
[C---:B------:R-:W-:Y:S01]  /*0aa0*/  ISETP.GT.U32.AND P0, PT, R53.reuse, R51, PT ;  /* 0x000000333500720c */ /* 0x040fe20003f04070 */
[----:B------:R-:W-:-:S02]  /*0ab0*/  IMAD R10, R53, R6, R11 ;  /* 0x00000006350a7224 */ /* 0x000fc400078e020b */
[C---:B------:R-:W-:Y:S02]  /*0ac0*/  VIADD R13, R88.reuse, 0x3 ;  /* 0x00000003580d7836 */ /* 0x040fe40000000000 */
[----:B------:R-:W-:Y:S01]  /*0ad0*/  VIADD R14, R88, 0x4 ;  /* 0x00000004580e7836 */ /* 0x000fe20000000000 */
[C---:B------:R-:W-:Y:S01]  /*0ae0*/  ISETP.GT.U32.AND P3, PT, R53.reuse, R10, PT ;  /* 0x0000000a3500720c */ /* 0x040fe20003f64070 */
[----:B------:R-:W-:Y:S01]  /*0af0*/  IMAD.MOV.U32 R6, RZ, RZ, R8 ;  /* 0x000000ffff067224 */ /* 0x000fe200078e0008 */
[----:B------:R-:W-:Y:S01]  /*0b00*/  IABS R47, R13 ;  /* 0x0000000d002f7213 */ /* 0x000fe20000000000 */
[C---:B------:R-:W-:Y:S01]  /*0b10*/  IMAD R49, R53.reuse, R0, R49 ;  /* 0x0000000035317224 */ /* 0x040fe200078e0231 */
[----:B------:R-:W-:Y:S01]  /*0b20*/  IABS R45, R14 ;  /* 0x0000000e002d7213 */ /* 0x000fe20000000000 */
[----:B------:R-:W-:Y:S02]  /*0b30*/  IMAD R11, R6, R7, RZ ;  /* 0x00000007060b7224 */ /* 0x000fe400078e02ff */
[----:B------:R-:W-:Y:S01]  /*0b40*/  IMAD.MOV.U32 R8, RZ, RZ, RZ ;  /* 0x000000ffff087224 */ /* 0x000fe200078e00ff */
[----:B------:R-:W-:Y:S01]  /*0b50*/  ISETP.GT.U32.AND P1, PT, R53, R49, PT ;  /* 0x000000313500720c */ /* 0x000fe20003f24070 */
[----:B------:R-:W-:-:S04]  /*0b60*/  IMAD.HI.U32 R6, R4, R47, RZ ;  /* 0x0000002f04067227 */ /* 0x000fc800078e00ff */
[----:B------:R-:W-:-:S04]  /*0b70*/  IMAD.HI.U32 R0, R9, R11, R8 ;  /* 0x0000000b09007227 */ /* 0x000fc800078e0008 */
[----:B------:R-:W-:-:S04]  /*0b80*/  IMAD.HI.U32 R8, R4, R45, RZ ;  /* 0x0000002d04087227 */ /* 0x000fc800078e00ff */
[----:B------:R-:W-:Y:S02]  /*0b90*/  IMAD.MOV R6, RZ, RZ, -R6 ;  /* 0x000000ffff067224 */ /* 0x000fe400078e0a06 */
[----:B------:R-:W-:Y:S02]  /*0ba0*/  IMAD.MOV R8, RZ, RZ, -R8 ;  /* 0x000000ffff087224 */ /* 0x000fe400078e0a08 */
[----:B------:R-:W-:Y:S02]  /*0bb0*/  @!P3 IMAD.IADD R10, R10, 0x1, -R53 ;  /* 0x000000010a0ab824 */ /* 0x000fe400078e0a35 */
[C---:B------:R-:W-:Y:S02]  /*0bc0*/  IMAD R47, R53.reuse, R6, R47 ;  /* 0x00000006352f7224 */ /* 0x040fe400078e022f */
[C---:B------:R-:W-:Y:S01]  /*0bd0*/  IMAD R45, R53.reuse, R8, R45 ;  /* 0x00000008352d7224 */ /* 0x040fe200078e022d */
[----:B------:R-:W-:Y:S01]  /*0be0*/  ISETP.GT.U32.AND P4, PT, R53, R10, PT ;  /* 0x0000000a3500720c */ /* 0x000fe20003f84070 */
[----:B------:R-:W-:Y:S01]  /*0bf0*/  @!P1 IMAD.IADD R49, R49, 0x1, -R53 ;  /* 0x0000000131319824 */ /* 0x000fe200078e0a35 */
[----:B------:R-:W-:Y:S01]  /*0c00*/  ISETP.GT.U32.AND P1, PT, R53, R47, PT ;  /* 0x0000002f3500720c */ /* 0x000fe20003f24070 */
[----:B------:R-:W-:-:S02]  /*0c10*/  VIADD R8, R88, 0x5 ;  /* 0x0000000558087836 */ /* 0x000fc40000000000 */
[----:B------:R-:W-:Y:S01]  /*0c20*/  @!P0 IMAD.IADD R51, R51, 0x1, -R53 ;  /* 0x0000000133338824 */ /* 0x000fe200078e0a35 */
[C---:B------:R-:W-:Y:S01]  /*0c30*/  ISETP.GT.U32.AND P5, PT, R53.reuse, R49, PT ;  /* 0x000000313500720c */ /* 0x040fe20003fa4070 */
[----:B------:R-:W-:Y:S01]  /*0c40*/  VIADD R11, R88, 0x6 ;  /* 0x00000006580b7836 */ /* 0x000fe20000000000 */
[----:B------:R-:W-:Y:S01]  /*0c50*/  IABS R43, R8 ;  /* 0x00000008002b7213 */ /* 0x000fe20000000000 */
[----:B------:R-:W-:Y:S01]  /*0c60*/  IMAD.IADD R5, R12, 0x1, R5 ;  /* 0x000000010c057824 */ /* 0x000fe200078e0205 */
[----:B------:R-:W-:Y:S01]  /*0c70*/  ISETP.GE.AND P0, PT, R18, RZ, PT ;  /* 0x000000ff1200720c */ /* 0x000fe20003f06270 */
[----:B------:R-:W-:Y:S01]  /*0c80*/  VIADD R18, R88, 0x16 ;  /* 0x0000001658127836 */ /* 0x000fe20000000000 */
[----:B------:R-:W-:Y:S01]  /*0c90*/  ISETP.GT.U32.AND P3, PT, R53, R51, PT ;  /* 0x000000333500720c */ /* 0x000fe20003f64070 */
[----:B------:R-:W-:Y:S01]  /*0ca0*/  IMAD.HI.U32 R6, R4, R43, RZ ;  /* 0x0000002b04067227 */ /* 0x000fe200078e00ff */
[----:B------:R-:W-:-:S03]  /*0cb0*/  IABS R41, R11 ;  /* 0x0000000b00297213 */ /* 0x000fc60000000000 */
[--C-:B------:R-:W-:Y:S01]  /*0cc0*/  @!P4 IMAD.IADD R10, R10, 0x1, -R53.reuse ;  /* 0x000000010a0ac824 */ /* 0x100fe200078e0a35 */
[----:B------:R-:W-:Y:S01]  /*0cd0*/  ISETP.GT.U32.AND P4, PT, R53, R45, PT ;  /* 0x0000002d3500720c */ /* 0x000fe20003f84070 */
[----:B------:R-:W-:Y:S02]  /*0ce0*/  IMAD.MOV R6, RZ, RZ, -R6 ;  /* 0x000000ffff067224 */ /* 0x000fe400078e0a06 */
[--C-:B------:R-:W-:Y:S01]  /*0cf0*/  @!P1 IMAD.IADD R47, R47, 0x1, -R53.reuse ;  /* 0x000000012f2f9824 */ /* 0x100fe200078e0a35 */
[----:B------:R-:W-:Y:S01]  /*0d00*/  ISETP.GE.AND P1, PT, R8, RZ, PT ;  /* 0x000000ff0800720c */ /* 0x000fe20003f26270 */
[----:B------:R-:W-:Y:S01]  /*0d10*/  @!P5 IMAD.IADD R49, R49, 0x1, -R53 ;  /* 0x000000013131d824 */ /* 0x000fe200078e0a35 */
[----:B------:R-:W-:Y:S01]  /*0d20*/  ISETP.GE.AND P5, PT, R14, RZ, PT ;  /* 0x000000ff0e00720c */ /* 0x000fe20003fa6270 */
[----:B------:R-:W-:Y:S02]  /*0d30*/  IMAD.MOV.U32 R8, RZ, RZ, R10 ;  /* 0x000000ffff087224 */ /* 0x000fe400078e000a */
[----:B------:R-:W-:-:S02]  /*0d40*/  IMAD R43, R53, R6, R43 ;  /* 0x00000006352b7224 */ /* 0x000fc400078e022b */
[----:B------:R-:W-:Y:S01]  /*0d50*/  @!P0 IMAD.MOV R8, RZ, RZ, -R8 ;  /* 0x000000ffff088224 */ /* 0x000fe200078e0a08 */
[C---:B------:R-:W-:Y:S01]  /*0d60*/  ISETP.GT.U32.AND P0, PT, R53.reuse, R47, PT ;  /* 0x0000002f3500720c */ /* 0x040fe20003f04070 */
[----:B------:R-:W-:Y:S01]  /*0d70*/  @!P6 IMAD.MOV R49, RZ, RZ, -R49 ;  /* 0x000000ffff31e224 */ /* 0x000fe200078e0a31 */
[----:B------:R-:W-:Y:S01]  /*0d80*/  ISETP.GT.U32.AND P6, PT, R53, R43, PT ;  /* 0x0000002b3500720c */ /* 0x000fe20003fc4070 */
[--C-:B------:R-:W-:Y:S01]  /*0d90*/  @!P3 IMAD.IADD R51, R51, 0x1, -R53.reuse ;  /* 0x000000013333b824 */ /* 0x100fe200078e0a35 */
[----:B------:R-:W-:Y:S01]  /*0da0*/  ISETP.GE.AND P3, PT, R13, RZ, PT ;  /* 0x000000ff0d00720c */ /* 0x000fe20003f66270 */
[----:B------:R-:W-:Y:S02]  /*0db0*/  @!P4 IMAD.IADD R45, R45, 0x1, -R53 ;  /* 0x000000012d2dc824 */ /* 0x000fe400078e0a35 */
[----:B------:R-:W-:Y:S02]  /*0dc0*/  VIADD R6, R88, 0x7 ;  /* 0x0000000758067836 */ /* 0x000fe40000000000 */
[----:B------:R-:W-:Y:S01]  /*0dd0*/  IMAD.HI.U32 R9, R4, R41, RZ ;  /* 0x0000002904097227 */ /* 0x000fe200078e00ff */
[----:B------:R-:W-:-:S02]  /*0de0*/  ISETP.GT.U32.AND P4, PT, R53, R45, PT ;  /* 0x0000002d3500720c */ /* 0x000fc40003f84070 */
[----:B------:R-:W-:Y:S01]  /*0df0*/  IABS R39, R6 ;  /* 0x0000000600277213 */ /* 0x000fe20000000000 */
[--C-:B------:R-:W-:Y:S01]  /*0e00*/  @!P0 IMAD.IADD R47, R47, 0x1, -R53.reuse ;  /* 0x000000012f2f8824 */ /* 0x100fe200078e0a35 */
[----:B------:R-:W-:Y:S01]  /*0e10*/  ISETP.GE.AND P0, PT, R6, RZ, PT ;  /* 0x000000ff0600720c */ /* 0x000fe20003f06270 */
[----:B------:R-:W-:Y:S02]  /*0e20*/  @!P6 IMAD.IADD R43, R43, 0x1, -R53 ;  /* 0x000000012b2be824 */ /* 0x000fe400078e0a35 */
[----:B------:R-:W-:Y:S02]  /*0e30*/  @!P3 IMAD.MOV R47, RZ, RZ, -R47 ;  /* 0x000000ffff2fb224 */ /* 0x000fe400078e0a2f */
[----:B------:R-:W-:Y:S01]  /*0e40*/  IMAD.MOV R10, RZ, RZ, -R9 ;  /* 0x000000ffff0a7224 */ /* 0x000fe200078e0a09 */
[----:B------:R-:W-:Y:S01]  /*0e50*/  ISETP.GT.U32.AND P3, PT, R53, R43, PT ;  /* 0x0000002b3500720c */ /* 0x000fe20003f64070 */
[----:B------:R-:W-:-:S04]  /*0e60*/  IMAD.HI.U32 R6, R4, R39, RZ ;  /* 0x0000002704067227 */ /* 0x000fc800078e00ff */
[----:B------:R-:W-:Y:S01]  /*0e70*/  @!P2 IMAD.MOV R51, RZ, RZ, -R51 ;  /* 0x000000ffff33a224 */ /* 0x000fe200078e0a33 */
[----:B------:R-:W-:Y:S01]  /*0e80*/  ISETP.GE.AND P2, PT, R11, RZ, PT ;  /* 0x000000ff0b00720c */ /* 0x000fe20003f46270 */
[----:B------:R-:W-:Y:S02]  /*0e90*/  IMAD R41, R53, R10, R41 ;  /* 0x0000000a35297224 */ /* 0x000fe400078e0229 */
[----:B------:R-:W-:Y:S02]  /*0ea0*/  VIADD R11, R88, 0x9 ;  /* 0x00000009580b7836 */ /* 0x000fe40000000000 */
[----:B------:R-:W-:Y:S02]  /*0eb0*/  IMAD.MOV R6, RZ, RZ, -R6 ;  /* 0x000000ffff067224 */ /* 0x000fe400078e0a06 */
[----:B------:R-:W-:Y:S01]  /*0ec0*/  @!P4 IMAD.IADD R45, R45, 0x1, -R53 ;  /* 0x000000012d2dc824 */ /* 0x000fe200078e0a35 */
[C---:B------:R-:W-:Y:S01]  /*0ed0*/  ISETP.GT.U32.AND P4, PT, R53.reuse, R41, PT ;  /* 0x000000293500720c */ /* 0x040fe20003f84070 */
[----:B------:R-:W-:Y:S01]  /*0ee0*/  IMAD R39, R53, R6, R39 ;  /* 0x0000000635277224 */ /* 0x000fe200078e0227 */
[----:B------:R-:W-:Y:S01]  /*0ef0*/  IABS R35, R11 ;  /* 0x0000000b00237213 */ /* 0x000fe20000000000 */
[----:B------:R-:W-:-:S02]  /*0f00*/  @!P3 IMAD.IADD R43, R43, 0x1, -R53 ;  /* 0x000000012b2bb824 */ /* 0x000fc400078e0a35 */
[----:B------:R-:W-:Y:S01]  /*0f10*/  VIADD R9, R88, 0x8 ;  /* 0x0000000858097836 */ /* 0x000fe20000000000 */
[----:B------:R-:W-:Y:S01]  /*0f20*/  ISETP.GT.U32.AND P3, PT, R53, R39, PT ;  /* 0x000000273500720c */ /* 0x000fe20003f64070 */
[----:B------:R-:W-:-:S03]  /*0f30*/  IMAD.HI.U32 R10, R4, R35, RZ ;  /* 0x00000023040a7227 */ /* 0x000fc600078e00ff */
[----:B------:R-:W-:Y:S01]  /*0f40*/  IABS R37, R9 ;  /* 0x0000000900257213 */ /* 0x000fe20000000000 */
[----:B------:R-:W-:Y:S01]  /*0f50*/  IMAD.MOV R10, RZ, RZ, -R10 ;  /* 0x000000ffff0a7224 */ /* 0x000fe200078e0a0a */
[----:B------:R-:W-:Y:S01]  /*0f60*/  ISETP.GE.AND P6, PT, R9, RZ, PT ;  /* 0x000000ff0900720c */ /* 0x000fe20003fc6270 */
[----:B------:R-:W-:Y:S02]  /*0f70*/  @!P4 IMAD.IADD R41, R41, 0x1, -R53 ;  /* 0x000000012929c824 */ /* 0x000fe400078e0a35 */
[C---:B------:R-:W-:Y:S02]  /*0f80*/  IMAD R35, R53.reuse, R10, R35 ;  /* 0x0000000a35237224 */ /* 0x040fe400078e0223 */
[----:B------:R-:W-:Y:S01]  /*0f90*/  IMAD.HI.U32 R9, R4, R37, RZ ;  /* 0x0000002504097227 */ /* 0x000fe200078e00ff */
[----:B------:R-:W-:-:S03]  /*0fa0*/  ISETP.GT.U32.AND P4, PT, R53, R41, PT ;  /* 0x000000293500720c */ /* 0x000fc60003f84070 */
[----:B------:R-:W-:Y:S01]  /*0fb0*/  @!P3 IMAD.IADD R39, R39, 0x1, -R53 ;  /* 0x000000012727b824 */ /* 0x000fe200078e0a35 */
[----:B------:R-:W-:Y:S01]  /*0fc0*/  ISETP.GT.U32.AND P3, PT, R53, R35, PT ;  /* 0x000000233500720c */ /* 0x000fe20003f64070 */
[----:B------:R-:W-:Y:S02]  /*0fd0*/  IMAD.MOV R12, RZ, RZ, -R9 ;  /* 0x000000ffff0c7224 */ /* 0x000fe400078e0a09 */
[C---:B------:R-:W-:Y:S02]  /*0fe0*/  VIADD R9, R88.reuse, 0xa ;  /* 0x0000000a58097836 */ /* 0x040fe40000000000 */
[C---:B------:R-:W-:Y:S02]  /*0ff0*/  VIADD R13, R88.reuse, 0xc ;  /* 0x0000000c580d7836 */ /* 0x040fe40000000000 */
[----:B------:R-:W-:Y:S01]  /*1000*/  @!P1 IMAD.MOV R43, RZ, RZ, -R43 ;  /* 0x000000ffff2b9224 */ /* 0x000fe200078e0a2b */
[----:B------:R-:W-:Y:S01]  /*1010*/  IABS R33, R9 ;  /* 0x0000000900217213 */ /* 0x000fe20000000000 */
[--C-:B------:R-:W-:Y:S01]  /*1020*/  @!P4 IMAD.IADD R41, R41, 0x1, -R53.reuse ;  /* 0x000000012929c824 */ /* 0x100fe200078e0a35 */
[----:B------:R-:W-:Y:S01]  /*1030*/  ISETP.GT.U32.AND P1, PT, R53, R39, PT ;  /* 0x000000273500720c */ /* 0x000fe20003f24070 */
[----:B------:R-:W-:Y:S01]  /*1040*/  VIADD R14, R88, 0xd ;  /* 0x0000000d580e7836 */ /* 0x000fe20000000000 */
[----:B------:R-:W-:Y:S01]  /*1050*/  IABS R29, R13 ;  /* 0x0000000d001d7213 */ /* 0x000fe20000000000 */
[----:B------:R-:W-:-:S02]  /*1060*/  @!P3 IMAD.IADD R35, R35, 0x1, -R53 ;  /* 0x000000012323b824 */ /* 0x000fc400078e0a35 */
[----:B------:R-:W-:Y:S01]  /*1070*/  IMAD.HI.U32 R6, R4, R33, RZ ;  /* 0x0000002104067227 */ /* 0x000fe200078e00ff */
[----:B------:R-:W-:Y:S02]  /*1080*/  IABS R27, R14 ;  /* 0x0000000e001b7213 */ /* 0x000fe40000000000 */
[----:B------:R-:W-:Y:S01]  /*1090*/  ISETP.GT.U32.AND P3, PT, R53, R35, PT ;  /* 0x000000233500720c */ /* 0x000fe20003f64070 */
[----:B------:R-:W-:Y:S01]  /*10a0*/  @!P5 IMAD.MOV R45, RZ, RZ, -R45 ;  /* 0x000000ffff2dd224 */ /* 0x000fe200078e0a2d */
[----:B------:R-:W-:Y:S01]  /*10b0*/  ISETP.GE.AND P5, PT, R11, RZ, PT ;  /* 0x000000ff0b00720c */ /* 0x000fe20003fa6270 */
[----:B------:R-:W-:Y:S01]  /*10c0*/  @!P2 IMAD.MOV R41, RZ, RZ, -R41 ;  /* 0x000000ffff29a224 */ /* 0x000fe200078e0a29 */
[----:B------:R-:W-:Y:S01]  /*10d0*/  ISETP.GE.AND P2, PT, R9, RZ, PT ;  /* 0x000000ff0900720c */ /* 0x000fe20003f46270 */
[----:B------:R-:W-:Y:S02]  /*10e0*/  VIADD R11, R88, 0xb ;  /* 0x0000000b580b7836 */ /* 0x000fe40000000000 */
[----:B------:R-:W-:-:S02]  /*10f0*/  IMAD.MOV R6, RZ, RZ, -R6 ;  /* 0x000000ffff067224 */ /* 0x000fc400078e0a06 */
[----:B------:R-:W-:Y:S01]  /*1100*/  IMAD.HI.U32 R9, R4, R29, RZ ;  /* 0x0000001d04097227 */ /* 0x000fe200078e00ff */
[----:B------:R-:W-:-:S03]  /*1110*/  IABS R31, R11 ;  /* 0x0000000b001f7213 */ /* 0x000fc60000000000 */
[C---:B------:R-:W-:Y:S02]  /*1120*/  IMAD R37, R53.reuse, R12, R37 ;  /* 0x0000000c35257224 */ /* 0x040fe400078e0225 */
[C---:B------:R-:W-:Y:S02]  /*1130*/  IMAD R33, R53.reuse, R6, R33 ;  /* 0x0000000635217224 */ /* 0x040fe400078e0221 */
[----:B------:R-:W-:Y:S01]  /*1140*/  IMAD.HI.U32 R10, R4, R27, RZ ;  /* 0x0000001b040a7227 */ /* 0x000fe200078e00ff */
[----:B------:R-:W-:-:S03]  /*1150*/  ISETP.GT.U32.AND P4, PT, R53, R37, PT ;  /* 0x000000253500720c */ /* 0x000fc60003f84070 */
[----:B------:R-:W-:Y:S02]  /*1160*/  IMAD.MOV R12, RZ, RZ, -R9 ;  /* 0x000000ffff0c7224 */ /* 0x000fe400078e0a09 */
[----:B------:R-:W-:Y:S01]  /*1170*/  @!P1 IMAD.IADD R39, R39, 0x1, -R53 ;  /* 0x0000000127279824 */ /* 0x000fe200078e0a35 */
[C---:B------:R-:W-:Y:S01]  /*1180*/  ISETP.GT.U32.AND P1, PT, R53.reuse, R33, PT ;  /* 0x000000213500720c */ /* 0x040fe20003f24070 */
[----:B------:R-:W-:Y:S02]  /*1190*/  IMAD.MOV R10, RZ, RZ, -R10 ;  /* 0x000000ffff0a7224 */ /* 0x000fe400078e0a0a */
[----:B------:R-:W-:Y:S02]  /*11a0*/  IMAD R29, R53, R12, R29 ;  /* 0x0000000c351d7224 */ /* 0x000fe400078e021d */
[----:B------:R-:W-:-:S04]  /*11b0*/  IMAD.HI.U32 R6, R4, R31, RZ ;  /* 0x0000001f04067227 */ /* 0x000fc800078e00ff */
[----:B------:R-:W-:Y:S02]  /*11c0*/  IMAD R27, R53, R10, R27 ;  /* 0x0000000a351b7224 */ /* 0x000fe400078e021b */
[----:B------:R-:W-:Y:S01]  /*11d0*/  @!P3 IMAD.IADD R35, R35, 0x1, -R53 ;  /* 0x000000012323b824 */ /* 0x000fe200078e0a35 */
[C---:B------:R-:W-:Y:S01]  /*11e0*/  ISETP.GT.U32.AND P3, PT, R53.reuse, R29, PT ;  /* 0x0000001d3500720c */ /* 0x040fe20003f64070 */
[----:B------:R-:W-:Y:S02]  /*11f0*/  IMAD.MOV R6, RZ, RZ, -R6 ;  /* 0x000000ffff067224 */ /* 0x000fe400078e0a06 */
[----:B------:R-:W-:Y:S02]  /*1200*/  VIADD R9, R88, 0xe ;  /* 0x0000000e58097836 */ /* 0x000fe40000000000 */
[----:B------:R-:W-:Y:S01]  /*1210*/  @!P5 IMAD.MOV R35, RZ, RZ, -R35 ;  /* 0x000000ffff23d224 */ /* 0x000fe200078e0a23 */
        /* <DEDUP_REMOVED lines=8> */
[--C-:B------:R-:W-:Y:S02]  /*12a0*/  @!P4 IMAD.IADD R37, R37, 0x1, -R53.reuse ;  /* 0x000000012525c824 */ /* 0x100fe400078e0a35 */
[----:B------:R-:W-:Y:S02]  /*12b0*/  @!P3 IMAD.IADD R29, R29, 0x1, -R53 ;  /* 0x000000011d1db824 */ /* 0x000fe400078e0a35 */
[----:B------:R-:W-:Y:S01]  /*12c0*/  IMAD.MOV R6, RZ, RZ, -R6 ;  /* 0x000000ffff067224 */ /* 0x000fe200078e0a06 */
[C---:B------:R-:W-:Y:S01]  /*12d0*/  ISETP.GT.U32.AND P4, PT, R53.reuse, R37, PT ;  /* 0x000000253500720c */ /* 0x040fe20003f84070 */
[----:B------:R-:W-:Y:S01]  /*12e0*/  @!P0 IMAD.MOV R39, RZ, RZ, -R39 ;  /* 0x000000ffff278224 */ /* 0x000fe200078e0a27 */
[----:B------:R-:W-:Y:S01]  /*12f0*/  ISETP.GT.U32.AND P0, PT, R53, R33, PT ;  /* 0x000000213500720c */ /* 0x000fe20003f04070 */
[----:B------:R-:W-:Y:S01]  /*1300*/  @!P5 IMAD.IADD R27, R27, 0x1, -R53 ;  /* 0x000000011b1bd824 */ /* 0x000fe200078e0a35 */
[C---:B------:R-:W-:Y:S01]  /*1310*/  ISETP.GT.U32.AND P5, PT, R53.reuse, R29, PT ;  /* 0x0000001d3500720c */ /* 0x040fe20003fa4070 */
[----:B------:R-:W-:-:S02]  /*1320*/  IMAD R25, R53, R6, R25 ;  /* 0x0000000635197224 */ /* 0x000fc400078e0219 */
[----:B------:R-:W-:-:S04]  /*1330*/  IMAD.HI.U32 R6, R4, R23, RZ ;  /* 0x0000001704067227 */ /* 0x000fc800078e00ff */
[--C-:B------:R-:W-:Y:S01]  /*1340*/  @!P1 IMAD.IADD R31, R31, 0x1, -R53.reuse ;  /* 0x000000011f1f9824 */ /* 0x100fe200078e0a35 */
[----:B------:R-:W-:Y:S01]  /*1350*/  ISETP.GE.AND P1, PT, R9, RZ, PT ;  /* 0x000000ff0900720c */ /* 0x000fe20003f26270 */
[----:B------:R-:W-:Y:S02]  /*1360*/  IMAD.MOV R6, RZ, RZ, -R6 ;  /* 0x000000ffff067224 */ /* 0x000fe400078e0a06 */
[----:B------:R-:W-:Y:S01]  /*1370*/  @!P4 IMAD.IADD R37, R37, 0x1, -R53 ;  /* 0x000000012525c824 */ /* 0x000fe200078e0a35 */
[C---:B------:R-:W-:Y:S01]  /*1380*/  ISETP.GT.U32.AND P3, PT, R53.reuse, R31, PT ;  /* 0x0000001f3500720c */ /* 0x040fe20003f64070 */
[----:B------:R-:W-:Y:S01]  /*1390*/  IMAD R23, R53, R6, R23 ;  /* 0x0000000635177224 */ /* 0x000fe200078e0217 */
[----:B------:R-:W-:Y:S01]  /*13a0*/  ISETP.GE.AND P4, PT, R11, RZ, PT ;  /* 0x000000ff0b00720c */ /* 0x000fe20003f86270 */
[--C-:B------:R-:W-:Y:S01]  /*13b0*/  @!P0 IMAD.IADD R33, R33, 0x1, -R53.reuse ;  /* 0x0000000121218824 */ /* 0x100fe200078e0a35 */
[----:B------:R-:W-:Y:S01]  /*13c0*/  ISETP.GE.AND P0, PT, R14, RZ, PT ;  /* 0x000000ff0e00720c */ /* 0x000fe20003f06270 */
[----:B------:R-:W-:Y:S01]  /*13d0*/  @!P5 IMAD.IADD R29, R29, 0x1, -R53 ;  /* 0x000000011d1dd824 */ /* 0x000fe200078e0a35 */
[----:B------:R-:W-:Y:S01]  /*13e0*/  ISETP.GT.U32.AND P5, PT, R53, R23, PT ;  /* 0x000000173500720c */ /* 0x000fe20003fa4070 */
[----:B------:R-:W-:Y:S01]  /*13f0*/  @!P6 IMAD.MOV R37, RZ, RZ, -R37 ;  /* 0x000000ffff25e224 */ /* 0x000fe200078e0a25 */
[----:B------:R-:W-:Y:S01]  /*1400*/  ISETP.GE.AND P6, PT, R13, RZ, PT ;  /* 0x000000ff0d00720c */ /* 0x000fe20003fc6270 */
[----:B------:R-:W-:Y:S01]  /*1410*/  @!P2 IMAD.MOV R33, RZ, RZ, -R33 ;  /* 0x000000ffff21a224 */ /* 0x000fe200078e0a21 */
[----:B------:R-:W-:Y:S01]  /*1420*/  ISETP.GT.U32.AND P2, PT, R53, R27, PT ;  /* 0x0000001b3500720c */ /* 0x000fe20003f44070 */
[----:B------:R-:W-:-:S02]  /*1430*/  VIADD R13, R88, 0x11 ;  /* 0x00000011580d7836 */ /* 0x000fc40000000000 */
[--C-:B------:R-:W-:Y:S01]  /*1440*/  @!P3 IMAD.IADD R31, R31, 0x1, -R53.reuse ;  /* 0x000000011f1fb824 */ /* 0x100fe200078e0a35 */
[----:B------:R-:W-:Y:S01]  /*1450*/  ISETP.GT.U32.AND P3, PT, R53, R25, PT ;  /* 0x000000193500720c */ /* 0x000fe20003f64070 */
[C---:B------:R-:W-:Y:S01]  /*1460*/  VIADD R14, R88.reuse, 0x12 ;  /* 0x00000012580e7836 */ /* 0x040fe20000000000 */
[----:B------:R-:W-:Y:S01]  /*1470*/  IABS R19, R13 ;  /* 0x0000000d00137213 */ /* 0x000fe20000000000 */
[----:B------:R-:W-:Y:S02]  /*1480*/  VIADD R11, R88, 0x10 ;  /* 0x00000010580b7836 */ /* 0x000fe40000000000 */
[----:B------:R-:W-:Y:S01]  /*1490*/  @!P5 IMAD.IADD R23, R23, 0x1, -R53 ;  /* 0x000000011717d824 */ /* 0x000fe200078e0a35 */
[----:B------:R-:W-:Y:S01]  /*14a0*/  IABS R17, R14 ;  /* 0x0000000e00117213 */ /* 0x000fe20000000000 */
[----:B------:R-:W-:Y:S01]  /*14b0*/  IMAD.HI.U32 R9, R4, R19, RZ ;  /* 0x0000001304097227 */ /* 0x000fe200078e00ff */
[----:B------:R-:W-:-:S03]  /*14c0*/  IABS R21, R11 ;  /* 0x0000000b00157213 */ /* 0x000fc60000000000 */
[----:B------:R-:W-:Y:S01]  /*14d0*/  @!P2 IMAD.IADD R27, R27, 0x1, -R53 ;  /* 0x000000011b1ba824 */ /* 0x000fe200078e0a35 */
[----:B------:R-:W-:Y:S01]  /*14e0*/  ISETP.GE.AND P2, PT, R10, RZ, PT ;  /* 0x000000ff0a00720c */ /* 0x000fe20003f46270 */
[----:B------:R-:W-:Y:S01]  /*14f0*/  @!P4 IMAD.MOV R31, RZ, RZ, -R31 ;  /* 0x000000ffff1fc224 */ /* 0x000fe200078e0a1f */
[----:B------:R-:W-:Y:S01]  /*1500*/  ISETP.GT.U32.AND P4, PT, R53, R23, PT ;  /* 0x000000173500720c */ /* 0x000fe20003f84070 */
[----:B------:R-:W-:-:S04]  /*1510*/  IMAD.HI.U32 R10, R4, R17, RZ ;  /* 0x00000011040a7227 */ /* 0x000fc800078e00ff */
[----:B------:R-:W-:Y:S01]  /*1520*/  IMAD.MOV R12, RZ, RZ, -R9 ;  /* 0x000000ffff0c7224 */ /* 0x000fe200078e0a09 */
[----:B------:R-:W-:Y:S01]  /*1530*/  IABS R9, R18 ;  /* 0x0000001200097213 */ /* 0x000fe20000000000 */
[----:B------:R-:W-:Y:S01]  /*1540*/  @!P3 IMAD.IADD R25, R25, 0x1, -R53 ;  /* 0x000000011919b824 */ /* 0x000fe200078e0a35 */
[----:B------:R-:W-:Y:S01]  /*1550*/  ISETP.GE.AND P3, PT, R11, RZ, PT ;  /* 0x000000ff0b00720c */ /* 0x000fe20003f66270 */
[----:B------:R-:W-:-:S03]  /*1560*/  IMAD.HI.U32 R6, R4, R21, RZ ;  /* 0x0000001504067227 */ /* 0x000fc600078e00ff */
[C---:B------:R-:W-:Y:S01]  /*1570*/  ISETP.GT.U32.AND P5, PT, R53.reuse, R25, PT ;  /* 0x000000193500720c */ /* 0x040fe20003fa4070 */
[----:B------:R-:W-:Y:S02]  /*1580*/  IMAD.MOV R10, RZ, RZ, -R10 ;  /* 0x000000ffff0a7224 */ /* 0x000fe400078e0a0a */
[C---:B------:R-:W-:Y:S02]  /*1590*/  IMAD R19, R53.reuse, R12, R19 ;  /* 0x0000000c35137224 */ /* 0x040fe400078e0213 */
[----:B------:R-:W-:Y:S02]  /*15a0*/  IMAD.MOV R6, RZ, RZ, -R6 ;  /* 0x000000ffff067224 */ /* 0x000fe400078e0a06 */
[C---:B------:R-:W-:Y:S02]  /*15b0*/  IMAD R17, R53.reuse, R10, R17 ;  /* 0x0000000a35117224 */ /* 0x040fe400078e0211 */
[----:B------:R-:W-:Y:S01]  /*15c0*/  @!P0 IMAD.MOV R27, RZ, RZ, -R27 ;  /* 0x000000ffff1b8224 */ /* 0x000fe200078e0a1b */
[C---:B------:R-:W-:Y:S01]  /*15d0*/  ISETP.GT.U32.AND P0, PT, R53.reuse, R19, PT ;  /* 0x000000133500720c */ /* 0x040fe20003f04070 */
[----:B------:R-:W-:-:S02]  /*15e0*/  IMAD R21, R53, R6, R21 ;  /* 0x0000000635157224 */ /* 0x000fc400078e0215 */
[----:B------:R-:W-:Y:S01]  /*15f0*/  @!P4 IMAD.IADD R23, R23, 0x1, -R53 ;  /* 0x000000011717c824 */ /* 0x000fe200078e0a35 */
[C---:B------:R-:W-:Y:S01]  /*1600*/  ISETP.GT.U32.AND P4, PT, R53.reuse, R17, PT ;  /* 0x000000113500720c */ /* 0x040fe20003f84070 */
[----:B------:R-:W-:Y:S02]  /*1610*/  VIADD R12, R88, 0x13 ;  /* 0x00000013580c7836 */ /* 0x000fe40000000000 */
[----:B------:R-:W-:Y:S01]  /*1620*/  @!P6 IMAD.MOV R29, RZ, RZ, -R29 ;  /* 0x000000ffff1de224 */ /* 0x000fe200078e0a1d */
[----:B------:R-:W-:Y:S01]  /*1630*/  ISETP.GT.U32.AND P6, PT, R53, R21, PT ;  /* 0x000000153500720c */ /* 0x000fe20003fc4070 */
[----:B------:R-:W-:Y:S01]  /*1640*/  @!P5 IMAD.IADD R25, R25, 0x1, -R53 ;  /* 0x000000011919d824 */ /* 0x000fe200078e0a35 */
[----:B------:R-:W-:Y:S01]  /*1650*/  IABS R15, R12 ;  /* 0x0000000c000f7213 */ /* 0x000fe20000000000 */
[----:B------:R-:W-:Y:S01]  /*1660*/  @!P2 IMAD.MOV R23, RZ, RZ, -R23 ;  /* 0x000000ffff17a224 */ /* 0x000fe200078e0a17 */
[----:B------:R-:W-:Y:S01]  /*1670*/  ISETP.GE.AND P5, PT, R13, RZ, PT ;  /* 0x000000ff0d00720c */ /* 0x000fe20003fa6270 */
[----:B------:R-:W-:Y:S01]  /*1680*/  @!P0 IMAD.IADD R19, R19, 0x1, -R53 ;  /* 0x0000000113138824 */ /* 0x000fe200078e0a35 */
[----:B------:R-:W-:Y:S01]  /*1690*/  IABS R13, R16 ;  /* 0x00000010000d7213 */ /* 0x000fe20000000000 */
[----:B------:R-:W-:-:S04]  /*16a0*/  IMAD.HI.U32 R6, R4, R15, RZ ;  /* 0x0000000f04067227 */ /* 0x000fc800078e00ff */
[----:B------:R-:W-:Y:S01]  /*16b0*/  @!P4 IMAD.IADD R17, R17, 0x1, -R53 ;  /* 0x000000011111c824 */ /* 0x000fe200078e0a35 */
[----:B------:R-:W-:Y:S01]  /*16c0*/  ISETP.GT.U32.AND P4, PT, R53, R19, PT ;  /* 0x000000133500720c */ /* 0x000fe20003f84070 */
[----:B------:R-:W-:Y:S02]  /*16d0*/  IMAD.MOV R10, RZ, RZ, -R6 ;  /* 0x000000ffff0a7224 */ /* 0x000fe400078e0a06 */
[----:B------:R-:W-:-:S04]  /*16e0*/  IMAD.HI.U32 R6, R4, R13, RZ ;  /* 0x0000000d04067227 */ /* 0x000fc800078e00ff */
[----:B------:R-:W-:Y:S01]  /*16f0*/  @!P6 IMAD.IADD R21, R21, 0x1, -R53 ;  /* 0x000000011515e824 */ /* 0x000fe200078e0a35 */
[----:B------:R-:W-:Y:S01]  /*1700*/  ISETP.GE.AND P6, PT, R14, RZ, PT ;  /* 0x000000ff0e00720c */ /* 0x000fe20003fc6270 */
[----:B------:R-:W-:Y:S02]  /*1710*/  IMAD.MOV R6, RZ, RZ, -R6 ;  /* 0x000000ffff067224 */ /* 0x000fe400078e0a06 */
[----:B------:R-:W-:Y:S01]  /*1720*/  VIADD R14, R88, 0x15 ;  /* 0x00000015580e7836 */ /* 0x000fe20000000000 */
[C---:B------:R-:W-:Y:S01]  /*1730*/  ISETP.GT.U32.AND P0, PT, R53.reuse, R21, PT ;  /* 0x000000153500720c */ /* 0x040fe20003f04070 */
[----:B------:R-:W-:Y:S02]  /*1740*/  IMAD R13, R53, R6, R13 ;  /* 0x00000006350d7224 */ /* 0x000fe400078e020d */
[----:B------:R-:W-:Y:S01]  /*1750*/  @!P4 IMAD.IADD R19, R19, 0x1, -R53 ;  /* 0x000000011313c824 */ /* 0x000fe200078e0a35 */
[----:B------:R-:W-:Y:S01]  /*1760*/  IABS R11, R14 ;  /* 0x0000000e000b7213 */ /* 0x000fe20000000000 */
[C---:B------:R-:W-:Y:S01]  /*1770*/  IMAD R15, R53.reuse, R10, R15 ;  /* 0x0000000a350f7224 */ /* 0x040fe200078e020f */
[C---:B------:R-:W-:Y:S01]  /*1780*/  ISETP.GT.U32.AND P4, PT, R53.reuse, R13, PT ;  /* 0x0000000d3500720c */ /* 0x040fe20003f84070 */
[----:B------:R-:W-:Y:S01]  /*1790*/  @!P1 IMAD.MOV R25, RZ, RZ, -R25 ;  /* 0x000000ffff199224 */ /* 0x000fe200078e0a19 */
[----:B------:R-:W-:Y:S01]  /*17a0*/  ISETP.GT.U32.AND P1, PT, R53, R17, PT ;  /* 0x000000113500720c */ /* 0x000fe20003f24070 */
[----:B------:R-:W-:-:S04]  /*17b0*/  IMAD.HI.U32 R6, R4, R11, RZ ;  /* 0x0000000b04067227 */ /* 0x000fc800078e00ff */
[----:B------:R-:W-:Y:S01]  /*17c0*/  @!P0 IMAD.IADD R21, R21, 0x1, -R53 ;  /* 0x0000000115158824 */ /* 0x000fe200078e0a35 */
[----:B------:R-:W-:Y:S01]  /*17d0*/  ISETP.GT.U32.AND P0, PT, R53, R15, PT ;  /* 0x0000000f3500720c */ /* 0x000fe20003f04070 */
[----:B------:R-:W-:Y:S02]  /*17e0*/  IMAD.MOV R10, RZ, RZ, -R6 ;  /* 0x000000ffff0a7224 */ /* 0x000fe400078e0a06 */
[----:B------:R-:W-:-:S04]  /*17f0*/  IMAD.HI.U32 R6, R4, R9, RZ ;  /* 0x0000000904067227 */ /* 0x000fc800078e00ff */
[----:B------:R-:W-:Y:S02]  /*1800*/  @!P4 IMAD.IADD R13, R13, 0x1, -R53 ;  /* 0x000000010d0dc824 */ /* 0x000fe400078e0a35 */
[C---:B------:R-:W-:Y:S02]  /*1810*/  IMAD R11, R53.reuse, R10, R11 ;  /* 0x0000000a350b7224 */ /* 0x040fe400078e020b */
[----:B------:R-:W-:Y:S01]  /*1820*/  IMAD.MOV R10, RZ, RZ, -R6 ;  /* 0x000000ffff0a7224 */ /* 0x000fe200078e0a06 */
[----:B------:R-:W-:Y:S01]  /*1830*/  ISETP.GT.U32.AND P4, PT, R53, R13, PT ;  /* 0x0000000d3500720c */ /* 0x000fe20003f84070 */
[----:B------:R-:W-:Y:S01]  /*1840*/  @!P0 IMAD.IADD R15, R15, 0x1, -R53 ;  /* 0x000000010f0f8824 */ /* 0x000fe200078e0a35 */
[----:B------:R-:W-:Y:S01]  /*1850*/  ISETP.GE.AND P0, PT, R16, RZ, PT ;  /* 0x000000ff1000720c */ /* 0x000fe20003f06270 */
[----:B------:R-:W-:Y:S01]  /*1860*/  @!P3 IMAD.MOV R21, RZ, RZ, -R21 ;  /* 0x000000ffff15b224 */ /* 0x000fe200078e0a15 */
[C---:B------:R-:W-:Y:S01]  /*1870*/  ISETP.GT.U32.AND P3, PT, R53.reuse, R11, PT ;  /* 0x0000000b3500720c */ /* 0x040fe20003f64070 */
[----:B------:R-:W-:Y:S01]  /*1880*/  VIADD R20, R88, 0x17 ;  /* 0x0000001758147836 */ /* 0x000fe20000000000 */
[C---:B------:R-:W-:Y:S01]  /*1890*/  ISETP.GT.U32.AND P2, PT, R53.reuse, R15, PT ;  /* 0x0000000f3500720c */ /* 0x040fe20003f44070 */
[----:B------:R-:W-:-:S02]  /*18a0*/  IMAD R9, R53, R10, R9 ;  /* 0x0000000a35097224 */ /* 0x000fc400078e0209 */
[--C-:B------:R-:W-:Y:S01]  /*18b0*/  @!P1 IMAD.IADD R17, R17, 0x1, -R53.reuse ;  /* 0x0000000111119824 */ /* 0x100fe200078e0a35 */
[----:B------:R-:W-:Y:S01]  /*18c0*/  ISETP.GE.AND P1, PT, R12, RZ, PT ;  /* 0x000000ff0c00720c */ /* 0x000fe20003f26270 */
[----:B------:R-:W-:Y:S01]  /*18d0*/  VIADD R10, R88, 0x18 ;  /* 0x00000018580a7836 */ /* 0x000fe20000000000 */
[----:B------:R-:W-:Y:S01]  /*18e0*/  IABS R92, R20 ;  /* 0x00000014005c7213 */ /* 0x000fe20000000000 */
[----:B------:R-:W-:Y:S01]  /*18f0*/  @!P4 IMAD.IADD R13, R13, 0x1, -R53 ;  /* 0x000000010d0dc824 */ /* 0x000fe200078e0a35 */
[----:B------:R-:W-:Y:S01]  /*1900*/  ISETP.GT.U32.AND P4, PT, R53, R9, PT ;  /* 0x000000093500720c */ /* 0x000fe20003f84070 */
[----:B------:R-:W-:Y:S01]  /*1910*/  @!P6 IMAD.MOV R17, RZ, RZ, -R17 ;  /* 0x000000ffff11e224 */ /* 0x000fe200078e0a11 */
[----:B------:R-:W-:Y:S01]  /*1920*/  IABS R90, R10 ;  /* 0x0000000a005a7213 */ /* 0x000fe20000000000 */
[----:B------:R-:W-:Y:S01]  /*1930*/  IMAD.HI.U32 R6, R4, R92, RZ ;  /* 0x0000005c04067227 */ /* 0x000fe200078e00ff */
[----:B------:R-:W-:-:S03]  /*1940*/  ISETP.GE.AND P6, PT, R18, RZ, PT ;  /* 0x000000ff1200720c */ /* 0x000fc60003fc6270 */
[--C-:B------:R-:W-:Y:S01]  /*1950*/  @!P2 IMAD.IADD R15, R15, 0x1, -R53.reuse ;  /* 0x000000010f0fa824 */ /* 0x100fe200078e0a35 */
[----:B------:R-:W-:Y:S01]  /*1960*/  ISETP.GE.AND P2, PT, R20, RZ, PT ;  /* 0x000000ff1400720c */ /* 0x000fe20003f46270 */
[----:B------:R-:W-:Y:S02]  /*1970*/  @!P3 IMAD.IADD R11, R11, 0x1, -R53 ;  /* 0x000000010b0bb824 */ /* 0x000fe400078e0a35 */
[----:B------:R-:W-:Y:S02]  /*1980*/  IMAD.MOV R6, RZ, RZ, -R6 ;  /* 0x000000ffff067224 */ /* 0x000fe400078e0a06 */
[----:B------:R-:W-:Y:S01]  /*1990*/  @!P1 IMAD.MOV R15, RZ, RZ, -R15 ;  /* 0x000000ffff0f9224 */ /* 0x000fe200078e0a0f */
[C---:B------:R-:W-:Y:S01]  /*19a0*/  ISETP.GT.U32.AND P3, PT, R53.reuse, R11, PT ;  /* 0x0000000b3500720c */ /* 0x040fe20003f64070 */
[----:B------:R-:W-:Y:S01]  /*19b0*/  IMAD R92, R53, R6, R92 ;  /* 0x00000006355c7224 */ /* 0x000fe200078e025c */
[----:B------:R-:W-:Y:S01]  /*19c0*/  ISETP.GE.AND P1, PT, R10, RZ, PT ;  /* 0x000000ff0a00720c */ /* 0x000fe20003f26270 */
[----:B------:R-:W-:-:S02]  /*19d0*/  VIADD R10, R88, 0x19 ;  /* 0x00000019580a7836 */ /* 0x000fc40000000000 */
[----:B------:R-:W-:Y:S02]  /*19e0*/  @!P4 IMAD.IADD R9, R9, 0x1, -R53 ;  /* 0x000000010909c824 */ /* 0x000fe400078e0a35 */
[----:B------:R-:W-:Y:S01]  /*19f0*/  IMAD.HI.U32 R6, R4, R90, RZ ;  /* 0x0000005a04067227 */ /* 0x000fe200078e00ff */
[----:B------:R-:W-:Y:S02]  /*1a00*/  IABS R86, R10 ;  /* 0x0000000a00567213 */ /* 0x000fe40000000000 */
[C---:B------:R-:W-:Y:S01]  /*1a10*/  ISETP.GT.U32.AND P4, PT, R53.reuse, R9, PT ;  /* 0x000000093500720c */ /* 0x040fe20003f84070 */
[----:B------:R-:W-:Y:S01]  /*1a20*/  @!P0 IMAD.MOV R13, RZ, RZ, -R13 ;  /* 0x000000ffff0d8224 */ /* 0x000fe200078e0a0d */
[----:B------:R-:W-:Y:S01]  /*1a30*/  ISETP.GT.U32.AND P0, PT, R53, R92, PT ;  /* 0x0000005c3500720c */ /* 0x000fe20003f04070 */
[----:B------:R-:W-:Y:S02]  /*1a40*/  IMAD.MOV R6, RZ, RZ, -R6 ;  /* 0x000000ffff067224 */ /* 0x000fe400078e0a06 */
[----:B------:R-:W-:Y:S01]  /*1a50*/  @!P3 IMAD.IADD R11, R11, 0x1, -R53 ;  /* 0x000000010b0bb824 */ /* 0x000fe200078e0a35 */
[----:B------:R-:W-:Y:S01]  /*1a60*/  ISETP.GE.AND P3, PT, R10, RZ, PT ;  /* 0x000000ff0a00720c */ /* 0x000fe20003f66270 */
[----:B------:R-:W-:-:S02]  /*1a70*/  IMAD R90, R53, R6, R90 ;  /* 0x00000006355a7224 */ /* 0x000fc400078e025a */
[----:B------:R-:W-:-:S04]  /*1a80*/  IMAD.HI.U32 R6, R4, R86, RZ ;  /* 0x0000005604067227 */ /* 0x000fc800078e00ff */
[----:B------:R-:W-:Y:S02]  /*1a90*/  IMAD.MOV R10, RZ, RZ, -R6 ;  /* 0x000000ffff0a7224 */ /* 0x000fe400078e0a06 */
[----:B------:R-:W-:Y:S02]  /*1aa0*/  VIADD R12, R88, 0x1a ;  /* 0x0000001a580c7836 */ /* 0x000fe40000000000 */
[--C-:B------:R-:W-:Y:S02]  /*1ab0*/  @!P0 IMAD.IADD R92, R92, 0x1, -R53.reuse ;  /* 0x000000015c5c8824 */ /* 0x100fe400078e0a35 */
[----:B------:R-:W-:Y:S01]  /*1ac0*/  @!P4 IMAD.IADD R9, R9, 0x1, -R53 ;  /* 0x000000010909c824 */ /* 0x000fe200078e0a35 */
[----:B------:R-:W-:Y:S01]  /*1ad0*/  IABS R84, R12 ;  /* 0x0000000c00547213 */ /* 0x000fe20000000000 */
[C---:B------:R-:W-:Y:S01]  /*1ae0*/  IMAD R86, R53.reuse, R10, R86 ;  /* 0x0000000a35567224 */ /* 0x040fe200078e0256 */
[C---:B------:R-:W-:Y:S01]  /*1af0*/  ISETP.GT.U32.AND P0, PT, R53.reuse, R92, PT ;  /* 0x0000005c3500720c */ /* 0x040fe20003f04070 */
[----:B------:R-:W-:Y:S01]  /*1b00*/  @!P6 IMAD.MOV R9, RZ, RZ, -R9 ;  /* 0x000000ffff09e224 */ /* 0x000fe200078e0a09 */
[----:B------:R-:W-:Y:S01]  /*1b10*/  ISETP.GE.AND P4, PT, R12, RZ, PT ;  /* 0x000000ff0c00720c */ /* 0x000fe20003f86270 */
[----:B------:R-:W-:Y:S01]  /*1b20*/  @!P5 IMAD.MOV R19, RZ, RZ, -R19 ;  /* 0x000000ffff13d224 */ /* 0x000fe200078e0a13 */
[----:B------:R-:W-:Y:S01]  /*1b30*/  ISETP.GT.U32.AND P6, PT, R53, R86, PT ;  /* 0x000000563500720c */ /* 0x000fe20003fc4070 */
[----:B------:R-:W-:Y:S01]  /*1b40*/  IMAD.HI.U32 R6, R4, R84, RZ ;  /* 0x0000005404067227 */ /* 0x000fe200078e00ff */
[----:B------:R-:W-:-:S03]  /*1b50*/  ISETP.GE.AND P5, PT, R14, RZ, PT ;  /* 0x000000ff0e00720c */ /* 0x000fc60003fa6270 */
[C---:B------:R-:W-:Y:S02]  /*1b60*/  VIADD R14, R88.reuse, 0x1b ;  /* 0x0000001b580e7836 */ /* 0x040fe40000000000 */
[----:B------:R-:W-:Y:S02]  /*1b70*/  IMAD.MOV R6, RZ, RZ, -R6 ;  /* 0x000000ffff067224 */ /* 0x000fe400078e0a06 */
[----:B------:R-:W-:Y:S01]  /*1b80*/  VIADD R12, R88, 0x1c ;  /* 0x0000001c580c7836 */ /* 0x000fe20000000000 */
[----:B------:R-:W-:Y:S01]  /*1b90*/  IABS R80, R14 ;  /* 0x0000000e00507213 */ /* 0x000fe20000000000 */
[--C-:B------:R-:W-:Y:S01]  /*1ba0*/  @!P0 IMAD.IADD R92, R92, 0x1, -R53.reuse ;  /* 0x000000015c5c8824 */ /* 0x100fe200078e0a35 */
[----:B------:R-:W-:Y:S01]  /*1bb0*/  ISETP.GE.AND P0, PT, R14, RZ, PT ;  /* 0x000000ff0e00720c */ /* 0x000fe20003f06270 */
[----:B------:R-:W-:Y:S01]  /*1bc0*/  IMAD R84, R53, R6, R84 ;  /* 0x0000000635547224 */ /* 0x000fe200078e0254 */
[----:B------:R-:W-:Y:S01]  /*1bd0*/  IABS R78, R12 ;  /* 0x0000000c004e7213 */ /* 0x000fe20000000000 */
[----:B------:R-:W-:-:S02]  /*1be0*/  @!P6 IMAD.IADD R86, R86, 0x1, -R53 ;  /* 0x000000015656e824 */ /* 0x000fc400078e0a35 */
[----:B------:R-:W-:-:S03]  /*1bf0*/  IMAD.HI.U32 R6, R4, R80, RZ ;  /* 0x0000005004067227 */ /* 0x000fc600078e00ff */
[C---:B------:R-:W-:Y:S01]  /*1c00*/  ISETP.GT.U32.AND P6, PT, R53.reuse, R86, PT ;  /* 0x000000563500720c */ /* 0x040fe20003fc4070 */
[----:B------:R-:W-:Y:S01]  /*1c10*/  @!P2 IMAD.MOV R92, RZ, RZ, -R92 ;  /* 0x000000ffff5ca224 */ /* 0x000fe200078e0a5c */
[----:B------:R-:W-:Y:S01]  /*1c20*/  ISETP.GT.U32.AND P2, PT, R53, R84, PT ;  /* 0x000000543500720c */ /* 0x000fe20003f44070 */
[----:B------:R-:W-:Y:S02]  /*1c30*/  IMAD.MOV R10, RZ, RZ, -R6 ;  /* 0x000000ffff0a7224 */ /* 0x000fe400078e0a06 */
[----:B------:R-:W-:-:S04]  /*1c40*/  IMAD.HI.U32 R6, R4, R78, RZ ;  /* 0x0000004e04067227 */ /* 0x000fc800078e00ff */
[----:B------:R-:W-:Y:S02]  /*1c50*/  IMAD.MOV R6, RZ, RZ, -R6 ;  /* 0x000000ffff067224 */ /* 0x000fe400078e0a06 */
[----:B------:R-:W-:Y:S01]  /*1c60*/  @!P5 IMAD.MOV R11, RZ, RZ, -R11 ;  /* 0x000000ffff0bd224 */ /* 0x000fe200078e0a0b */
[C---:B------:R-:W-:Y:S01]  /*1c70*/  ISETP.GT.U32.AND P5, PT, R53.reuse, R90, PT ;  /* 0x0000005a3500720c */ /* 0x040fe20003fa4070 */
[C---:B------:R-:W-:Y:S02]  /*1c80*/  IMAD R78, R53.reuse, R6, R78 ;  /* 0x00000006354e7224 */ /* 0x040fe400078e024e */
[C---:B------:R-:W-:Y:S02]  /*1c90*/  VIADD R14, R88.reuse, 0x1d ;  /* 0x0000001d580e7836 */ /* 0x040fe40000000000 */
[----:B------:R-:W-:Y:S02]  /*1ca0*/  VIADD R18, R88, 0x1f ;  /* 0x0000001f58127836 */ /* 0x000fe40000000000 */
[--C-:B------:R-:W-:Y:S01]  /*1cb0*/  @!P2 IMAD.IADD R84, R84, 0x1, -R53.reuse ;  /* 0x000000015454a824 */ /* 0x100fe200078e0a35 */
[----:B------:R-:W-:Y:S01]  /*1cc0*/  IABS R76, R14 ;  /* 0x0000000e004c7213 */ /* 0x000fe20000000000 */
[--C-:B------:R-:W-:Y:S01]  /*1cd0*/  @!P6 IMAD.IADD R86, R86, 0x1, -R53.reuse ;  /* 0x000000015656e824 */ /* 0x100fe200078e0a35 */
[C---:B------:R-:W-:Y:S01]  /*1ce0*/  ISETP.GT.U32.AND P6, PT, R53.reuse, R78, PT ;  /* 0x0000004e3500720c */ /* 0x040fe20003fc4070 */
[C---:B------:R-:W-:Y:S01]  /*1cf0*/  IMAD R80, R53.reuse, R10, R80 ;  /* 0x0000000a35507224 */ /* 0x040fe200078e0250 */
[----:B------:R-:W-:Y:S01]  /*1d00*/  IABS R72, R18 ;  /* 0x0000001200487213 */ /* 0x000fe20000000000 */
[----:B------:R-:W-:Y:S01]  /*1d10*/  @!P5 IMAD.IADD R90, R90, 0x1, -R53 ;  /* 0x000000015a5ad824 */ /* 0x000fe200078e0a35 */
[----:B------:R-:W-:Y:S01]  /*1d20*/  ISETP.GT.U32.AND P2, PT, R53, R84, PT ;  /* 0x000000543500720c */ /* 0x000fe20003f44070 */
[----:B------:R-:W-:-:S03]  /*1d30*/  IMAD.HI.U32 R6, R4, R76, RZ ;  /* 0x0000004c04067227 */ /* 0x000fc600078e00ff */
[----:B------:R-:W-:Y:S01]  /*1d40*/  ISETP.GT.U32.AND P5, PT, R53, R90, PT ;  /* 0x0000005a3500720c */ /* 0x000fe20003fa4070 */
[----:B------:R-:W-:-:S04]  /*1d50*/  IMAD.HI.U32 R10, R4, R72, RZ ;  /* 0x00000048040a7227 */ /* 0x000fc800078e00ff */
[----:B------:R-:W-:Y:S02]  /*1d60*/  VIADD R16, R88, 0x1e ;  /* 0x0000001e58107836 */ /* 0x000fe40000000000 */
[----:B------:R-:W-:Y:S02]  /*1d70*/  IMAD.MOV R6, RZ, RZ, -R6 ;  /* 0x000000ffff067224 */ /* 0x000fe400078e0a06 */
[----:B------:R-:W-:Y:S01]  /*1d80*/  IMAD.MOV R10, RZ, RZ, -R10 ;  /* 0x000000ffff0a7224 */ /* 0x000fe200078e0a0a */
[----:B------:R-:W-:Y:S01]  /*1d90*/  IABS R74, R16 ;  /* 0x00000010004a7213 */ /* 0x000fe20000000000 */
[--C-:B------:R-:W-:Y:S02]  /*1da0*/  @!P6 IMAD.IADD R78, R78, 0x1, -R53.reuse ;  /* 0x000000014e4ee824 */ /* 0x100fe400078e0a35 */
[C---:B------:R-:W-:Y:S02]  /*1db0*/  IMAD R76, R53.reuse, R6, R76 ;  /* 0x00000006354c7224 */ /* 0x040fe400078e024c */
[----:B------:R-:W-:Y:S01]  /*1dc0*/  @!P2 IMAD.IADD R84, R84, 0x1, -R53 ;  /* 0x000000015454a824 */ /* 0x000fe200078e0a35 */
[C---:B------:R-:W-:Y:S01]  /*1dd0*/  ISETP.GT.U32.AND P6, PT, R53.reuse, R78, PT ;  /* 0x0000004e3500720c */ /* 0x040fe20003fc4070 */
[C---:B------:R-:W-:Y:S01]  /*1de0*/  IMAD R72, R53.reuse, R10, R72 ;  /* 0x0000000a35487224 */ /* 0x040fe200078e0248 */
[----:B------:R-:W-:Y:S01]  /*1df0*/  ISETP.GT.U32.AND P2, PT, R53, R76, PT ;  /* 0x0000004c3500720c */ /* 0x000fe20003f44070 */
[----:B------:R-:W-:-:S04]  /*1e00*/  IMAD.HI.U32 R6, R4, R74, RZ ;  /* 0x0000004a04067227 */ /* 0x000fc800078e00ff */
[----:B------:R-:W-:Y:S01]  /*1e10*/  @!P4 IMAD.MOV R84, RZ, RZ, -R84 ;  /* 0x000000ffff54c224 */ /* 0x000fe200078e0a54 */
[C---:B------:R-:W-:Y:S01]  /*1e20*/  ISETP.GT.U32.AND P4, PT, R53.reuse, R72, PT ;  /* 0x000000483500720c */ /* 0x040fe20003f84070 */
[----:B------:R-:W-:Y:S02]  /*1e30*/  IMAD.MOV R6, RZ, RZ, -R6 ;  /* 0x000000ffff067224 */ /* 0x000fe400078e0a06 */
[----:B------:R-:W-:Y:S01]  /*1e40*/  @!P5 IMAD.IADD R90, R90, 0x1, -R53 ;  /* 0x000000015a5ad824 */ /* 0x000fe200078e0a35 */
[C---:B------:R-:W-:Y:S01]  /*1e50*/  ISETP.GT.U32.AND P5, PT, R53.reuse, R80, PT ;  /* 0x000000503500720c */ /* 0x040fe20003fa4070 */
[----:B------:R-:W-:Y:S02]  /*1e60*/  IMAD R74, R53, R6, R74 ;  /* 0x00000006354a7224 */ /* 0x000fe400078e024a */
[----:B------:R-:W-:Y:S01]  /*1e70*/  @!P1 IMAD.MOV R90, RZ, RZ, -R90 ;  /* 0x000000ffff5a9224 */ /* 0x000fe200078e0a5a */
[----:B------:R-:W-:Y:S01]  /*1e80*/  ISETP.GE.AND P1, PT, R12, RZ, PT ;  /* 0x000000ff0c00720c */ /* 0x000fe20003f26270 */
[----:B------:R-:W-:Y:S01]  /*1e90*/  @!P3 IMAD.MOV R86, RZ, RZ, -R86 ;  /* 0x000000ffff56b224 */ /* 0x000fe200078e0a56 */
[----:B------:R-:W-:Y:S01]  /*1ea0*/  ISETP.GE.AND P3, PT, R14, RZ, PT ;  /* 0x000000ff0e00720c */ /* 0x000fe20003f66270 */
[----:B------:R-:W-:-:S02]  /*1eb0*/  VIADD R14, R88, 0x21 ;  /* 0x00000021580e7836 */ /* 0x000fc40000000000 */
[--C-:B------:R-:W-:Y:S01]  /*1ec0*/  @!P6 IMAD.IADD R78, R78, 0x1, -R53.reuse ;  /* 0x000000014e4ee824 */ /* 0x100fe200078e0a35 */
[C---:B------:R-:W-:Y:S01]  /*1ed0*/  ISETP.GT.U32.AND P6, PT, R53.reuse, R74, PT ;  /* 0x0000004a3500720c */ /* 0x040fe20003fc4070 */
[--C-:B------:R-:W-:Y:S01]  /*1ee0*/  @!P2 IMAD.IADD R76, R76, 0x1, -R53.reuse ;  /* 0x000000014c4ca824 */ /* 0x100fe200078e0a35 */
[----:B------:R-:W-:Y:S01]  /*1ef0*/  IABS R68, R14 ;  /* 0x0000000e00447213 */ /* 0x000fe20000000000 */
[--C-:B------:R-:W-:Y:S02]  /*1f00*/  @!P4 IMAD.IADD R72, R72, 0x1, -R53.reuse ;  /* 0x000000014848c824 */ /* 0x100fe400078e0a35 */
[----:B------:R-:W-:Y:S01]  /*1f10*/  VIADD R12, R88, 0x20 ;  /* 0x00000020580c7836 */ /* 0x000fe20000000000 */
[C---:B------:R-:W-:Y:S01]  /*1f20*/  ISETP.GT.U32.AND P2, PT, R53.reuse, R76, PT ;  /* 0x0000004c3500720c */ /* 0x040fe20003f44070 */
[----:B------:R-:W-:Y:S01]  /*1f30*/  @!P5 IMAD.IADD R80, R80, 0x1, -R53 ;  /* 0x000000015050d824 */ /* 0x000fe200078e0a35 */
[----:B------:R-:W-:Y:S01]  /*1f40*/  ISETP.GT.U32.AND P4, PT, R53, R72, PT ;  /* 0x000000483500720c */ /* 0x000fe20003f84070 */
[----:B------:R-:W-:Y:S01]  /*1f50*/  IMAD.HI.U32 R10, R4, R68, RZ ;  /* 0x00000044040a7227 */ /* 0x000fe200078e00ff */
[----:B------:R-:W-:-:S02]  /*1f60*/  IABS R70, R12 ;  /* 0x0000000c00467213 */ /* 0x000fc40000000000 */
[----:B------:R-:W-:Y:S01]  /*1f70*/  ISETP.GT.U32.AND P5, PT, R53, R80, PT ;  /* 0x000000503500720c */ /* 0x000fe20003fa4070 */
[----:B------:R-:W-:Y:S01]  /*1f80*/  @!P1 IMAD.MOV R78, RZ, RZ, -R78 ;  /* 0x000000ffff4e9224 */ /* 0x000fe200078e0a4e */
[----:B------:R-:W-:Y:S01]  /*1f90*/  ISETP.GE.AND P1, PT, R12, RZ, PT ;  /* 0x000000ff0c00720c */ /* 0x000fe20003f26270 */
[----:B------:R-:W-:Y:S02]  /*1fa0*/  VIADD R12, R88, 0x22 ;  /* 0x00000022580c7836 */ /* 0x000fe40000000000 */
[----:B------:R-:W-:Y:S02]  /*1fb0*/  IMAD.MOV R10, RZ, RZ, -R10 ;  /* 0x000000ffff0a7224 */ /* 0x000fe400078e0a0a */
[----:B------:R-:W-:Y:S01]  /*1fc0*/  IMAD.HI.U32 R6, R4, R70, RZ ;  /* 0x0000004604067227 */ /* 0x000fe200078e00ff */
[----:B------:R-:W-:-:S03]  /*1fd0*/  IABS R66, R12 ;  /* 0x0000000c00427213 */ /* 0x000fc60000000000 */
[--C-:B------:R-:W-:Y:S02]  /*1fe0*/  @!P6 IMAD.IADD R74, R74, 0x1, -R53.reuse ;  /* 0x000000014a4ae824 */ /* 0x100fe400078e0a35 */
[C---:B------:R-:W-:Y:S02]  /*1ff0*/  IMAD R68, R53.reuse, R10, R68 ;  /* 0x0000000a35447224 */ /* 0x040fe400078e0244 */
[----:B------:R-:W-:Y:S01]  /*2000*/  IMAD.MOV R6, RZ, RZ, -R6 ;  /* 0x000000ffff067224 */ /* 0x000fe200078e0a06 */
[C---:B------:R-:W-:Y:S01]  /*2010*/  ISETP.GT.U32.AND P6, PT, R53.reuse, R74, PT ;  /* 0x0000004a3500720c */ /* 0x040fe20003fc4070 */
[--C-:B------:R-:W-:Y:S01]  /*2020*/  @!P2 IMAD.IADD R76, R76, 0x1, -R53.reuse ;  /* 0x000000014c4ca824 */ /* 0x100fe200078e0a35 */
[----:B------:R-:W-:Y:S01]  /*2030*/  ISETP.GE.AND P2, PT, R14, RZ, PT ;  /* 0x000000ff0e00720c */ /* 0x000fe20003f46270 */
[----:B------:R-:W-:Y:S01]  /*2040*/  @!P4 IMAD.IADD R72, R72, 0x1, -R53 ;  /* 0x000000014848c824 */ /* 0x000fe200078e0a35 */
[C---:B------:R-:W-:Y:S01]  /*2050*/  ISETP.GT.U32.AND P4, PT, R53.reuse, R68, PT ;  /* 0x000000443500720c */ /* 0x040fe20003f84070 */
[----:B------:R-:W-:-:S02]  /*2060*/  IMAD R70, R53, R6, R70 ;  /* 0x0000000635467224 */ /* 0x000fc400078e0246 */
[----:B------:R-:W-:Y:S02]  /*2070*/  VIADD R14, R88, 0x23 ;  /* 0x00000023580e7836 */ /* 0x000fe40000000000 */
[----:B------:R-:W-:-:S03]  /*2080*/  IMAD.HI.U32 R6, R4, R66, RZ ;  /* 0x0000004204067227 */ /* 0x000fc600078e00ff */
[----:B------:R-:W-:Y:S01]  /*2090*/  IABS R64, R14 ;  /* 0x0000000e00407213 */ /* 0x000fe20000000000 */
[--C-:B------:R-:W-:Y:S01]  /*20a0*/  @!P5 IMAD.IADD R80, R80, 0x1, -R53.reuse ;  /* 0x000000015050d824 */ /* 0x100fe200078e0a35 */
[----:B------:R-:W-:Y:S01]  /*20b0*/  ISETP.GE.AND P5, PT, R16, RZ, PT ;  /* 0x000000ff1000720c */ /* 0x000fe20003fa6270 */
[----:B------:R-:W-:Y:S02]  /*20c0*/  IMAD.MOV R6, RZ, RZ, -R6 ;  /* 0x000000ffff067224 */ /* 0x000fe400078e0a06 */
[----:B------:R-:W-:Y:S01]  /*20d0*/  @!P0 IMAD.MOV R80, RZ, RZ, -R80 ;  /* 0x000000ffff508224 */ /* 0x000fe200078e0a50 */
[----:B------:R-:W-:Y:S01]  /*20e0*/  ISETP.GE.AND P0, PT, R18, RZ, PT ;  /* 0x000000ff1200720c */ /* 0x000fe20003f06270 */
[----:B------:R-:W-:Y:S02]  /*20f0*/  VIADD R18, R88, 0x25 ;  /* 0x0000002558127836 */ /* 0x000fe40000000000 */
[C---:B------:R-:W-:Y:S02]  /*2100*/  IMAD R66, R53.reuse, R6, R66 ;  /* 0x0000000635427224 */ /* 0x040fe400078e0242 */
[----:B------:R-:W-:Y:S01]  /*2110*/  @!P6 IMAD.IADD R74, R74, 0x1, -R53 ;  /* 0x000000014a4ae824 */ /* 0x000fe200078e0a35 */
[----:B------:R-:W-:Y:S01]  /*2120*/  ISETP.GT.U32.AND P6, PT, R53, R70, PT ;  /* 0x000000463500720c */ /* 0x000fe20003fc4070 */
[----:B------:R-:W-:Y:S01]  /*2130*/  IMAD.HI.U32 R6, R4, R64, RZ ;  /* 0x0000004004067227 */ /* 0x000fe200078e00ff */
[----:B------:R-:W-:-:S03]  /*2140*/  IABS R60, R18 ;  /* 0x00000012003c7213 */ /* 0x000fc60000000000 */
[----:B------:R-:W-:Y:S01]  /*2150*/  @!P4 IMAD.IADD R68, R68, 0x1, -R53 ;  /* 0x000000014444c824 */ /* 0x000fe200078e0a35 */
[----:B------:R-:W-:Y:S01]  /*2160*/  ISETP.GE.AND P4, PT, R12, RZ, PT ;  /* 0x000000ff0c00720c */ /* 0x000fe20003f86270 */
[----:B------:R-:W-:Y:S02]  /*2170*/  IMAD.MOV R6, RZ, RZ, -R6 ;  /* 0x000000ffff067224 */ /* 0x000fe400078e0a06 */
[----:B------:R-:W-:Y:S02]  /*2180*/  VIADD R16, R88, 0x24 ;  /* 0x0000002458107836 */ /* 0x000fe40000000000 */
[----:B------:R-:W-:Y:S01]  /*2190*/  @!P5 IMAD.MOV R74, RZ, RZ, -R74 ;  /* 0x000000ffff4ad224 */ /* 0x000fe200078e0a4a */
[C---:B------:R-:W-:Y:S01]  /*21a0*/  ISETP.GT.U32.AND P5, PT, R53.reuse, R68, PT ;  /* 0x000000443500720c */ /* 0x040fe20003fa4070 */
[----:B------:R-:W-:Y:S01]  /*21b0*/  IMAD R64, R53, R6, R64 ;  /* 0x0000000635407224 */ /* 0x000fe200078e0240 */
[----:B------:R-:W-:Y:S01]  /*21c0*/  IABS R62, R16 ;  /* 0x00000010003e7213 */ /* 0x000fe20000000000 */
[----:B------:R-:W-:-:S04]  /*21d0*/  IMAD.HI.U32 R6, R4, R60, RZ ;  /* 0x0000003c04067227 */ /* 0x000fc800078e00ff */
[----:B------:R-:W-:Y:S02]  /*21e0*/  IMAD.MOV R6, RZ, RZ, -R6 ;  /* 0x000000ffff067224 */ /* 0x000fe400078e0a06 */
[----:B------:R-:W-:Y:S01]  /*21f0*/  @!P6 IMAD.IADD R70, R70, 0x1, -R53 ;  /* 0x000000014646e824 */ /* 0x000fe200078e0a35 */
[----:B------:R-:W-:Y:S01]  /*2200*/  ISETP.GT.U32.AND P6, PT, R53, R66, PT ;  /* 0x000000423500720c */ /* 0x000fe20003fc4070 */
[----:B------:R-:W-:-:S04]  /*2210*/  IMAD.HI.U32 R10, R4, R62, RZ ;  /* 0x0000003e040a7227 */ /* 0x000fc800078e00ff */
[C---:B------:R-:W-:Y:S02]  /*2220*/  IMAD R60, R53.reuse, R6, R60 ;  /* 0x00000006353c7224 */ /* 0x040fe400078e023c */
[----:B------:R-:W-:Y:S01]  /*2230*/  @!P3 IMAD.MOV R76, RZ, RZ, -R76 ;  /* 0x000000ffff4cb224 */ /* 0x000fe200078e0a4c */
[C---:B------:R-:W-:Y:S01]  /*2240*/  ISETP.GT.U32.AND P3, PT, R53.reuse, R70, PT ;  /* 0x000000463500720c */ /* 0x040fe20003f64070 */
[----:B------:R-:W-:Y:S02]  /*2250*/  IMAD.MOV R10, RZ, RZ, -R10 ;  /* 0x000000ffff0a7224 */ /* 0x000fe400078e0a0a */
[----:B------:R-:W-:Y:S01]  /*2260*/  @!P5 IMAD.IADD R68, R68, 0x1, -R53 ;  /* 0x000000014444d824 */ /* 0x000fe200078e0a35 */
[C---:B------:R-:W-:Y:S01]  /*2270*/  ISETP.GT.U32.AND P5, PT, R53.reuse, R60, PT ;  /* 0x0000003c3500720c */ /* 0x040fe20003fa4070 */
[----:B------:R-:W-:Y:S02]  /*2280*/  VIADD R20, R88, 0x26 ;  /* 0x0000002658147836 */ /* 0x000fe40000000000 */
[----:B------:R-:W-:-:S02]  /*2290*/  IMAD R62, R53, R10, R62 ;  /* 0x0000000a353e7224 */ /* 0x000fc400078e023e */
[--C-:B------:R-:W-:Y:S01]  /*22a0*/  @!P6 IMAD.IADD R66, R66, 0x1, -R53.reuse ;  /* 0x000000014242e824 */ /* 0x100fe200078e0a35 */
[----:B------:R-:W-:Y:S01]  /*22b0*/  IABS R58, R20 ;  /* 0x00000014003a7213 */ /* 0x000fe20000000000 */
[----:B------:R-:W-:Y:S01]  /*22c0*/  @!P0 IMAD.MOV R72, RZ, RZ, -R72 ;  /* 0x000000ffff488224 */ /* 0x000fe200078e0a48 */
[C---:B------:R-:W-:Y:S01]  /*22d0*/  ISETP.GT.U32.AND P0, PT, R53.reuse, R62, PT ;  /* 0x0000003e3500720c */ /* 0x040fe20003f04070 */
[----:B------:R-:W-:Y:S01]  /*22e0*/  VIADD R12, R88, 0x27 ;  /* 0x00000027580c7836 */ /* 0x000fe20000000000 */
[C---:B------:R-:W-:Y:S01]  /*22f0*/  ISETP.GT.U32.AND P6, PT, R53.reuse, R66, PT ;  /* 0x000000423500720c */ /* 0x040fe20003fc4070 */
[----:B------:R-:W-:Y:S01]  /*2300*/  @!P3 IMAD.IADD R70, R70, 0x1, -R53 ;  /* 0x000000014646b824 */ /* 0x000fe200078e0a35 */
[----:B------:R-:W-:Y:S01]  /*2310*/  ISETP.GT.U32.AND P3, PT, R53, R64, PT ;  /* 0x000000403500720c */ /* 0x000fe20003f64070 */
[----:B------:R-:W-:Y:S01]  /*2320*/  IMAD.HI.U32 R6, R4, R58, RZ ;  /* 0x0000003a04067227 */ /* 0x000fe200078e00ff */
[----:B------:R-:W-:-:S03]  /*2330*/  IABS R56, R12 ;  /* 0x0000000c00387213 */ /* 0x000fc60000000000 */
[----:B------:R-:W-:Y:S02]  /*2340*/  @!P5 IMAD.IADD R60, R60, 0x1, -R53 ;  /* 0x000000013c3cd824 */ /* 0x000fe400078e0a35 */
[----:B------:R-:W-:Y:S02]  /*2350*/  IMAD.MOV R6, RZ, RZ, -R6 ;  /* 0x000000ffff067224 */ /* 0x000fe400078e0a06 */
[----:B------:R-:W-:Y:S01]  /*2360*/  @!P2 IMAD.MOV R68, RZ, RZ, -R68 ;  /* 0x000000ffff44a224 */ /* 0x000fe200078e0a44 */
[C---:B------:R-:W-:Y:S01]  /*2370*/  ISETP.GT.U32.AND P2, PT, R53.reuse, R60, PT ;  /* 0x0000003c3500720c */ /* 0x040fe20003f44070 */
[----:B------:R-:W-:Y:S01]  /*2380*/  @!P1 IMAD.MOV R70, RZ, RZ, -R70 ;  /* 0x000000ffff469224 */ /* 0x000fe200078e0a46 */
[----:B------:R-:W-:Y:S01]  /*2390*/  ISETP.GE.AND P1, PT, R14, RZ, PT ;  /* 0x000000ff0e00720c */ /* 0x000fe20003f26270 */
[----:B------:R-:W-:Y:S02]  /*23a0*/  IMAD R58, R53, R6, R58 ;  /* 0x00000006353a7224 */ /* 0x000fe400078e023a */
[----:B------:R-:W-:-:S04]  /*23b0*/  IMAD.HI.U32 R6, R4, R56, RZ ;  /* 0x0000003804067227 */ /* 0x000fc800078e00ff */
[----:B------:R-:W-:Y:S02]  /*23c0*/  VIADD R14, R88, 0x28 ;  /* 0x00000028580e7836 */ /* 0x000fe40000000000 */
[--C-:B------:R-:W-:Y:S02]  /*23d0*/  @!P0 IMAD.IADD R62, R62, 0x1, -R53.reuse ;  /* 0x000000013e3e8824 */ /* 0x100fe400078e0a35 */
[----:B------:R-:W-:Y:S01]  /*23e0*/  IMAD.MOV R10, RZ, RZ, -R6 ;  /* 0x000000ffff0a7224 */ /* 0x000fe200078e0a06 */
[----:B------:R-:W-:Y:S01]  /*23f0*/  IABS R54, R14 ;  /* 0x0000000e00367213 */ /* 0x000fe20000000000 */
[--C-:B------:R-:W-:Y:S01]  /*2400*/  @!P6 IMAD.IADD R66, R66, 0x1, -R53.reuse ;  /* 0x000000014242e824 */ /* 0x100fe200078e0a35 */
[C---:B------:R-:W-:Y:S01]  /*2410*/  ISETP.GT.U32.AND P5, PT, R53.reuse, R62, PT ;  /* 0x0000003e3500720c */ /* 0x040fe20003fa4070 */
[----:B------:R-:W-:Y:S01]  /*2420*/  @!P3 IMAD.IADD R64, R64, 0x1, -R53 ;  /* 0x000000014040b824 */ /* 0x000fe200078e0a35 */
[----:B------:R-:W-:Y:S01]  /*2430*/  ISETP.GE.AND P6, PT, R16, RZ, PT ;  /* 0x000000ff1000720c */ /* 0x000fe20003fc6270 */
[C---:B------:R-:W-:Y:S01]  /*2440*/  IMAD R56, R53.reuse, R10, R56 ;  /* 0x0000000a35387224 */ /* 0x040fe200078e0238 */
[----:B------:R-:W-:Y:S01]  /*2450*/  ISETP.GE.AND P3, PT, R18, RZ, PT ;  /* 0x000000ff1200720c */ /* 0x000fe20003f66270 */
[----:B------:R-:W-:Y:S01]  /*2460*/  @!P4 IMAD.MOV R66, RZ, RZ, -R66 ;  /* 0x000000ffff42c224 */ /* 0x000fe200078e0a42 */
[C---:B------:R-:W-:Y:S01]  /*2470*/  ISETP.GT.U32.AND P0, PT, R53.reuse, R64, PT ;  /* 0x000000403500720c */ /* 0x040fe20003f04070 */
[----:B------:R-:W-:Y:S01]  /*2480*/  IMAD.HI.U32 R6, R4, R54, RZ ;  /* 0x0000003604067227 */ /* 0x000fe200078e00ff */
[----:B------:R-:W-:-:S03]  /*2490*/  ISETP.GT.U32.AND P4, PT, R53, R58, PT ;  /* 0x0000003a3500720c */ /* 0x000fc60003f84070 */
[--C-:B------:R-:W-:Y:S01]  /*24a0*/  @!P2 IMAD.IADD R60, R60, 0x1, -R53.reuse ;  /* 0x000000013c3ca824 */ /* 0x100fe200078e0a35 */
[C---:B------:R-:W-:Y:S01]  /*24b0*/  ISETP.GT.U32.AND P2, PT, R53.reuse, R56, PT ;  /* 0x000000383500720c */ /* 0x040fe20003f44070 */
[----:B------:R-:W-:Y:S02]  /*24c0*/  IMAD.MOV R6, RZ, RZ, -R6 ;  /* 0x000000ffff067224 */ /* 0x000fe400078e0a06 */
[----:B------:R-:W-:Y:S02]  /*24d0*/  VIADD R16, R88, 0x29 ;  /* 0x0000002958107836 */ /* 0x000fe40000000000 */
[--C-:B------:R-:W-:Y:S01]  /*24e0*/  @!P5 IMAD.IADD R62, R62, 0x1, -R53.reuse ;  /* 0x000000013e3ed824 */ /* 0x100fe200078e0a35 */
[----:B------:R-:W-:Y:S01]  /*24f0*/  ISETP.GE.AND P5, PT, R12, RZ, PT ;  /* 0x000000ff0c00720c */ /* 0x000fe20003fa6270 */
[C---:B------:R-:W-:Y:S01]  /*2500*/  IMAD R54, R53.reuse, R6, R54 ;  /* 0x0000000635367224 */ /* 0x040fe200078e0236 */
[----:B------:R-:W-:Y:S01]  /*2510*/  IABS R52, R16 ;  /* 0x0000001000347213 */ /* 0x000fe20000000000 */
[--C-:B------:R-:W-:Y:S01]  /*2520*/  @!P0 IMAD.IADD R64, R64, 0x1, -R53.reuse ;  /* 0x0000000140408824 */ /* 0x100fe200078e0a35 */
[----:B------:R-:W-:Y:S01]  /*2530*/  ISETP.GE.AND P0, PT, R20, RZ, PT ;  /* 0x000000ff1400720c */ /* 0x000fe20003f06270 */
[--C-:B------:R-:W-:Y:S01]  /*2540*/  @!P4 IMAD.IADD R58, R58, 0x1, -R53.reuse ;  /* 0x000000013a3ac824 */ /* 0x100fe200078e0a35 */
[----:B------:R-:W-:Y:S01]  /*2550*/  ISETP.GE.AND P4, PT, R14, RZ, PT ;  /* 0x000000ff0e00720c */ /* 0x000fe20003f86270 */
[----:B------:R-:W-:Y:S01]  /*2560*/  @!P6 IMAD.MOV R62, RZ, RZ, -R62 ;  /* 0x000000ffff3ee224 */ /* 0x000fe200078e0a3e */
[----:B------:R-:W-:Y:S01]  /*2570*/  ISETP.GT.U32.AND P6, PT, R53, R54, PT ;  /* 0x000000363500720c */ /* 0x000fe20003fc4070 */
[----:B------:R-:W-:-:S02]  /*2580*/  @!P2 IMAD.IADD R56, R56, 0x1, -R53 ;  /* 0x000000013838a824 */ /* 0x000fc400078e0a35 */
[----:B------:R-:W-:Y:S01]  /*2590*/  @!P1 IMAD.MOV R64, RZ, RZ, -R64 ;  /* 0x000000ffff409224 */ /* 0x000fe200078e0a40 */
[C---:B------:R-:W-:Y:S01]  /*25a0*/  ISETP.GT.U32.AND P1, PT, R53.reuse, R58, PT ;  /* 0x0000003a3500720c */ /* 0x040fe20003f24070 */
[----:B------:R-:W-:Y:S01]  /*25b0*/  IMAD.HI.U32 R6, R4, R52, RZ ;  /* 0x0000003404067227 */ /* 0x000fe200078e00ff */
[----:B------:R-:W-:-:S03]  /*25c0*/  ISETP.GT.U32.AND P2, PT, R53, R56, PT ;  /* 0x000000383500720c */ /* 0x000fc60003f44070 */
[C---:B------:R-:W-:Y:S02]  /*25d0*/  VIADD R12, R88.reuse, 0x2a ;  /* 0x0000002a580c7836 */ /* 0x040fe40000000000 */
[----:B------:R-:W-:Y:S02]  /*25e0*/  IMAD.MOV R6, RZ, RZ, -R6 ;  /* 0x000000ffff067224 */ /* 0x000fe400078e0a06 */
[C---:B------:R-:W-:Y:S01]  /*25f0*/  VIADD R14, R88.reuse, 0x2b ;  /* 0x0000002b580e7836 */ /* 0x040fe20000000000 */
[----:B------:R-:W-:Y:S01]  /*2600*/  IABS R50, R12 ;  /* 0x0000000c00327213 */ /* 0x000fe20000000000 */
[----:B------:R-:W-:Y:S02]  /*2610*/  VIADD R18, R88, 0x2c ;  /* 0x0000002c58127836 */ /* 0x000fe40000000000 */
[C---:B------:R-:W-:Y:S01]  /*2620*/  IMAD R52, R53.reuse, R6, R52 ;  /* 0x0000000635347224 */ /* 0x040fe200078e0234 */
[----:B------:R-:W-:Y:S01]  /*2630*/  IABS R48, R14 ;  /* 0x0000000e00307213 */ /* 0x000fe20000000000 */
[--C-:B------:R-:W-:Y:S01]  /*2640*/  @!P6 IMAD.IADD R54, R54, 0x1, -R53.reuse ;  /* 0x000000013636e824 */ /* 0x100fe200078e0a35 */
[----:B------:R-:W-:Y:S01]  /*2650*/  IABS R46, R18 ;  /* 0x00000012002e7213 */ /* 0x000fe20000000000 */
[----:B------:R-:W-:Y:S01]  /*2660*/  @!P1 IMAD.IADD R58, R58, 0x1, -R53 ;  /* 0x000000013a3a9824 */ /* 0x000fe200078e0a35 */
[C---:B------:R-:W-:Y:S01]  /*2670*/  ISETP.GT.U32.AND P1, PT, R53.reuse, R52, PT ;  /* 0x000000343500720c */ /* 0x040fe20003f24070 */
[----:B------:R-:W-:Y:S01]  /*2680*/  IMAD.HI.U32 R6, R4, R50, RZ ;  /* 0x0000003204067227 */ /* 0x000fe200078e00ff */
[----:B------:R-:W-:-:S03]  /*2690*/  ISETP.GT.U32.AND P6, PT, R53, R54, PT ;  /* 0x000000363500720c */ /* 0x000fc60003fc4070 */
[----:B------:R-:W-:Y:S01]  /*26a0*/  @!P2 IMAD.IADD R56, R56, 0x1, -R53 ;  /* 0x000000013838a824 */ /* 0x000fe200078e0a35 */
[----:B------:R-:W-:Y:S01]  /*26b0*/  ISETP.GE.AND P2, PT, R12, RZ, PT ;  /* 0x000000ff0c00720c */ /* 0x000fe20003f46270 */
[----:B------:R-:W-:Y:S02]  /*26c0*/  IMAD.MOV R12, RZ, RZ, -R6 ;  /* 0x000000ffff0c7224 */ /* 0x000fe400078e0a06 */
[----:B------:R-:W-:-:S04]  /*26d0*/  IMAD.HI.U32 R10, R4, R48, RZ ;  /* 0x00000030040a7227 */ /* 0x000fc800078e00ff */
[----:B------:R-:W-:-:S04]  /*26e0*/  IMAD.HI.U32 R6, R4, R46, RZ ;  /* 0x0000002e04067227 */ /* 0x000fc800078e00ff */
[----:B------:R-:W-:Y:S02]  /*26f0*/  IMAD.MOV R10, RZ, RZ, -R10 ;  /* 0x000000ffff0a7224 */ /* 0x000fe400078e0a0a */
[C---:B------:R-:W-:Y:S02]  /*2700*/  IMAD R50, R53.reuse, R12, R50 ;  /* 0x0000000c35327224 */ /* 0x040fe400078e0232 */
[----:B------:R-:W-:Y:S02]  /*2710*/  IMAD.MOV R6, RZ, RZ, -R6 ;  /* 0x000000ffff067224 */ /* 0x000fe400078e0a06 */
[C---:B------:R-:W-:Y:S02]  /*2720*/  IMAD R48, R53.reuse, R10, R48 ;  /* 0x0000000a35307224 */ /* 0x040fe400078e0230 */
[----:B------:R-:W-:Y:S01]  /*2730*/  @!P1 IMAD.IADD R52, R52, 0x1, -R53 ;  /* 0x0000000134349824 */ /* 0x000fe200078e0a35 */
[C---:B------:R-:W-:Y:S01]  /*2740*/  ISETP.GT.U32.AND P1, PT, R53.reuse, R50, PT ;  /* 0x000000323500720c */ /* 0x040fe20003f24070 */
[----:B------:R-:W-:-:S02]  /*2750*/  IMAD R46, R53, R6, R46 ;  /* 0x00000006352e7224 */ /* 0x000fc400078e022e */
[----:B------:R-:W-:Y:S01]  /*2760*/  @!P6 IMAD.IADD R54, R54, 0x1, -R53 ;  /* 0x000000013636e824 */ /* 0x000fe200078e0a35 */
[C---:B------:R-:W-:Y:S01]  /*2770*/  ISETP.GT.U32.AND P6, PT, R53.reuse, R48, PT ;  /* 0x000000303500720c */ /* 0x040fe20003fc4070 */
[----:B------:R-:W-:Y:S01]  /*2780*/  @!P3 IMAD.MOV R60, RZ, RZ, -R60 ;  /* 0x000000ffff3cb224 */ /* 0x000fe200078e0a3c */
[----:B------:R-:W-:Y:S01]  /*2790*/  ISETP.GE.AND P3, PT, R16, RZ, PT ;  /* 0x000000ff1000720c */ /* 0x000fe20003f66270 */
[----:B------:R-:W-:Y:S01]  /*27a0*/  @!P0 IMAD.MOV R58, RZ, RZ, -R58 ;  /* 0x000000ffff3a8224 */ /* 0x000fe200078e0a3a */
[C---:B------:R-:W-:Y:S01]  /*27b0*/  ISETP.GT.U32.AND P0, PT, R53.reuse, R52, PT ;  /* 0x000000343500720c */ /* 0x040fe20003f04070 */
[----:B------:R-:W-:Y:S01]  /*27c0*/  @!P4 IMAD.MOV R54, RZ, RZ, -R54 ;  /* 0x000000ffff36c224 */ /* 0x000fe200078e0a36 */
[----:B------:R-:W-:Y:S01]  /*27d0*/  ISETP.GT.U32.AND P4, PT, R53, R46, PT ;  /* 0x0000002e3500720c */ /* 0x000fe20003f84070 */
[C---:B------:R-:W-:Y:S02]  /*27e0*/  VIADD R16, R88.reuse, 0x2d ;  /* 0x0000002d58107836 */ /* 0x040fe40000000000 */
[----:B------:R-:W-:-:S02]  /*27f0*/  VIADD R10, R88, 0x2e ;  /* 0x0000002e580a7836 */ /* 0x000fc40000000000 */
[--C-:B------:R-:W-:Y:S01]  /*2800*/  @!P1 IMAD.IADD R50, R50, 0x1, -R53.reuse ;  /* 0x0000000132329824 */ /* 0x100fe200078e0a35 */
[----:B------:R-:W-:Y:S01]  /*2810*/  IABS R44, R16 ;  /* 0x00000010002c7213 */ /* 0x000fe20000000000 */
[--C-:B------:R-:W-:Y:S01]  /*2820*/  @!P6 IMAD.IADD R48, R48, 0x1, -R53.reuse ;  /* 0x000000013030e824 */ /* 0x100fe200078e0a35 */
[----:B------:R-:W-:Y:S01]  /*2830*/  IABS R42, R10 ;  /* 0x0000000a002a7213 */ /* 0x000fe20000000000 */
[----:B------:R-:W-:Y:S01]  /*2840*/  VIADD R12, R88, 0x2f ;  /* 0x0000002f580c7836 */ /* 0x000fe20000000000 */
[C---:B------:R-:W-:Y:S01]  /*2850*/  ISETP.GT.U32.AND P6, PT, R53.reuse, R50, PT ;  /* 0x000000323500720c */ /* 0x040fe20003fc4070 */
[----:B------:R-:W-:Y:S01]  /*2860*/  IMAD.HI.U32 R6, R4, R44, RZ ;  /* 0x0000002c04067227 */ /* 0x000fe200078e00ff */
[----:B------:R-:W-:Y:S02]  /*2870*/  ISETP.GE.AND P1, PT, R16, RZ, PT ;  /* 0x000000ff1000720c */ /* 0x000fe40003f26270 */
[----:B------:R-:W-:Y:S01]  /*2880*/  IABS R40, R12 ;  /* 0x0000000c00287213 */ /* 0x000fe20000000000 */
[--C-:B------:R-:W-:Y:S01]  /*2890*/  @!P0 IMAD.IADD R52, R52, 0x1, -R53.reuse ;  /* 0x0000000134348824 */ /* 0x100fe200078e0a35 */
[----:B------:R-:W-:Y:S01]  /*28a0*/  ISETP.GE.AND P0, PT, R18, RZ, PT ;  /* 0x000000ff1200720c */ /* 0x000fe20003f06270 */
[----:B------:R-:W-:Y:S01]  /*28b0*/  @!P4 IMAD.IADD R46, R46, 0x1, -R53 ;  /* 0x000000012e2ec824 */ /* 0x000fe200078e0a35 */
[----:B------:R-:W-:Y:S01]  /*28c0*/  ISETP.GT.U32.AND P4, PT, R53, R48, PT ;  /* 0x000000303500720c */ /* 0x000fe20003f84070 */
[----:B------:R-:W-:-:S02]  /*28d0*/  IMAD.MOV R6, RZ, RZ, -R6 ;  /* 0x000000ffff067224 */ /* 0x000fc400078e0a06 */
[----:B------:R-:W-:Y:S01]  /*28e0*/  @!P3 IMAD.MOV R52, RZ, RZ, -R52 ;  /* 0x000000ffff34b224 */ /* 0x000fe200078e0a34 */
[C---:B------:R-:W-:Y:S01]  /*28f0*/  ISETP.GT.U32.AND P3, PT, R53.reuse, R46, PT ;  /* 0x0000002e3500720c */ /* 0x040fe20003f64070 */
[----:B------:R-:W-:Y:S02]  /*2900*/  IMAD R44, R53, R6, R44 ;  /* 0x00000006352c7224 */ /* 0x000fe400078e022c */
[----:B------:R-:W-:-:S04]  /*2910*/  IMAD.HI.U32 R6, R4, R42, RZ ;  /* 0x0000002a04067227 */ /* 0x000fc800078e00ff */
[----:B------:R-:W-:Y:S02]  /*2920*/  IMAD.MOV R6, RZ, RZ, -R6 ;  /* 0x000000ffff067224 */ /* 0x000fe400078e0a06 */
[----:B------:R-:W-:Y:S01]  /*2930*/  @!P5 IMAD.MOV R56, RZ, RZ, -R56 ;  /* 0x000000ffff38d224 */ /* 0x000fe200078e0a38 */
[----:B------:R-:W-:Y:S01]  /*2940*/  ISETP.GE.AND P5, PT, R14, RZ, PT ;  /* 0x000000ff0e00720c */ /* 0x000fe20003fa6270 */
[----:B------:R-:W-:Y:S01]  /*2950*/  @!P6 IMAD.IADD R50, R50, 0x1, -R53 ;  /* 0x000000013232e824 */ /* 0x000fe200078e0a35 */
[C---:B------:R-:W-:Y:S01]  /*2960*/  ISETP.GT.U32.AND P6, PT, R53.reuse, R44, PT ;  /* 0x0000002c3500720c */ /* 0x040fe20003fc4070 */
[----:B------:R-:W-:Y:S02]  /*2970*/  IMAD R42, R53, R6, R42 ;  /* 0x00000006352a7224 */ /* 0x000fe400078e022a */
[----:B------:R-:W-:-:S04]  /*2980*/  IMAD.HI.U32 R6, R4, R40, RZ ;  /* 0x0000002804067227 */ /* 0x000fc800078e00ff */
[--C-:B------:R-:W-:Y:S01]  /*2990*/  @!P4 IMAD.IADD R48, R48, 0x1, -R53.reuse ;  /* 0x000000013030c824 */ /* 0x100fe200078e0a35 */
[C---:B------:R-:W-:Y:S01]  /*29a0*/  ISETP.GT.U32.AND P4, PT, R53.reuse, R42, PT ;  /* 0x0000002a3500720c */ /* 0x040fe20003f84070 */
[--C-:B------:R-:W-:Y:S01]  /*29b0*/  @!P3 IMAD.IADD R46, R46, 0x1, -R53.reuse ;  /* 0x000000012e2eb824 */ /* 0x100fe200078e0a35 */
[----:B------:R-:W-:Y:S01]  /*29c0*/  ISETP.GE.AND P3, PT, R10, RZ, PT ;  /* 0x000000ff0a00720c */ /* 0x000fe20003f66270 */
[----:B------:R-:W-:Y:S02]  /*29d0*/  IMAD.MOV R10, RZ, RZ, -R6 ;  /* 0x000000ffff0a7224 */ /* 0x000fe400078e0a06 */
[----:B------:R-:W-:Y:S02]  /*29e0*/  VIADD R16, R88, 0x31 ;  /* 0x0000003158107836 */ /* 0x000fe40000000000 */
[C---:B------:R-:W-:Y:S02]  /*29f0*/  IMAD R40, R53.reuse, R10, R40 ;  /* 0x0000000a35287224 */ /* 0x040fe400078e0228 */
[--C-:B------:R-:W-:Y:S01]  /*2a00*/  @!P6 IMAD.IADD R44, R44, 0x1, -R53.reuse ;  /* 0x000000012c2ce824 */ /* 0x100fe200078e0a35 */
[----:B------:R-:W-:Y:S01]  /*2a10*/  IABS R36, R16 ;  /* 0x0000001000247213 */ /* 0x000fe20000000000 */
[----:B------:R-:W-:Y:S01]  /*2a20*/  @!P5 IMAD.MOV R48, RZ, RZ, -R48 ;  /* 0x000000ffff30d224 */ /* 0x000fe200078e0a30 */
[C---:B------:R-:W-:Y:S01]  /*2a30*/  ISETP.GT.U32.AND P5, PT, R53.reuse, R40, PT ;  /* 0x000000283500720c */ /* 0x040fe20003fa4070 */
[----:B------:R-:W-:Y:S01]  /*2a40*/  @!P4 IMAD.IADD R42, R42, 0x1, -R53 ;  /* 0x000000012a2ac824 */ /* 0x000fe200078e0a35 */
[----:B------:R-:W-:Y:S01]  /*2a50*/  ISETP.GT.U32.AND P6, PT, R53, R44, PT ;  /* 0x0000002c3500720c */ /* 0x000fe20003fc4070 */
[----:B------:R-:W-:-:S02]  /*2a60*/  VIADD R14, R88, 0x30 ;  /* 0x00000030580e7836 */ /* 0x000fc40000000000 */
[----:B------:R-:W-:Y:S01]  /*2a70*/  IMAD.HI.U32 R10, R4, R36, RZ ;  /* 0x00000024040a7227 */ /* 0x000fe200078e00ff */
[----:B------:R-:W-:Y:S02]  /*2a80*/  ISETP.GT.U32.AND P4, PT, R53, R42, PT ;  /* 0x0000002a3500720c */ /* 0x000fe40003f84070 */
[----:B------:R-:W-:Y:S01]  /*2a90*/  IABS R38, R14 ;  /* 0x0000000e00267213 */ /* 0x000fe20000000000 */
[----:B------:R-:W-:Y:S01]  /*2aa0*/  @!P2 IMAD.MOV R50, RZ, RZ, -R50 ;  /* 0x000000ffff32a224 */ /* 0x000fe200078e0a32 */
[----:B------:R-:W-:Y:S01]  /*2ab0*/  ISETP.GE.AND P2, PT, R12, RZ, PT ;  /* 0x000000ff0c00720c */ /* 0x000fe20003f46270 */
[----:B------:R-:W-:Y:S02]  /*2ac0*/  IMAD.MOV R10, RZ, RZ, -R10 ;  /* 0x000000ffff0a7224 */ /* 0x000fe400078e0a0a */
[----:B------:R-:W-:Y:S02]  /*2ad0*/  VIADD R12, R88, 0x32 ;  /* 0x00000032580c7836 */ /* 0x000fe40000000000 */
[----:B------:R-:W-:-:S02]  /*2ae0*/  @!P5 IMAD.IADD R40, R40, 0x1, -R53 ;  /* 0x000000012828d824 */ /* 0x000fc400078e0a35 */
[----:B------:R-:W-:Y:S01]  /*2af0*/  IMAD.HI.U32 R6, R4, R38, RZ ;  /* 0x0000002604067227 */ /* 0x000fe200078e00ff */
[----:B------:R-:W-:Y:S02]  /*2b00*/  IABS R34, R12 ;  /* 0x0000000c00227213 */ /* 0x000fe40000000000 */
[C---:B------:R-:W-:Y:S01]  /*2b10*/  ISETP.GT.U32.AND P5, PT, R53.reuse, R40, PT ;  /* 0x000000283500720c */ /* 0x040fe20003fa4070 */
[--C-:B------:R-:W-:Y:S01]  /*2b20*/  @!P6 IMAD.IADD R44, R44, 0x1, -R53.reuse ;  /* 0x000000012c2ce824 */ /* 0x100fe200078e0a35 */
[----:B------:R-:W-:Y:S01]  /*2b30*/  ISETP.GE.AND P6, PT, R16, RZ, PT ;  /* 0x000000ff1000720c */ /* 0x000fe20003fc6270 */
[----:B------:R-:W-:Y:S02]  /*2b40*/  IMAD R36, R53, R10, R36 ;  /* 0x0000000a35247224 */ /* 0x000fe400078e0224 */
[----:B------:R-:W-:Y:S02]  /*2b50*/  IMAD.MOV R6, RZ, RZ, -R6 ;  /* 0x000000ffff067224 */ /* 0x000fe400078e0a06 */
[----:B------:R-:W-:-:S02]  /*2b60*/  @!P4 IMAD.IADD R42, R42, 0x1, -R53 ;  /* 0x000000012a2ac824 */ /* 0x000fc400078e0a35 */
[----:B------:R-:W-:Y:S01]  /*2b70*/  @!P1 IMAD.MOV R44, RZ, RZ, -R44 ;  /* 0x000000ffff2c9224 */ /* 0x000fe200078e0a2c */
[C---:B------:R-:W-:Y:S01]  /*2b80*/  ISETP.GT.U32.AND P1, PT, R53.reuse, R36, PT ;  /* 0x000000243500720c */ /* 0x040fe20003f24070 */
[----:B------:R-:W-:Y:S02]  /*2b90*/  IMAD R38, R53, R6, R38 ;  /* 0x0000000635267224 */ /* 0x000fe400078e0226 */
[----:B------:R-:W-:-:S03]  /*2ba0*/  IMAD.HI.U32 R6, R4, R34, RZ ;  /* 0x0000002204067227 */ /* 0x000fc600078e00ff */
[C---:B------:R-:W-:Y:S01]  /*2bb0*/  ISETP.GT.U32.AND P4, PT, R53.reuse, R38, PT ;  /* 0x000000263500720c */ /* 0x040fe20003f84070 */
[----:B------:R-:W-:Y:S01]  /*2bc0*/  @!P3 IMAD.MOV R42, RZ, RZ, -R42 ;  /* 0x000000ffff2ab224 */ /* 0x000fe200078e0a2a */
[----:B------:R-:W-:Y:S01]  /*2bd0*/  ISETP.GE.AND P3, PT, R12, RZ, PT ;  /* 0x000000ff0c00720c */ /* 0x000fe20003f66270 */
[----:B------:R-:W-:Y:S02]  /*2be0*/  IMAD.MOV R12, RZ, RZ, -R6 ;  /* 0x000000ffff0c7224 */ /* 0x000fe400078e0a06 */
[--C-:B------:R-:W-:Y:S02]  /*2bf0*/  @!P5 IMAD.IADD R40, R40, 0x1, -R53.reuse ;  /* 0x000000012828d824 */ /* 0x100fe400078e0a35 */
[----:B------:R-:W-:Y:S02]  /*2c00*/  IMAD R34, R53, R12, R34 ;  /* 0x0000000c35227224 */ /* 0x000fe400078e0222 */
[----:B------:R-:W-:Y:S02]  /*2c10*/  VIADD R10, R88, 0x33 ;  /* 0x00000033580a7836 */ /* 0x000fe40000000000 */
[----:B------:R-:W-:-:S02]  /*2c20*/  @!P1 IMAD.IADD R36, R36, 0x1, -R53 ;  /* 0x0000000124249824 */ /* 0x000fc400078e0a35 */
[----:B------:R-:W-:Y:S01]  /*2c30*/  @!P2 IMAD.MOV R40, RZ, RZ, -R40 ;  /* 0x000000ffff28a224 */ /* 0x000fe200078e0a28 */
[C---:B------:R-:W-:Y:S01]  /*2c40*/  ISETP.GT.U32.AND P2, PT, R53.reuse, R34, PT ;  /* 0x000000223500720c */ /* 0x040fe20003f44070 */
[----:B------:R-:W-:Y:S01]  /*2c50*/  @!P0 IMAD.MOV R46, RZ, RZ, -R46 ;  /* 0x000000ffff2e8224 */ /* 0x000fe200078e0a2e */
[----:B------:R-:W-:Y:S01]  /*2c60*/  IABS R32, R10 ;  /* 0x0000000a00207213 */ /* 0x000fe20000000000 */
[----:B------:R-:W-:Y:S01]  /*2c70*/  @!P4 IMAD.IADD R38, R38, 0x1, -R53 ;  /* 0x000000012626c824 */ /* 0x000fe200078e0a35 */
[C---:B------:R-:W-:Y:S01]  /*2c80*/  ISETP.GT.U32.AND P1, PT, R53.reuse, R36, PT ;  /* 0x000000243500720c */ /* 0x040fe20003f24070 */
[----:B------:R-:W-:Y:S01]  /*2c90*/  VIADD R16, R88, 0x37 ;  /* 0x0000003758107836 */ /* 0x000fe20000000000 */
[----:B------:R-:W-:Y:S01]  /*2ca0*/  ISETP.GE.AND P0, PT, R14, RZ, PT ;  /* 0x000000ff0e00720c */ /* 0x000fe20003f06270 */
[----:B------:R-:W-:Y:S01]  /*2cb0*/  VIADD R14, R88, 0x34 ;  /* 0x00000034580e7836 */ /* 0x000fe20000000000 */
[----:B------:R-:W-:Y:S01]  /*2cc0*/  ISETP.GE.AND P5, PT, R10, RZ, PT ;  /* 0x000000ff0a00720c */ /* 0x000fe20003fa6270 */
[----:B------:R-:W-:Y:S01]  /*2cd0*/  IMAD.HI.U32 R6, R4, R32, RZ ;  /* 0x0000002004067227 */ /* 0x000fe200078e00ff */
[----:B------:R-:W-:-:S02]  /*2ce0*/  ISETP.GT.U32.AND P4, PT, R53, R38, PT ;  /* 0x000000263500720c */ /* 0x000fc40003f84070 */
[----:B------:R-:W-:Y:S01]  /*2cf0*/  IABS R30, R14 ;  /* 0x0000000e001e7213 */ /* 0x000fe20000000000 */
[----:B------:R-:W-:Y:S01]  /*2d00*/  IMAD.MOV R6, RZ, RZ, -R6 ;  /* 0x000000ffff067224 */ /* 0x000fe200078e0a06 */
[----:B------:R-:W-:Y:S01]  /*2d10*/  IABS R24, R16 ;  /* 0x0000001000187213 */ /* 0x000fe20000000000 */
[--C-:B------:R-:W-:Y:S02]  /*2d20*/  @!P2 IMAD.IADD R34, R34, 0x1, -R53.reuse ;  /* 0x000000012222a824 */ /* 0x100fe400078e0a35 */
[C---:B------:R-:W-:Y:S02]  /*2d30*/  IMAD R32, R53.reuse, R6, R32 ;  /* 0x0000000635207224 */ /* 0x040fe400078e0220 */
[----:B------:R-:W-:Y:S01]  /*2d40*/  @!P1 IMAD.IADD R36, R36, 0x1, -R53 ;  /* 0x0000000124249824 */ /* 0x000fe200078e0a35 */
[----:B------:R-:W-:Y:S01]  /*2d50*/  ISETP.GT.U32.AND P2, PT, R53, R34, PT ;  /* 0x000000223500720c */ /* 0x000fe20003f44070 */
[----:B------:R-:W-:-:S04]  /*2d60*/  IMAD.HI.U32 R10, R4, R30, RZ ;  /* 0x0000001e040a7227 */ /* 0x000fc800078e00ff */
[----:B------:R-:W-:Y:S01]  /*2d70*/  @!P6 IMAD.MOV R36, RZ, RZ, -R36 ;  /* 0x000000ffff24e224 */ /* 0x000fe200078e0a24 */
[C---:B------:R-:W-:Y:S01]  /*2d80*/  ISETP.GT.U32.AND P6, PT, R53.reuse, R32, PT ;  /* 0x000000203500720c */ /* 0x040fe20003fc4070 */
[----:B------:R-:W-:Y:S02]  /*2d90*/  IMAD.MOV R10, RZ, RZ, -R10 ;  /* 0x000000ffff0a7224 */ /* 0x000fe400078e0a0a */
[C---:B------:R-:W-:Y:S02]  /*2da0*/  VIADD R6, R88.reuse, 0x35 ;  /* 0x0000003558067836 */ /* 0x040fe40000000000 */
[C---:B------:R-:W-:Y:S02]  /*2db0*/  IMAD R30, R53.reuse, R10, R30 ;  /* 0x0000000a351e7224 */ /* 0x040fe400078e021e */
[----:B------:R-:W-:Y:S01]  /*2dc0*/  VIADD R10, R88, 0x36 ;  /* 0x00000036580a7836 */ /* 0x000fe20000000000 */
[----:B------:R-:W-:Y:S01]  /*2dd0*/  IABS R28, R6 ;  /* 0x00000006001c7213 */ /* 0x000fe20000000000 */
[--C-:B------:R-:W-:Y:S01]  /*2de0*/  @!P2 IMAD.IADD R34, R34, 0x1, -R53.reuse ;  /* 0x000000012222a824 */ /* 0x100fe200078e0a35 */
[----:B------:R-:W-:Y:S01]  /*2df0*/  ISETP.GT.U32.AND P2, PT, R53, R30, PT ;  /* 0x0000001e3500720c */ /* 0x000fe20003f44070 */
[--C-:B------:R-:W-:Y:S01]  /*2e00*/  @!P4 IMAD.IADD R38, R38, 0x1, -R53.reuse ;  /* 0x000000012626c824 */ /* 0x100fe200078e0a35 */
[----:B------:R-:W-:Y:S01]  /*2e10*/  ISETP.GE.AND P1, PT, R6, RZ, PT ;  /* 0x000000ff0600720c */ /* 0x000fe20003f26270 */
[----:B------:R-:W-:Y:S01]  /*2e20*/  @!P6 IMAD.IADD R32, R32, 0x1, -R53 ;  /* 0x000000012020e824 */ /* 0x000fe200078e0a35 */
[----:B------:R-:W-:Y:S01]  /*2e30*/  IABS R26, R10 ;  /* 0x0000000a001a7213 */ /* 0x000fe20000000000 */
[----:B------:R-:W-:Y:S01]  /*2e40*/  IMAD.HI.U32 R6, R4, R28, RZ ;  /* 0x0000001c04067227 */ /* 0x000fe200078e00ff */
[----:B------:R-:W-:-:S03]  /*2e50*/  ISETP.GE.AND P4, PT, R14, RZ, PT ;  /* 0x000000ff0e00720c */ /* 0x000fc60003f86270 */
[----:B------:R-:W-:Y:S01]  /*2e60*/  @!P0 IMAD.MOV R38, RZ, RZ, -R38 ;  /* 0x000000ffff268224 */ /* 0x000fe200078e0a26 */
[----:B------:R-:W-:Y:S01]  /*2e70*/  ISETP.GE.AND P0, PT, R10, RZ, PT ;  /* 0x000000ff0a00720c */ /* 0x000fe20003f06270 */
[----:B------:R-:W-:Y:S01]  /*2e80*/  @!P3 IMAD.MOV R34, RZ, RZ, -R34 ;  /* 0x000000ffff22b224 */ /* 0x000fe200078e0a22 */
[----:B------:R-:W-:Y:S01]  /*2e90*/  ISETP.GT.U32.AND P3, PT, R53, R32, PT ;  /* 0x000000203500720c */ /* 0x000fe20003f64070 */
[----:B------:R-:W-:Y:S02]  /*2ea0*/  IMAD.MOV R10, RZ, RZ, -R6 ;  /* 0x000000ffff0a7224 */ /* 0x000fe400078e0a06 */
[----:B------:R-:W-:-:S04]  /*2eb0*/  IMAD.HI.U32 R6, R4, R26, RZ ;  /* 0x0000001a04067227 */ /* 0x000fc800078e00ff */
[----:B------:R-:W-:Y:S02]  /*2ec0*/  VIADD R55, R88, 0x39 ;  /* 0x0000003958377836 */ /* 0x000fe40000000000 */
[----:B------:R-:W-:Y:S02]  /*2ed0*/  IMAD.MOV R6, RZ, RZ, -R6 ;  /* 0x000000ffff067224 */ /* 0x000fe400078e0a06 */
[----:B------:R-:W-:Y:S01]  /*2ee0*/  @!P2 IMAD.IADD R30, R30, 0x1, -R53 ;  /* 0x000000011e1ea824 */ /* 0x000fe200078e0a35 */
[----:B------:R-:W-:Y:S01]  /*2ef0*/  IABS R20, R55 ;  /* 0x0000003700147213 */ /* 0x000fe20000000000 */
[C---:B------:R-:W-:Y:S02]  /*2f00*/  IMAD R28, R53.reuse, R10, R28 ;  /* 0x0000000a351c7224 */ /* 0x040fe400078e021c */
[C---:B------:R-:W-:Y:S01]  /*2f10*/  IMAD R26, R53.reuse, R6, R26 ;  /* 0x00000006351a7224 */ /* 0x040fe200078e021a */
[C---:B------:R-:W-:Y:S01]  /*2f20*/  ISETP.GT.U32.AND P2, PT, R53.reuse, R30, PT ;  /* 0x0000001e3500720c */ /* 0x040fe20003f44070 */
[----:B------:R-:W-:Y:S01]  /*2f30*/  IMAD.HI.U32 R10, R4, R24, RZ ;  /* 0x00000018040a7227 */ /* 0x000fe200078e00ff */
[----:B------:R-:W-:-:S03]  /*2f40*/  ISETP.GT.U32.AND P6, PT, R53, R28, PT ;  /* 0x0000001c3500720c */ /* 0x000fc60003fc4070 */
[----:B------:R-:W-:Y:S01]  /*2f50*/  @!P3 IMAD.IADD R32, R32, 0x1, -R53 ;  /* 0x000000012020b824 */ /* 0x000fe200078e0a35 */
[----:B------:R-:W-:Y:S01]  /*2f60*/  ISETP.GT.U32.AND P3, PT, R53, R26, PT ;  /* 0x0000001a3500720c */ /* 0x000fe20003f64070 */
[----:B------:R-:W-:-:S04]  /*2f70*/  IMAD.HI.U32 R14, R4, R20, RZ ;  /* 0x00000014040e7227 */ /* 0x000fc800078e00ff */
[----:B------:R-:W-:Y:S02]  /*2f80*/  IMAD.MOV R10, RZ, RZ, -R10 ;  /* 0x000000ffff0a7224 */ /* 0x000fe400078e0a0a */
[----:B------:R-:W-:Y:S02]  /*2f90*/  IMAD.MOV R14, RZ, RZ, -R14 ;  /* 0x000000ffff0e7224 */ /* 0x000fe400078e0a0e */
[C---:B------:R-:W-:Y:S02]  /*2fa0*/  IMAD R24, R53.reuse, R10, R24 ;  /* 0x0000000a35187224 */ /* 0x040fe400078e0218 */
[----:B------:R-:W-:Y:S02]  /*2fb0*/  VIADD R57, R88, 0x38 ;  /* 0x0000003858397836 */ /* 0x000fe40000000000 */
[C---:B------:R-:W-:Y:S02]  /*2fc0*/  IMAD R20, R53.reuse, R14, R20 ;  /* 0x0000000e35147224 */ /* 0x040fe400078e0214 */
[--C-:B------:R-:W-:Y:S01]  /*2fd0*/  @!P2 IMAD.IADD R30, R30, 0x1, -R53.reuse ;  /* 0x000000011e1ea824 */ /* 0x100fe200078e0a35 */
[C---:B------:R-:W-:Y:S01]  /*2fe0*/  ISETP.GT.U32.AND P2, PT, R53.reuse, R24, PT ;  /* 0x000000183500720c */ /* 0x040fe20003f44070 */
[--C-:B------:R-:W-:Y:S01]  /*2ff0*/  @!P6 IMAD.IADD R28, R28, 0x1, -R53.reuse ;  /* 0x000000011c1ce824 */ /* 0x100fe200078e0a35 */
[----:B------:R-:W-:Y:S01]  /*3000*/  IABS R22, R57 ;  /* 0x0000003900167213 */ /* 0x000fe20000000000 */
[----:B------:R-:W-:Y:S01]  /*3010*/  @!P3 IMAD.IADD R26, R26, 0x1, -R53 ;  /* 0x000000011a1ab824 */ /* 0x000fe200078e0a35 */
[C---:B------:R-:W-:Y:S01]  /*3020*/  ISETP.GT.U32.AND P3, PT, R53.reuse, R20, PT ;  /* 0x000000143500720c */ /* 0x040fe20003f64070 */
[----:B------:R-:W-:Y:S01]  /*3030*/  VIADD R65, R88, 0x3b ;  /* 0x0000003b58417836 */ /* 0x000fe20000000000 */
[----:B------:R-:W-:Y:S01]  /*3040*/  ISETP.GT.U32.AND P6, PT, R53, R28, PT ;  /* 0x0000001c3500720c */ /* 0x000fe20003fc4070 */
[----:B------:R-:W-:-:S03]  /*3050*/  IMAD.HI.U32 R12, R4, R22, RZ ;  /* 0x00000016040c7227 */ /* 0x000fc600078e00ff */
[----:B------:R-:W-:Y:S01]  /*3060*/  IABS R18, R65 ;  /* 0x0000004100127213 */ /* 0x000fe20000000000 */
[----:B------:R-:W-:Y:S02]  /*3070*/  IMAD.MOV R12, RZ, RZ, -R12 ;  /* 0x000000ffff0c7224 */ /* 0x000fe400078e0a0c */
[----:B------:R-:W-:Y:S02]  /*3080*/  VIADD R67, R88, 0x3a ;  /* 0x0000003a58437836 */ /* 0x000fe40000000000 */
[--C-:B------:R-:W-:Y:S01]  /*3090*/  @!P2 IMAD.IADD R24, R24, 0x1, -R53.reuse ;  /* 0x000000011818a824 */ /* 0x100fe200078e0a35 */
[----:B------:R-:W-:Y:S01]  /*30a0*/  ISETP.GE.AND P2, PT, R16, RZ, PT ;  /* 0x000000ff1000720c */ /* 0x000fe20003f46270 */
[C---:B------:R-:W-:Y:S01]  /*30b0*/  IMAD R22, R53.reuse, R12, R22 ;  /* 0x0000000c35167224 */ /* 0x040fe200078e0216 */
[----:B------:R-:W-:Y:S01]  /*30c0*/  IABS R12, R67 ;  /* 0x00000043000c7213 */ /* 0x000fe20000000000 */
[--C-:B------:R-:W-:Y:S01]  /*30d0*/  @!P3 IMAD.IADD R20, R20, 0x1, -R53.reuse ;  /* 0x000000011414b824 */ /* 0x100fe200078e0a35 */
[C---:B------:R-:W-:Y:S01]  /*30e0*/  ISETP.GT.U32.AND P3, PT, R53.reuse, R24, PT ;  /* 0x000000183500720c */ /* 0x040fe20003f64070 */
[----:B------:R-:W-:Y:S01]  /*30f0*/  @!P6 IMAD.IADD R28, R28, 0x1, -R53 ;  /* 0x000000011c1ce824 */ /* 0x000fe200078e0a35 */
[----:B------:R-:W-:Y:S01]  /*3100*/  ISETP.GT.U32.AND P6, PT, R53, R22, PT ;  /* 0x000000163500720c */ /* 0x000fe20003fc4070 */
[----:B------:R-:W-:-:S02]  /*3110*/  VIADD R61, R88, 0x3c ;  /* 0x0000003c583d7836 */ /* 0x000fc40000000000 */
[----:B------:R-:W-:Y:S02]  /*3120*/  VIADD R59, R88, 0x3d ;  /* 0x0000003d583b7836 */ /* 0x000fe40000000000 */
[C---:B------:R-:W-:Y:S01]  /*3130*/  IMAD.HI.U32 R10, R4.reuse, R18, RZ ;  /* 0x00000012040a7227 */ /* 0x040fe200078e00ff */
[----:B------:R-:W-:Y:S02]  /*3140*/  IABS R14, R61 ;  /* 0x0000003d000e7213 */ /* 0x000fe40000000000 */
[----:B------:R-:W-:Y:S01]  /*3150*/  IABS R63, R59 ;  /* 0x0000003b003f7213 */ /* 0x000fe20000000000 */
[----:B------:R-:W-:-:S04]  /*3160*/  IMAD.HI.U32 R6, R4, R12, RZ ;  /* 0x0000000c04067227 */ /* 0x000fc800078e00ff */
[----:B------:R-:W-:Y:S02]  /*3170*/  IMAD.MOV R10, RZ, RZ, -R10 ;  /* 0x000000ffff0a7224 */ /* 0x000fe400078e0a0a */
[----:B------:R-:W-:Y:S02]  /*3180*/  IMAD.MOV R6, RZ, RZ, -R6 ;  /* 0x000000ffff067224 */ /* 0x000fe400078e0a06 */
[C---:B------:R-:W-:Y:S02]  /*3190*/  IMAD R18, R53.reuse, R10, R18 ;  /* 0x0000000a35127224 */ /* 0x040fe400078e0212 */
[----:B------:R-:W-:Y:S01]  /*31a0*/  @!P4 IMAD.MOV R30, RZ, RZ, -R30 ;  /* 0x000000ffff1ec224 */ /* 0x000fe200078e0a1e */
[C---:B------:R-:W-:Y:S01]  /*31b0*/  ISETP.GT.U32.AND P4, PT, R53.reuse, R20, PT ;  /* 0x000000143500720c */ /* 0x040fe20003f84070 */
[----:B------:R-:W-:Y:S02]  /*31c0*/  IMAD R16, R53, R6, R12 ;  /* 0x0000000635107224 */ /* 0x000fe400078e020c */
[----:B------:R-:W-:-:S02]  /*31d0*/  IMAD.MOV.U32 R12, RZ, RZ, R63 ;  /* 0x000000ffff0c7224 */ /* 0x000fc400078e003f */
[----:B------:R-:W-:-:S04]  /*31e0*/  IMAD.HI.U32 R6, R4, R14, RZ ;  /* 0x0000000e04067227 */ /* 0x000fc800078e00ff */
[--C-:B------:R-:W-:Y:S01]  /*31f0*/  @!P3 IMAD.IADD R24, R24, 0x1, -R53.reuse ;  /* 0x000000011818b824 */ /* 0x100fe200078e0a35 */
[C---:B------:R-:W-:Y:S01]  /*3200*/  ISETP.GT.U32.AND P3, PT, R53.reuse, R18, PT ;  /* 0x000000123500720c */ /* 0x040fe20003f64070 */
[----:B------:R-:W-:Y:S01]  /*3210*/  @!P6 IMAD.IADD R22, R22, 0x1, -R53 ;  /* 0x000000011616e824 */ /* 0x000fe200078e0a35 */
[----:B------:R-:W-:Y:S01]  /*3220*/  ISETP.GT.U32.AND P6, PT, R53, R26, PT ;  /* 0x0000001a3500720c */ /* 0x000fe20003fc4070 */
[----:B------:R-:W-:-:S04]  /*3230*/  IMAD.HI.U32 R10, R4, R12, RZ ;  /* 0x0000000c040a7227 */ /* 0x000fc800078e00ff */
[----:B------:R-:W-:Y:S02]  /*3240*/  IMAD.MOV R6, RZ, RZ, -R6 ;  /* 0x000000ffff067224 */ /* 0x000fe400078e0a06 */
[----:B------:R-:W-:Y:S01]  /*3250*/  @!P5 IMAD.MOV R32, RZ, RZ, -R32 ;  /* 0x000000ffff20d224 */ /* 0x000fe200078e0a20 */
[C---:B------:R-:W-:Y:S01]  /*3260*/  ISETP.GT.U32.AND P5, PT, R53.reuse, R22, PT ;  /* 0x000000163500720c */ /* 0x040fe20003fa4070 */
[C---:B------:R-:W-:Y:S02]  /*3270*/  IMAD R14, R53.reuse, R6, R14 ;  /* 0x00000006350e7224 */ /* 0x040fe400078e020e */
[----:B------:R-:W-:Y:S02]  /*3280*/  IMAD.MOV R10, RZ, RZ, -R10 ;  /* 0x000000ffff0a7224 */ /* 0x000fe400078e0a0a */
[----:B------:R-:W-:Y:S01]  /*3290*/  @!P1 IMAD.MOV R28, RZ, RZ, -R28 ;  /* 0x000000ffff1c9224 */ /* 0x000fe200078e0a1c */
[C---:B------:R-:W-:Y:S01]  /*32a0*/  ISETP.GT.U32.AND P1, PT, R53.reuse, R16, PT ;  /* 0x000000103500720c */ /* 0x040fe20003f24070 */
[----:B------:R-:W-:-:S02]  /*32b0*/  IMAD R12, R53, R10, R12 ;  /* 0x0000000a350c7224 */ /* 0x000fc400078e020c */
[--C-:B------:R-:W-:Y:S01]  /*32c0*/  @!P4 IMAD.IADD R20, R20, 0x1, -R53.reuse ;  /* 0x000000011414c824 */ /* 0x100fe200078e0a35 */
[C---:B------:R-:W-:Y:S01]  /*32d0*/  ISETP.GT.U32.AND P4, PT, R53.reuse, R14, PT ;  /* 0x0000000e3500720c */ /* 0x040fe20003f84070 */
[--C-:B------:R-:W-:Y:S01]  /*32e0*/  @!P3 IMAD.IADD R18, R18, 0x1, -R53.reuse ;  /* 0x000000011212b824 */ /* 0x100fe200078e0a35 */
[----:B------:R-:W-:Y:S01]  /*32f0*/  ISETP.GT.U32.AND P3, PT, R53, R12, PT ;  /* 0x0000000c3500720c */ /* 0x000fe20003f64070 */
[--C-:B------:R-:W-:Y:S01]  /*3300*/  @!P5 IMAD.IADD R22, R22, 0x1, -R53.reuse ;  /* 0x000000011616d824 */ /* 0x100fe200078e0a35 */
[----:B------:R-:W-:Y:S01]  /*3310*/  ISETP.GE.AND P5, PT, R55, RZ, PT ;  /* 0x000000ff3700720c */ /* 0x000fe20003fa6270 */
[----:B------:R-:W-:Y:S01]  /*3320*/  VIADD R63, R88, 0x3e ;  /* 0x0000003e583f7836 */ /* 0x000fe20000000000 */
[----:B------:R-:W-:Y:S01]  /*3330*/  IABS R55, R88 ;  /* 0x0000005800377213 */ /* 0x000fe20000000000 */
[----:B------:R-:W-:Y:S02]  /*3340*/  IMAD R77, R5, 0x200, R82 ;  /* 0x00000200054d7824 */ /* 0x000fe400078e0252 */
[--C-:B------:R-:W-:Y:S01]  /*3350*/  @!P1 IMAD.IADD R16, R16, 0x1, -R53.reuse ;  /* 0x0000000110109824 */ /* 0x100fe200078e0a35 */
[----:B------:R-:W-:Y:S01]  /*3360*/  IABS R10, R63 ;  /* 0x0000003f000a7213 */ /* 0x000fe20000000000 */
[----:B------:R-:W-:Y:S01]  /*3370*/  IMAD.HI.U32 R6, R4, R55, RZ ;  /* 0x0000003704067227 */ /* 0x000fe200078e00ff */
[----:B------:R-:W-:Y:S02]  /*3380*/  STL [R1+0x53c], R77 ;  /* 0x00053c4d01007387 */ /* 0x000fe40000100800 */
[C---:B------:R-:W-:Y:S01]  /*3390*/  ISETP.GT.U32.AND P1, PT, R53.reuse, R16, PT ;  /* 0x000000103500720c */ /* 0x040fe20003f24070 */
[--C-:B------:R-:W-:Y:S01]  /*33a0*/  @!P4 IMAD.IADD R14, R14, 0x1, -R53.reuse ;  /* 0x000000010e0ec824 */ /* 0x100fe200078e0a35 */
[----:B------:R-:W-:Y:S01]  /*33b0*/  ISETP.GT.U32.AND P4, PT, R53, R18, PT ;  /* 0x000000123500720c */ /* 0x000fe20003f84070 */
[----:B------:R-:W-:-:S02]  /*33c0*/  @!P3 IMAD.IADD R12, R12, 0x1, -R53 ;  /* 0x000000010c0cb824 */ /* 0x000fc400078e0a35 */
[----:B------:R-:W-:Y:S02]  /*33d0*/  IMAD.MOV R6, RZ, RZ, -R6 ;  /* 0x000000ffff067224 */ /* 0x000fe400078e0a06 */
[----:B------:R-:W-:Y:S01]  /*33e0*/  IMAD.HI.U32 R4, R4, R10, RZ ;  /* 0x0000000a04047227 */ /* 0x000fe200078e00ff */
[----:B------:R-:W-:-:S03]  /*33f0*/  ISETP.GT.U32.AND P3, PT, R53, R12, PT ;  /* 0x0000000c3500720c */ /* 0x000fc60003f64070 */
[----:B------:R-:W-:Y:S01]  /*3400*/  IMAD R55, R53, R6, R55 ;  /* 0x0000000635377224 */ /* 0x000fe200078e0237 */
[----:B------:R-:W-:Y:S01]  /*3410*/  IABS R6, R77 ;  /* 0x0000004d00067213 */ /* 0x000fe20000000000 */
[----:B------:R-:W-:Y:S02]  /*3420*/  VIADD R75, R77, 0x80 ;  /* 0x000000804d4b7836 */ /* 0x000fe40000000000 */
[----:B------:R-:W-:Y:S02]  /*3430*/  IMAD.MOV R4, RZ, RZ, -R4 ;  /* 0x000000ffff047224 */ /* 0x000fe400078e0a04 */
[--C-:B------:R-:W-:Y:S01]  /*3440*/  @!P4 IMAD.IADD R18, R18, 0x1, -R53.reuse ;  /* 0x000000011212c824 */ /* 0x100fe200078e0a35 */
[----:B------:R-:W-:Y:S01]  /*3450*/  ISETP.GT.U32.AND P4, PT, R53, R55, PT ;  /* 0x000000373500720c */ /* 0x000fe20003f84070 */
[--C-:B------:R-:W-:Y:S01]  /*3460*/  @!P1 IMAD.IADD R16, R16, 0x1, -R53.reuse ;  /* 0x0000000110109824 */ /* 0x100fe200078e0a35 */
[----:B------:R-:W-:Y:S01]  /*3470*/  ISETP.GE.AND P1, PT, R67, RZ, PT ;  /* 0x000000ff4300720c */ /* 0x000fe20003f26270 */
[C---:B------:R-:W-:Y:S01]  /*3480*/  IMAD R10, R53.reuse, R4, R10 ;  /* 0x00000004350a7224 */ /* 0x040fe200078e020a */
[----:B------:R-:W-:Y:S01]  /*3490*/  IABS R67, R75 ;  /* 0x0000004b00437213 */ /* 0x000fe20000000000 */
[----:B------:R-:W-:Y:S01]  /*34a0*/  @!P3 IMAD.IADD R12, R12, 0x1, -R53 ;  /* 0x000000010c0cb824 */ /* 0x000fe200078e0a35 */
[----:B------:R-:W-:Y:S01]  /*34b0*/  STL [R1+0x6d4], R75 ;  /* 0x0006d44b01007387 */ /* 0x000fe20000100800 */
[----:B------:R-:W-:Y:S01]  /*34c0*/  @!P5 IMAD.MOV R20, RZ, RZ, -R20 ;  /* 0x000000ffff14d224 */ /* 0x000fe200078e0a14 */
[----:B------:R-:W-:Y:S01]  /*34d0*/  ISETP.GT.U32.AND P3, PT, R53, R10, PT ;  /* 0x0000000a3500720c */ /* 0x000fe20003f64070 */
[----:B------:R-:W-:-:S04]  /*34e0*/  IMAD.HI.U32 R5, R0, R67, RZ ;  /* 0x0000004300057227 */ /* 0x000fc800078e00ff */
[----:B------:R-:W-:Y:S02]  /*34f0*/  IMAD.MOV R5, RZ, RZ, -R5 ;  /* 0x000000ffff057224 */ /* 0x000fe400078e0a05 */
[----:B------:R-:W-:Y:S02]  /*3500*/  @!P4 IMAD.IADD R55, R55, 0x1, -R53 ;  /* 0x000000013737c824 */ /* 0x000fe400078e0a35 */
[----:B------:R-:W-:Y:S02]  /*3510*/  IMAD R5, R7, R5, R67 ;  /* 0x0000000507057224 */ /* 0x000fe400078e0243 */
[--C-:B------:R-:W-:Y:S01]  /*3520*/  @!P6 IMAD.IADD R26, R26, 0x1, -R53.reuse ;  /* 0x000000011a1ae824 */ /* 0x100fe200078e0a35 */
[----:B------:R-:W-:Y:S01]  /*3530*/  ISETP.GT.U32.AND P4, PT, R53, R55, PT ;  /* 0x000000373500720c */ /* 0x000fe20003f84070 */
[----:B------:R-:W-:Y:S01]  /*3540*/  @!P3 IMAD.IADD R10, R10, 0x1, -R53 ;  /* 0x000000010a0ab824 */ /* 0x000fe200078e0a35 */
[----:B------:R-:W-:Y:S01]  /*3550*/  ISETP.GT.U32.AND P5, PT, R7, R5, PT ;  /* 0x000000050700720c */ /* 0x000fe20003fa4070 */
[----:B------:R-:W-:Y:S01]  /*3560*/  @!P2 IMAD.MOV R24, RZ, RZ, -R24 ;  /* 0x000000ffff18a224 */ /* 0x000fe200078e0a18 */
[----:B------:R-:W-:Y:S01]  /*3570*/  ISETP.GE.AND P2, PT, R88, RZ, PT ;  /* 0x000000ff5800720c */ /* 0x000fe20003f46270 */
[----:B------:R-:W-:Y:S01]  /*3580*/  @!P0 IMAD.MOV R26, RZ, RZ, -R26 ;  /* 0x000000ffff1a8224 */ /* 0x000fe200078e0a1a */
[----:B------:R-:W-:Y:S01]  /*3590*/  ISETP.GT.U32.AND P0, PT, R53, R14, PT ;  /* 0x0000000e3500720c */ /* 0x000fe20003f04070 */
[----:B------:R-:W-:Y:S01]  /*35a0*/  VIADD R73, R77, 0x100 ;  /* 0x000001004d497836 */ /* 0x000fe20000000000 */
[----:B------:R-:W-:Y:S01]  /*35b0*/  ISETP.GT.U32.AND P3, PT, R53, R10, PT ;  /* 0x0000000a3500720c */ /* 0x000fe20003f64070 */
[----:B------:R-:W-:Y:S01]  /*35c0*/  VIADD R71, R77, 0x180 ;  /* 0x000001804d477836 */ /* 0x000fe20000000000 */
[----:B------:R-:W-:Y:S01]  /*35d0*/  ISETP.GE.AND P6, PT, R57, RZ, PT ;  /* 0x000000ff3900720c */ /* 0x000fe20003fc6270 */
[----:B------:R-:W-:Y:S01]  /*35e0*/  IMAD.HI.U32 R4, R0, R6, RZ ;  /* 0x0000000600047227 */ /* 0x000fe200078e00ff */
[----:B------:R-:W-:Y:S01]  /*35f0*/  STL [R1+0x6d0], R73 ;  /* 0x0006d04901007387 */ /* 0x000fe20000100800 */
[----:B------:R-:W-:-:S02]  /*3600*/  IABS R57, R73 ;  /* 0x0000004900397213 */ /* 0x000fc40000000000 */
[----:B------:R-:W-:Y:S01]  /*3610*/  @!P4 IMAD.IADD R55, R55, 0x1, -R53 ;  /* 0x000000013737c824 */ /* 0x000fe200078e0a35 */
[----:B------:R-:W-:Y:S01]  /*3620*/  STL [R1+0x6cc], R71 ;  /* 0x0006cc4701007387 */ /* 0x000fe20000100800 */
[----:B------:R-:W-:Y:S01]  /*3630*/  @!P5 IMAD.IADD R5, R5, 0x1, -R7 ;  /* 0x000000010505d824 */ /* 0x000fe200078e0a07 */
[----:B------:R-:W-:Y:S01]  /*3640*/  ISETP.NE.AND P5, PT, R3, RZ, PT ;  /* 0x000000ff0300720c */ /* 0x000fe20003fa5270 */
[----:B------:R-:W-:Y:S01]  /*3650*/  @!P2 IMAD.MOV R55, RZ, RZ, -R55 ;  /* 0x000000ffff37a224 */ /* 0x000fe200078e0a37 */
[----:B------:R-:W-:Y:S01]  /*3660*/  LOP3.LUT R3, RZ, R3, RZ, 0x33, !PT ;  /* 0x00000003ff037212 */ /* 0x000fe200078e33ff */
[--C-:B------:R-:W-:Y:S01]  /*3670*/  @!P0 IMAD.IADD R14, R14, 0x1, -R53.reuse ;  /* 0x000000010e0e8824 */ /* 0x100fe200078e0a35 */
[----:B------:R-:W-:Y:S01]  /*3680*/  ISETP.GE.AND P0, PT, R65, RZ, PT ;  /* 0x000000ff4100720c */ /* 0x000fe20003f06270 */
[----:B------:R-:W-:Y:S01]  /*3690*/  @!P3 IMAD.IADD R10, R10, 0x1, -R53 ;  /* 0x000000010a0ab824 */ /* 0x000fe200078e0a35 */
[C---:B------:R-:W-:Y:S01]  /*36a0*/  SEL R53, R3.reuse, R55, !P5 ;  /* 0x0000003703357207 */ /* 0x040fe20006800000 */
[----:B------:R-:W-:Y:S01]  /*36b0*/  IMAD.MOV R65, RZ, RZ, -R4 ;  /* 0x000000ffff417224 */ /* 0x000fe200078e0a04 */
[----:B------:R-:W-:Y:S01]  /*36c0*/  IABS R69, R71 ;  /* 0x0000004700457213 */ /* 0x000fe20000000000 */
[----:B------:R-:W-:Y:S01]  /*36d0*/  IMAD.MOV.U32 R4, RZ, RZ, R57 ;  /* 0x000000ffff047224 */ /* 0x000fe200078e0039 */
[----:B------:R-:W-:Y:S01]  /*36e0*/  SEL R8, R3, R8, !P5 ;  /* 0x0000000803087207 */ /* 0x000fe20006800000 */
[----:B------:R0:W-:Y:S01]  /*36f0*/  STL [R1+0x5e4], R53 ;  /* 0x0005e43501007387 */ /* 0x0001e20000100800 */
[----:B------:R-:W-:-:S02]  /*3700*/  IMAD R6, R7, R65, R6 ;  /* 0x0000004107067224 */ /* 0x000fc400078e0206 */
[----:B------:R-:W-:-:S03]  /*3710*/  IMAD.HI.U32 R65, R0, R4, RZ ;  /* 0x0000000400417227 */ /* 0x000fc600078e00ff */
[----:B------:R-:W-:Y:S01]  /*3720*/  ISETP.GT.U32.AND P4, PT, R7, R6, PT ;  /* 0x000000060700720c */ /* 0x000fe20003f84070 */
[----:B------:R-:W-:Y:S02]  /*3730*/  IMAD.MOV.U32 R57, RZ, RZ, R69 ;  /* 0x000000ffff397224 */ /* 0x000fe400078e0045 */
[----:B------:R-:W-:Y:S01]  /*3740*/  IMAD.MOV R65, RZ, RZ, -R65 ;  /* 0x000000ffff417224 */ /* 0x000fe200078e0a41 */
[C---:B0-----:R-:W-:Y:S01]  /*3750*/  SEL R53, R3.reuse, R51, !P5 ;  /* 0x0000003303357207 */ /* 0x041fe20006800000 */
[----:B------:R-:W-:Y:S01]  /*3760*/  IMAD.HI.U32 R0, R0, R57, RZ ;  /* 0x0000003900007227 */ /* 0x000fe200078e00ff */
[C---:B------:R-:W-:Y:S02]  /*3770*/  SEL R51, R3.reuse, R49, !P5 ;  /* 0x0000003103337207 */ /* 0x040fe40006800000 */
[C---:B------:R-:W-:Y:S01]  /*3780*/  SEL R49, R3.reuse, R47, !P5 ;  /* 0x0000002f03317207 */ /* 0x040fe20006800000 */
[----:B------:R-:W-:Y:S01]  /*3790*/  STL [R1+0x5e8], R53 ;  /* 0x0005e83501007387 */ /* 0x000fe20000100800 */
[----:B------:R-:W-:Y:S01]  /*37a0*/  SEL R47, R3, R45, !P5 ;  /* 0x0000002d032f7207 */ /* 0x000fe20006800000 */
[----:B------:R-:W-:Y:S01]  /*37b0*/  IMAD R4, R7, R65, R4 ;  /* 0x0000004107047224 */ /* 0x000fe200078e0204 */
[C---:B------:R-:W-:Y:S01]  /*37c0*/  SEL R45, R3.reuse, R43, !P5 ;  /* 0x0000002b032d7207 */ /* 0x040fe20006800000 */
[----:B------:R-:W-:Y:S01]  /*37d0*/  STL [R1+0x5ec], R51 ;  /* 0x0005ec3301007387 */ /* 0x000fe20000100800 */
[C---:B------:R-:W-:Y:S01]  /*37e0*/  SEL R43, R3.reuse, R41, !P5 ;  /* 0x00000029032b7207 */ /* 0x040fe20006800000 */
[----:B------:R-:W-:Y:S01]  /*37f0*/  IMAD.MOV R0, RZ, RZ, -R0 ;  /* 0x000000ffff007224 */ /* 0x000fe200078e0a00 */
[C---:B------:R-:W-:Y:S01]  /*3800*/  SEL R41, R3.reuse, R39, !P5 ;  /* 0x0000002703297207 */ /* 0x040fe20006800000 */
[----:B------:R-:W-:Y:S01]  /*3810*/  STL [R1+0x5f0], R49 ;  /* 0x0005f03101007387 */ /* 0x000fe20000100800 */
[----:B------:R-:W-:Y:S01]  /*3820*/  SEL R39, R3, R37, !P5 ;  /* 0x0000002503277207 */ /* 0x000fe20006800000 */
[----:B------:R-:W-:Y:S01]  /*3830*/  IMAD R0, R7, R0, R57 ;  /* 0x0000000007007224 */ /* 0x000fe200078e0239 */
[C---:B------:R-:W-:Y:S01]  /*3840*/  SEL R37, R3.reuse, R35, !P5 ;  /* 0x0000002303257207 */ /* 0x040fe20006800000 */
[----:B------:R-:W-:Y:S01]  /*3850*/  STL [R1+0x5f4], R47 ;  /* 0x0005f42f01007387 */ /* 0x000fe20000100800 */
[C---:B------:R-:W-:Y:S01]  /*3860*/  SEL R35, R3.reuse, R33, !P5 ;  /* 0x0000002103237207 */ /* 0x040fe20006800000 */
[----:B------:R-:W-:Y:S01]  /*3870*/  @!P6 IMAD.MOV R22, RZ, RZ, -R22 ;  /* 0x000000ffff16e224 */ /* 0x000fe200078e0a16 */
[C---:B------:R-:W-:Y:S01]  /*3880*/  SEL R33, R3.reuse, R31, !P5 ;  /* 0x0000001f03217207 */ /* 0x040fe20006800000 */
[----:B------:R-:W-:Y:S01]  /*3890*/  STL [R1+0x5f8], R45 ;  /* 0x0005f82d01007387 */ /* 0x000fe20000100800 */
[C---:B------:R-:W-:Y:S01]  /*38a0*/  SEL R31, R3.reuse, R29, !P5 ;  /* 0x0000001d031f7207 */ /* 0x040fe20006800000 */
[----:B------:R-:W-:Y:S01]  /*38b0*/  @!P1 IMAD.MOV R16, RZ, RZ, -R16 ;  /* 0x000000ffff109224 */ /* 0x000fe200078e0a10 */
[C---:B------:R-:W-:Y:S01]  /*38c0*/  SEL R29, R3.reuse, R27, !P5 ;  /* 0x0000001b031d7207 */ /* 0x040fe20006800000 */
[----:B------:R-:W-:Y:S01]  /*38d0*/  STL [R1+0x5fc], R43 ;  /* 0x0005fc2b01007387 */ /* 0x000fe20000100800 */
[C---:B------:R-:W-:Y:S01]  /*38e0*/  SEL R27, R3.reuse, R25, !P5 ;  /* 0x00000019031b7207 */ /* 0x040fe20006800000 */
[----:B------:R-:W-:Y:S01]  /*38f0*/  @!P4 IMAD.IADD R6, R6, 0x1, -R7 ;  /* 0x000000010606c824 */ /* 0x000fe200078e0a07 */
[C---:B------:R-:W-:Y:S01]  /*3900*/  SEL R25, R3.reuse, R23, !P5 ;  /* 0x0000001703197207 */ /* 0x040fe20006800000 */
[----:B------:R-:W-:Y:S01]  /*3910*/  STL [R1+0x600], R41 ;  /* 0x0006002901007387 */ /* 0x000fe20000100800 */
[C---:B------:R-:W-:Y:S01]  /*3920*/  SEL R23, R3.reuse, R21, !P5 ;  /* 0x0000001503177207 */ /* 0x040fe20006800000 */
[----:B------:R-:W-:Y:S01]  /*3930*/  @!P0 IMAD.MOV R18, RZ, RZ, -R18 ;  /* 0x000000ffff128224 */ /* 0x000fe200078e0a12 */
[C---:B------:R-:W-:Y:S01]  /*3940*/  SEL R21, R3.reuse, R19, !P5 ;  /* 0x0000001303157207 */ /* 0x040fe20006800000 */
[----:B------:R-:W-:Y:S01]  /*3950*/  STL [R1+0x604], R39 ;  /* 0x0006042701007387 */ /* 0x000fe20000100800 */
[----:B------:R-:W-:-:S02]  /*3960*/  SEL R19, R3, R17, !P5 ;  /* 0x0000001103137207 */ /* 0x000fc40006800000 */
[C---:B------:R-:W-:Y:S01]  /*3970*/  SEL R17, R3.reuse, R15, !P5 ;  /* 0x0000000f03117207 */ /* 0x040fe20006800000 */
[----:B------:R-:W-:Y:S01]  /*3980*/  STL [R1+0x608], R37 ;  /* 0x0006082501007387 */ /* 0x000fe20000100800 */
[C---:B------:R-:W-:Y:S02]  /*3990*/  SEL R15, R3.reuse, R13, !P5 ;  /* 0x0000000d030f7207 */ /* 0x040fe40006800000 */
[C---:B------:R-:W-:Y:S01]  /*39a0*/  SEL R13, R3.reuse, R11, !P5 ;  /* 0x0000000b030d7207 */ /* 0x040fe20006800000 */
[----:B------:R-:W-:Y:S01]  /*39b0*/  STL [R1+0x60c], R35 ;  /* 0x00060c2301007387 */ /* 0x000fe20000100800 */
[C---:B------:R-:W-:Y:S02]  /*39c0*/  SEL R11, R3.reuse, R9, !P5 ;  /* 0x00000009030b7207 */ /* 0x040fe40006800000 */
[----:B------:R-:W-:Y:S01]  /*39d0*/  SEL R9, R3, R92, !P5 ;  /* 0x0000005c03097207 */ /* 0x000fe20006800000 */
[----:B------:R-:W-:Y:S01]  /*39e0*/  STL [R1+0x610], R33 ;  /* 0x0006102101007387 */ /* 0x000fe20000100800 */
[----:B------:R-:W-:-:S02]  /*39f0*/  ISETP.GT.U32.AND P3, PT, R7, R4, PT ;  /* 0x000000040700720c */ /* 0x000fc40003f64070 */
[----:B------:R-:W-:Y:S01]  /*3a00*/  ISETP.GT.U32.AND P2, PT, R7, R0, PT ;  /* 0x000000000700720c */ /* 0x000fe20003f44070 */
[----:B------:R-:W-:Y:S01]  /*3a10*/  STL [R1+0x614], R31 ;  /* 0x0006141f01007387 */ /* 0x000fe20000100800 */
[----:B------:R-:W-:Y:S02]  /*3a20*/  ISETP.GE.AND P6, PT, R61, RZ, PT ;  /* 0x000000ff3d00720c */ /* 0x000fe40003fc6270 */
[----:B------:R-:W-:Y:S01]  /*3a30*/  ISETP.GE.AND P1, PT, R59, RZ, PT ;  /* 0x000000ff3b00720c */ /* 0x000fe20003f26270 */
[----:B------:R-:W-:Y:S01]  /*3a40*/  STL [R1+0x618], R29 ;  /* 0x0006181d01007387 */ /* 0x000fe20000100800 */
[----:B------:R-:W-:Y:S01]  /*3a50*/  ISETP.GE.AND P4, PT, R63, RZ, PT ;  /* 0x000000ff3f00720c */ /* 0x000fe20003f86270 */
[----:B------:R-:W0:Y:S01]  /*3a60*/  LDC R59, c[0x0][0x3a0] ;  /* 0x0000e800ff3b7b82 */ /* 0x000e220000000800 */
[C---:B------:R-:W-:Y:S01]  /*3a70*/  ISETP.GT.U32.AND P0, PT, R7.reuse, R5, PT ;  /* 0x000000050700720c */ /* 0x040fe20003f04070 */
[----:B------:R-:W-:Y:S02]  /*3a80*/  STL [R1+0x61c], R27 ;  /* 0x00061c1b01007387 */ /* 0x000fe40000100800 */
[--C-:B------:R-:W-:Y:S01]  /*3a90*/  @!P3 IMAD.IADD R4, R4, 0x1, -R7.reuse ;  /* 0x000000010404b824 */ /* 0x100fe200078e0a07 */
[----:B------:R-:W-:Y:S01]  /*3aa0*/  ISETP.GT.U32.AND P3, PT, R7, R6, PT ;  /* 0x000000060700720c */ /* 0x000fe20003f64070 */
[----:B------:R-:W-:Y:S01]  /*3ab0*/  STL [R1+0x620], R25 ;  /* 0x0006201901007387 */ /* 0x000fe20000100800 */
[----:B------:R-:W-:-:S02]  /*3ac0*/  @!P2 IMAD.IADD R0, R0, 0x1, -R7 ;  /* 0x000000010000a824 */ /* 0x000fc400078e0a07 */
[----:B------:R-:W-:Y:S01]  /*3ad0*/  @!P6 IMAD.MOV R14, RZ, RZ, -R14 ;  /* 0x000000ffff0ee224 */ /* 0x000fe200078e0a0e */
[----:B------:R-:W-:Y:S01]  /*3ae0*/  STL [R1+0x624], R23 ;  /* 0x0006241701007387 */ /* 0x000fe20000100800 */
[----:B------:R-:W-:Y:S01]  /*3af0*/  @!P1 IMAD.MOV R12, RZ, RZ, -R12 ;  /* 0x000000ffff0c9224 */ /* 0x000fe200078e0a0c */
[C---:B------:R-:W-:Y:S01]  /*3b00*/  ISETP.GT.U32.AND P1, PT, R7.reuse, R4, PT ;  /* 0x000000040700720c */ /* 0x040fe20003f24070 */
[----:B------:R-:W-:Y:S01]  /*3b10*/  @!P4 IMAD.MOV R10, RZ, RZ, -R10 ;  /* 0x000000ffff0ac224 */ /* 0x000fe200078e0a0a */
[----:B------:R-:W-:Y:S01]  /*3b20*/  STL [R1+0x628], R21 ;  /* 0x0006281501007387 */ /* 0x000fe20000100800 */
[----:B------:R-:W-:Y:S01]  /*3b30*/  ISETP.GT.U32.AND P2, PT, R7, R0, PT ;  /* 0x000000000700720c */ /* 0x000fe20003f44070 */
[--C-:B------:R-:W-:Y:S01]  /*3b40*/  @!P0 IMAD.IADD R5, R5, 0x1, -R7.reuse ;  /* 0x0000000105058824 */ /* 0x100fe200078e0a07 */
[----:B------:R-:W-:Y:S01]  /*3b50*/  ISETP.GE.AND P0, PT, R75, RZ, PT ;  /* 0x000000ff4b00720c */ /* 0x000fe20003f06270 */
[----:B------:R-:W-:Y:S01]  /*3b60*/  STL [R1+0x62c], R19 ;  /* 0x00062c1301007387 */ /* 0x000fe20000100800 */
[----:B------:R-:W-:Y:S01]  /*3b70*/  @!P3 IMAD.IADD R6, R6, 0x1, -R7 ;  /* 0x000000010606b824 */ /* 0x000fe200078e0a07 */
[----:B------:R-:W-:-:S02]  /*3b80*/  ISETP.GE.AND P4, PT, R73, RZ, PT ;  /* 0x000000ff4900720c */ /* 0x000fc40003f86270 */
[----:B------:R-:W-:Y:S01]  /*3b90*/  STL [R1+0x630], R17 ;  /* 0x0006301101007387 */ /* 0x000fe20000100800 */
[----:B------:R-:W-:Y:S02]  /*3ba0*/  ISETP.GE.AND P3, PT, R71, RZ, PT ;  /* 0x000000ff4700720c */ /* 0x000fe40003f66270 */
[--C-:B------:R-:W-:Y:S01]  /*3bb0*/  @!P1 IMAD.IADD R4, R4, 0x1, -R7.reuse ;  /* 0x0000000104049824 */ /* 0x100fe200078e0a07 */
[----:B------:R-:W-:Y:S01]  /*3bc0*/  STL [R1+0x634], R15 ;  /* 0x0006340f01007387 */ /* 0x000fe20000100800 */
[----:B------:R-:W-:Y:S01]  /*3bd0*/  ISETP.NE.AND P6, PT, R2, RZ, PT ;  /* 0x000000ff0200720c */ /* 0x000fe20003fc5270 */
[----:B------:R-:W-:Y:S02]  /*3be0*/  @!P2 IMAD.IADD R0, R0, 0x1, -R7 ;  /* 0x000000010000a824 */ /* 0x000fe400078e0a07 */
[----:B------:R1:W-:Y:S01]  /*3bf0*/  STL [R1+0x638], R13 ;  /* 0x0006380d01007387 */ /* 0x0003e20000100800 */
[----:B------:R-:W-:Y:S02]  /*3c00*/  @!P0 IMAD.MOV R5, RZ, RZ, -R5 ;  /* 0x000000ffff058224 */ /* 0x000fe400078e0a05 */
[----:B------:R-:W-:Y:S01]  /*3c10*/  @!P4 IMAD.MOV R4, RZ, RZ, -R4 ;  /* 0x000000ffff04c224 */ /* 0x000fe200078e0a04 */
[----:B------:R4:W-:Y:S02]  /*3c20*/  STL [R1+0x63c], R11 ;  /* 0x00063c0b01007387 */ /* 0x0009e40000100800 */
[----:B------:R-:W-:-:S02]  /*3c30*/  @!P3 IMAD.MOV R0, RZ, RZ, -R0 ;  /* 0x000000ffff00b224 */ /* 0x000fc400078e0a00 */
[----:B------:R5:W-:Y:S01]  /*3c40*/  STL [R1+0x640], R9 ;  /* 0x0006400901007387 */ /* 0x000be20000100800 */
[C---:B-1----:R-:W-:Y:S02]  /*3c50*/  SEL R13, R3.reuse, R90, !P5 ;  /* 0x0000005a030d7207 */ /* 0x042fe40006800000 */
[----:B----4-:R-:W-:-:S03]  /*3c60*/  SEL R11, R3, R86, !P5 ;  /* 0x00000056030b7207 */ /* 0x010fc60006800000 */
[----:B------:R1:W-:Y:S01]  /*3c70*/  STL [R1+0x644], R13 ;  /* 0x0006440d01007387 */ /* 0x0003e20000100800 */
[----:B-----5:R-:W-:-:S03]  /*3c80*/  SEL R9, R3, R84, !P5 ;  /* 0x0000005403097207 */ /* 0x020fc60006800000 */
[----:B------:R4:W-:Y:S04]  /*3c90*/  STL [R1+0x648], R11 ;  /* 0x0006480b01007387 */ /* 0x0009e80000100800 */
        /* <DEDUP_REMOVED lines=69> */
[----:B------:R-:W-:Y:S01]  /*40f0*/  STL [R1+0x800], R13 ;  /* 0x0008000d01007387 */ /* 0x000fe20000100800 */
[----:B-----5:R-:W-:Y:S01]  /*4100*/  SEL R9, R3, R10, !P5 ;  /* 0x0000000a03097207 */ /* 0x020fe20006800000 */
[----:B0-----:R-:W-:Y:S01]  /*4110*/  VIADD R3, R59, 0xffffffff ;  /* 0xffffffff3b037836 */ /* 0x001fe20000000000 */
[----:B------:R-:W-:Y:S01]  /*4120*/  ISETP.GE.AND P5, PT, R77, RZ, PT ;  /* 0x000000ff4d00720c */ /* 0x000fe20003fa6270 */
[----:B------:R-:W-:Y:S03]  /*4130*/  STL [R1+0x804], R11 ;  /* 0x0008040b01007387 */ /* 0x000fe60000100800 */
[----:B------:R-:W-:Y:S01]  /*4140*/  ISETP.GE.U32.AND P1, PT, R3, 0x7fffff80, PT ;  /* 0x7fffff800300780c */ /* 0x000fe20003f26070 */
[----:B------:R-:W-:Y:S01]  /*4150*/  STL [R1+0x808], R9 ;  /* 0x0008080901007387 */ /* 0x000fe20000100800 */
[----:B------:R-:W-:-:S03]  /*4160*/  LOP3.LUT R3, RZ, R2, RZ, 0x33, !PT ;  /* 0x00000002ff037212 */ /* 0x000fc600078e33ff */
[----:B------:R0:W-:Y:S01]  /*4170*/  STL [R1+0x15c0], R8 ;  /* 0x0015c00801007387 */ /* 0x0001e20000100800 */
[----:B------:R-:W-:Y:S01]  /*4180*/  SEL R7, R3, R5, !P6 ;  /* 0x0000000503077207 */ /* 0x000fe20007000000 */
[----:B------:R-:W-:Y:S02]  /*4190*/  VIADD R5, R59, 0xfffffffa ;  /* 0xfffffffa3b057836 */ /* 0x000fe40000000000 */
[----:B------:R-:W-:Y:S01]  /*41a0*/  @!P5 IMAD.MOV R6, RZ, RZ, -R6 ;  /* 0x000000ffff06d224 */ /* 0x000fe200078e0a06 */
[----:B------:R-:W-:-:S04]  /*41b0*/  ISETP.NE.U32.AND P5, PT, R82, RZ, PT ;  /* 0x000000ff5200720c */ /* 0x000fc80003fa5070 */
[----:B------:R-:W-:Y:S01]  /*41c0*/  SEL R2, R3, R6, !P6 ;  /* 0x0000000603027207 */ /* 0x000fe20007000000 */
[----:B0-----:R-:W-:Y:S01]  /*41d0*/  VIADD R8, R59, 0xfffffffd ;  /* 0xfffffffd3b087836 */ /* 0x001fe20000000000 */
[----:B------:R-:W-:-:S04]  /*41e0*/  SEL R6, R3, R0, !P6 ;  /* 0x0000000003067207 */ /* 0x000fc80007000000 */
[----:B------:R-:W-:Y:S02]  /*41f0*/  ISETP.GE.U32.AND P2, PT, R8, 0x7fffff7e, PT ;  /* 0x7fffff7e0800780c */ /* 0x000fe40003f46070 */
[----:B------:R-:W-:Y:S01]  /*4200*/  SEL R8, R3, R4, !P6 ;  /* 0x0000000403087207 */ /* 0x000fe20007000000 */
[C---:B------:R-:W-:Y:S02]  /*4210*/  VIADD R3, R59.reuse, 0xfffffffc ;  /* 0xfffffffc3b037836 */ /* 0x040fe40000000000 */
[----:B------:R-:W-:Y:S01]  /*4220*/  VIADD R4, R59, 0xfffffffb ;  /* 0xfffffffb3b047836 */ /* 0x000fe20000000000 */
[----:B--23--:R-:W-:Y:S07]  /*4230*/  BRA.U UP0, `(.L_x_5) ;  /* 0x0000000100187547 */ /* 0x00cfee000b800000 */
[----:B------:R-:W-:Y:S01]  /*4240*/  ELECT P0, URZ, PT ;  /* 0x0000000000ff782f */ /* 0x000fe20003800000 */
[----:B------:R-:W-:Y:S01]  /*4250*/  IMAD.MOV.U32 R0, RZ, RZ, 0x1 ;  /* 0x00000001ff007424 */ /* 0x000fe200078e00ff */
[----:B------:R-:W-:Y:S01]  /*4260*/  UMOV UR9, 0x40 ;  /* 0x0000004000097882 */ /* 0x000fe20000000000 */
[----:B------:R-:W-:Y:S01]  /*4270*/  UVIRTCOUNT.DEALLOC.SMPOOL 0x80 ;  /* 0x000000800000784c */ /* 0x000fe20000000000 */
[----:B------:R-:W-:-:S09]  /*4280*/  ULEA UR9, UR8, UR9, 0x18 ;  /* 0x0000000908097291 */ /* 0x000fd2000f8ec0ff */
[----:B------:R0:W-:Y:S03]  /*4290*/  @P0 STS.U8 [UR9], R0 ;  /* 0x00000000ff000988 */ /* 0x0001e60008000009 */
.L_x_5:
[----:B------:R-:W-:Y:S01]  /*42a0*/  STTM.x64 tmem[UR7], RZ ;  /* 0x000000ff000079ed */ /* 0x000fe20008340007 */
[----:B------:R-:W-:Y:S01]  /*42b0*/  STTM.x64 tmem[UR7+0x40], RZ ;  /* 0x000040ff000079ed */ /* 0x000fe20008340007 */
[----:B------:R-:W-:Y:S01]  /*42c0*/  STTM.x64 tmem[UR7+0x80], RZ ;  /* 0x000080ff000079ed */ /* 0x000fe20008340007 */
[----:B------:R-:W-:Y:S01]  /*42d0*/  STTM.x64 tmem[UR7+0xc0], RZ ;  /* 0x0000c0ff000079ed */ /* 0x000fe20008340007 */
[----:B------:R-:W1:Y:S02]  /*42e0*/  FENCE.VIEW.ASYNC.T ;  /* 0x00000000000073c6 */ /* 0x000e640000000200 */
[----:B-1----:R-:W-:Y:S01]  /*42f0*/  VOTEU.ALL UP1, P5 ;  /* 0x0000000000ff7886 */ /* 0x002fe20002820000 */
[----:B------:R-:W-:Y:S01]  /*4300*/  VOTEU.ALL UP2, P5 ;  /* 0x0000000000ff7886 */ /* 0x000fe20002840000 */
[----:B------:R-:W-:Y:S01]  /*4310*/  IMAD R2, R2, UR12, RZ ;  /* 0x0000000c02027c24 */ /* 0x000fe2000f8e02ff */
[----:B------:R-:W1:Y:S01]  /*4320*/  LDCU.64 UR14, c[0x0][0x358] ;  /* 0x00006b00ff0e77ac */ /* 0x000e620008000a00 */
[----:B------:R-:W-:Y:S01]  /*4330*/  IMAD R7, R7, UR12, RZ ;  /* 0x0000000c07077c24 */ /* 0x000fe2000f8e02ff */
[----:B------:R-:W-:-:S04]  /*4340*/  @!UP1 UIADD3 UR8, UPT, UPT, -UR10, 0x100000, URZ ;  /* 0x001000000a089890 */ /* 0x000fc8000fffe1ff */
[----:B------:R-:W-:Y:S02]  /*4350*/  @!UP1 USHF.L.U32 UR9, UR8, 0xb, URZ ;  /* 0x0000000b08099899 */ /* 0x000fe400080006ff */
[----:B------:R-:W-:Y:S01]  /*4360*/  @!UP1 USHF.L.U32 UR8, UR8, 0x1, URZ ;  /* 0x0000000108089899 */ /* 0x000fe200080006ff */
[----:B------:R-:W-:Y:S01]  /*4370*/  BAR.SYNC.DEFER_BLOCKING 0x0 ;  /* 0x0000000000007b1d */ /* 0x000fe20000010000 */
[----:B0-----:R-:W-:Y:S01]  /*4380*/  IADD3 R0, P6, PT, R2, UR16, RZ ;  /* 0x0000001002007c10 */ /* 0x001fe2000ffde0ff */
[----:B------:R-:W-:Y:S01]  /*4390*/  IMAD R8, R8, UR12, RZ ;  /* 0x0000000c08087c24 */ /* 0x000fe2000f8e02ff */
[----:B------:R-:W-:Y:S02]  /*43a0*/  ISETP.GE.U32.AND P3, PT, R4, 0x7fffff7c, PT ;  /* 0x7fffff7c0400780c */ /* 0x000fe40003f66070 */
[----:B------:R-:W-:Y:S01]  /*43b0*/  LEA.HI.X.SX32 R2, R2, UR17, 0x1, P6 ;  /* 0x0000001102027c11 */ /* 0x000fe2000b0f0eff */
[----:B------:R-:W-:Y:S01]  /*43c0*/  @!P1 IMAD.MOV.U32 R4, RZ, RZ, R0 ;  /* 0x000000ffff049224 */ /* 0x000fe200078e0000 */
[----:B------:R-:W-:Y:S01]  /*43d0*/  ISETP.GE.U32.AND P0, PT, R5, 0x7fffff7b, PT ;  /* 0x7fffff7b0500780c */ /* 0x000fe20003f06070 */
[----:B------:R-:W-:Y:S01]  /*43e0*/  STL [R1+0x1ea4], R23 ;  /* 0x001ea41701007387 */ /* 0x000fe20000100800 */
[----:B------:R-:W-:Y:S01]  /*43f0*/  PRMT R25, RZ, 0x7610, R25 ;  /* 0x00007610ff197816 */ /* 0x000fe20000000019 */
[----:B------:R-:W-:Y:S01]  /*4400*/  @!P1 IMAD.MOV.U32 R5, RZ, RZ, R2 ;  /* 0x000000ffff059224 */ /* 0x000fe200078e0002 */
[----:B------:R-:W-:Y:S01]  /*4410*/  ISETP.GE.U32.AND P4, PT, R3, 0x7fffff7d, PT ;  /* 0x7fffff7d0300780c */ /* 0x000fe20003f86070 */
[----:B------:R-:W-:Y:S01]  /*4420*/  IMAD R10, R6, UR12, RZ ;  /* 0x0000000c060a7c24 */ /* 0x000fe2000f8e02ff */
[----:B------:R-:W-:Y:S01]  /*4430*/  IADD3 R3, P6, PT, R7, UR16, RZ ;  /* 0x0000001007037c10 */ /* 0x000fe2000ffde0ff */
[----:B------:R-:W-:Y:S01]  /*4440*/  STL [R1+0x1eb0], R23 ;  /* 0x001eb01701007387 */ /* 0x000fe20000100800 */
[----:B------:R-:W-:Y:S01]  /*4450*/  PRMT R24, RZ, 0x7610, R24 ;  /* 0x00007610ff187816 */ /* 0x000fe20000000018 */
[----:B------:R-:W0:Y:S01]  /*4460*/  LDC.64 R16, c[0x0][0x3a8] ;  /* 0x0000ea00ff107b82 */ /* 0x000e220000000a00 */
[----:B------:R-:W-:Y:S01]  /*4470*/  PRMT R51, RZ, 0x7610, R51 ;  /* 0x00007610ff337816 */ /* 0x000fe20000000033 */
[----:B------:R-:W-:Y:S01]  /*4480*/  STL [R1+0x1ebc], R23 ;  /* 0x001ebc1701007387 */ /* 0x000fe20000100800 */
[----:B------:R-:W-:Y:S01]  /*4490*/  PRMT R26, RZ, 0x7610, R26 ;  /* 0x00007610ff1a7816 */ /* 0x000fe2000000001a */
[----:B------:R-:W-:Y:S01]  /*44a0*/  VIADD R13, R59, 0xfffffff9 ;  /* 0xfffffff93b0d7836 */ /* 0x000fe20000000000 */
[----:B------:R-:W2:Y:S01]  /*44b0*/  LDCU UR40, c[0x0][0x3b0] ;  /* 0x00007600ff2877ac */ /* 0x000ea20008000800 */
[----:B------:R-:W-:Y:S04]  /*44c0*/  STL [R1+0x1ec8], R23 ;  /* 0x001ec81701007387 */ /* 0x000fe80000100800 */
[----:B------:R-:W3:Y:S02]  /*44d0*/  FENCE.VIEW.ASYNC.S ;  /* 0x00000000000073c6 */ /* 0x000ee40000000000 */
[----:B---3--:R3:W4:Y:S01]  /*44e0*/  @!UP2 SYNCS.EXCH.64 URZ, [UR6], UR8 ;  /* 0x0000000806ffa5b2 */ /* 0x0087220008000100 */
[----:B------:R-:W0:Y:S01]  /*44f0*/  LDCU UR41, c[0x0][0x3b0] ;  /* 0x00007600ff2977ac */ /* 0x000e220008000800 */
[----:B----4-:R-:W-:Y:S06]  /*4500*/  BAR.SYNC.DEFER_BLOCKING 0x0 ;  /* 0x0000000000007b1d */ /* 0x010fec0000010000 */
[----:B------:R-:W4:Y:S01]  /*4510*/  LDCU UR42, c[0x0][0x3b0] ;  /* 0x00007600ff2a77ac */ /* 0x000f220008000800 */
[----:B------:R-:W-:Y:S01]  /*4520*/  STL [R1+0x1ed4], R23 ;  /* 0x001ed41701007387 */ /* 0x000fe20000100800 */
[----:B------:R-:W0:Y:S03]  /*4530*/  LDCU UR43, c[0x0][0x3b0] ;  /* 0x00007600ff2b77ac */ /* 0x000e260008000800 */
[----:B------:R-:W-:Y:S01]  /*4540*/  STL [R1+0x1ee0], R23 ;  /* 0x001ee01701007387 */ /* 0x000fe20000100800 */
[----:B------:R-:W0:Y:S03]  /*4550*/  LDCU UR36, c[0x0][0x3b0] ;  /* 0x00007600ff2477ac */ /* 0x000e260008000800 */
[----:B------:R-:W-:Y:S01]  /*4560*/  STL [R1+0x1eec], R23 ;  /* 0x001eec1701007387 */ /* 0x000fe20000100800 */
[----:B------:R-:W0:Y:S03]  /*4570*/  LDCU UR37, c[0x0][0x3b0] ;  /* 0x00007600ff2577ac */ /* 0x000e260008000800 */
[----:B------:R-:W-:Y:S01]  /*4580*/  STL [R1+0x1ef8], R23 ;  /* 0x001ef81701007387 */ /* 0x000fe20000100800 */
[----:B------:R-:W0:Y:S03]  /*4590*/  LDCU UR38, c[0x0][0x3b0] ;  /* 0x00007600ff2677ac */ /* 0x000e260008000800 */
[----:B-1----:R1:W2:Y:S01]  /*45a0*/  @!P1 LDG.E.U8 R25, desc[UR14][R4.64] ;  /* 0x0000000e04199981 */ /* 0x0022a2000c1e1100 */
[----:B------:R-:W0:Y:S03]  /*45b0*/  LDCU UR12, c[0x0][0x3b0] ;  /* 0x00007600ff0c77ac */ /* 0x000e260008000800 */
[----:B------:R-:W-:Y:S01]  /*45c0*/  STL [R1+0x1f04], R23 ;  /* 0x001f041701007387 */ /* 0x000fe20000100800 */
[----:B------:R-:W2:Y:S03]  /*45d0*/  LDCU UR13, c[0x0][0x3b0] ;  /* 0x00007600ff0d77ac */ /* 0x000ea60008000800 */
[----:B------:R-:W-:Y:S01]  /*45e0*/  STL [R1+0x1f10], R23 ;  /* 0x001f101701007387 */ /* 0x000fe20000100800 */
[----:B-1----:R-:W-:Y:S01]  /*45f0*/  LEA.HI.X.SX32 R4, R7, UR17, 0x1, P6 ;  /* 0x0000001107047c11 */ /* 0x002fe2000b0f0eff */
[----:B------:R-:W1:Y:S01]  /*4600*/  LDCU UR34, c[0x0][0x3b0] ;  /* 0x00007600ff2277ac */ /* 0x000e620008000800 */
[C---:B------:R-:W-:Y:S01]  /*4610*/  IADD3 R5, P6, PT, R8.reuse, UR16, RZ ;  /* 0x0000001008057c10 */ /* 0x040fe2000ffde0ff */
[----:B------:R-:W-:Y:S02]  /*4620*/  STL [R1+0x1f1c], R23 ;  /* 0x001f1c1701007387 */ /* 0x000fe40000100800 */
[----:B------:R-:W-:Y:S01]  /*4630*/  @!P1 IMAD.MOV.U32 R9, RZ, RZ, R4 ;  /* 0x000000ffff099224 */ /* 0x000fe200078e0004 */
[----:B------:R-:W-:Y:S01]  /*4640*/  LEA.HI.X.SX32 R6, R8, UR17, 0x1, P6 ;  /* 0x0000001108067c11 */ /* 0x000fe2000b0f0eff */
[----:B------:R-:W-:Y:S01]  /*4650*/  @!P1 IMAD.MOV.U32 R8, RZ, RZ, R3 ;  /* 0x000000ffff089224 */ /* 0x000fe200078e0003 */
[----:B------:R-:W-:Y:S01]  /*4660*/  IADD3 R7, P6, PT, R10, UR16, RZ ;  /* 0x000000100a077c10 */ /* 0x000fe2000ffde0ff */
[----:B------:R-:W-:Y:S01]  /*4670*/  STL [R1+0x1f28], R23 ;  /* 0x001f281701007387 */ /* 0x000fe20000100800 */
[----:B0-----:R-:W-:Y:S01]  /*4680*/  IMAD.SHL.U32 R12, R16, 0x2, RZ ;  /* 0x00000002100c7824 */ /* 0x001fe200078e00ff */
[----:B---3--:R-:W-:-:S04]  /*4690*/  @!UP1 UIADD3 UR8, UPT, UPT, -UR10, 0x100000, URZ ;  /* 0x001000000a089890 */ /* 0x008fc8000fffe1ff */
[----:B------:R-:W-:Y:S02]  /*46a0*/  @!UP1 USHF.L.U32 UR9, UR8, 0xb, URZ ;  /* 0x0000000b08099899 */ /* 0x000fe400080006ff */
[----:B------:R-:W-:Y:S01]  /*46b0*/  @!UP1 USHF.L.U32 UR8, UR8, 0x1, URZ ;  /* 0x0000000108089899 */ /* 0x000fe200080006ff */
[----:B------:R-:W0:Y:S01]  /*46c0*/  LDCU UR35, c[0x0][0x3b0] ;  /* 0x00007600ff2377ac */ /* 0x000e220008000800 */
[----:B------:R3:W2:Y:S01]  /*46d0*/  @!P1 LDG.E.U8 R24, desc[UR14][R8.64] ;  /* 0x0000000e08189981 */ /* 0x0006a2000c1e1100 */
[----:B------:R-:W0:Y:S03]  /*46e0*/  LDCU UR10, c[0x0][0x3b0] ;  /* 0x00007600ff0a77ac */ /* 0x000e260008000800 */
[----:B------:R0:W-:Y:S01]  /*46f0*/  STL [R1+0x1f34], R23 ;  /* 0x001f341701007387 */ /* 0x0001e20000100800 */
[----:B------:R-:W0:Y:S03]  /*4700*/  LDCU UR39, c[0x0][0x3b0] ;  /* 0x00007600ff2777ac */ /* 0x000e260008000800 */
[----:B------:R-:W-:Y:S01]  /*4710*/  STL [R1+0x1ea0], R22 ;  /* 0x001ea01601007387 */ /* 0x000fe20000100800 */
[----:B---3--:R-:W-:Y:S01]  /*4720*/  @!P1 IMAD.MOV.U32 R8, RZ, RZ, R5 ;  /* 0x000000ffff089224 */ /* 0x008fe200078e0005 */
[----:B------:R-:W3:Y:S01]  /*4730*/  LDCU UR16, c[0x0][0x3b0] ;  /* 0x00007600ff1077ac */ /* 0x000ee20008000800 */
[----:B------:R-:W-:Y:S01]  /*4740*/  @!P1 IMAD.MOV.U32 R9, RZ, RZ, R6 ;  /* 0x000000ffff099224 */ /* 0x000fe200078e0006 */
[----:B------:R-:W-:Y:S01]  /*4750*/  STL [R1+0x1eb4], R22 ;  /* 0x001eb41601007387 */ /* 0x000fe20000100800 */
[----:B------:R-:W0:Y:S03]  /*4760*/  LDCU UR20, c[0x0][0x3b0] ;  /* 0x00007600ff1477ac */ /* 0x000e260008000800 */
[----:B------:R1:W2:Y:S01]  /*4770*/  @!P1 LDG.E.U8 R51, desc[UR14][R8.64] ;  /* 0x0000000e08339981 */ /* 0x0002a2000c1e1100 */
[----:B------:R-:W2:Y:S03]  /*4780*/  LDCU UR21, c[0x0][0x3b0] ;  /* 0x00007600ff1577ac */ /* 0x000ea60008000800 */
[----:B------:R-:W-:Y:S01]  /*4790*/  STL [R1+0x1ecc], R22 ;  /* 0x001ecc1601007387 */ /* 0x000fe20000100800 */
[----:B------:R-:W2:Y:S03]  /*47a0*/  LDCU UR22, c[0x0][0x3b0] ;  /* 0x00007600ff1677ac */ /* 0x000ea60008000800 */
[----:B------:R-:W-:Y:S01]  /*47b0*/  STL [R1+0x1ee4], R22 ;  /* 0x001ee41601007387 */ /* 0x000fe20000100800 */
[----:B-1----:R-:W-:Y:S01]  /*47c0*/  LEA.HI.X.SX32 R8, R10, UR17, 0x1, P6 ;  /* 0x000000110a087c11 */ /* 0x002fe2000b0f0eff */
[----:B------:R-:W-:-:S02]  /*47d0*/  @!P1 IMAD.MOV.U32 R10, RZ, RZ, R7 ;  /* 0x000000ffff0a9224 */ /* 0x000fc400078e0007 */
[----:B------:R-:W-:Y:S01]  /*47e0*/  STL [R1+0x1efc], R22 ;  /* 0x001efc1601007387 */ /* 0x000fe20000100800 */
[----:B------:R-:W-:Y:S01]  /*47f0*/  SHF.R.S32.HI R9, RZ, 0x1f, R12 ;  /* 0x0000001fff097819 */ /* 0x000fe2000001140c */
[----:B------:R-:W-:Y:S01]  /*4800*/  VOTEU.ALL UP1, P5 ;  /* 0x0000000000ff7886 */ /* 0x000fe20002820000 */
[----:B------:R-:W-:Y:S01]  /*4810*/  @!P1 IMAD.MOV.U32 R11, RZ, RZ, R8 ;  /* 0x000000ffff0b9224 */ /* 0x000fe200078e0008 */
[----:B------:R-:W-:Y:S01]  /*4820*/  STL [R1+0x1f14], R22 ;  /* 0x001f141601007387 */ /* 0x000fe20000100800 */
[----:B0-----:R-:W-:Y:S01]  /*4830*/  PRMT R23, RZ, 0x7610, R23 ;  /* 0x00007610ff177816 */ /* 0x001fe20000000017 */
[----:B------:R-:W0:Y:S01]  /*4840*/  LDCU UR17, c[0x0][0x3b0] ;  /* 0x00007600ff1177ac */ /* 0x000e220008000800 */
[----:B------:R1:W0:Y:S01]  /*4850*/  @!UP1 SYNCS.EXCH.64 URZ, [UR4+0x24008], UR8 ;  /* 0x0240080804ff95b2 */ /* 0x0002220008000100 */
[----:B------:R0:W2:Y:S01]  /*4860*/  @!P1 LDG.E.U8 R26, desc[UR14][R10.64] ;  /* 0x0000000e0a1a9981 */ /* 0x0000a2000c1e1100 */
[----:B------:R-:W0:Y:S03]  /*4870*/  LDCU UR23, c[0x0][0x3b0] ;  /* 0x00007600ff1777ac */ /* 0x000e260008000800 */
[----:B------:R-:W-:Y:S01]  /*4880*/  STL [R1+0x1f2c], R22 ;  /* 0x001f2c1601007387 */ /* 0x000fe20000100800 */
[----:B------:R-:W0:Y:S03]  /*4890*/  LDCU UR24, c[0x0][0x3b0] ;  /* 0x00007600ff1877ac */ /* 0x000e260008000800 */
[----:B------:R-:W-:Y:S01]  /*48a0*/  STL [R1+0x1e9c], R21 ;  /* 0x001e9c1501007387 */ /* 0x000fe20000100800 */
[----:B------:R-:W0:Y:S03]  /*48b0*/  LDCU UR25, c[0x0][0x3b0] ;  /* 0x00007600ff1977ac */ /* 0x000e260008000800 */
[----:B------:R-:W-:Y:S01]  /*48c0*/  STL [R1+0x1ea8], R21 ;  /* 0x001ea81501007387 */ /* 0x000fe20000100800 */
[----:B-1----:R-:W1:Y:S03]  /*48d0*/  LDCU UR9, c[0x0][0x3b0] ;  /* 0x00007600ff0977ac */ /* 0x002e660008000800 */
        /* <DEDUP_REMOVED lines=10> */
[----:B------:R0:W-:Y:S01]  /*4980*/  STL [R1+0x1f38], R21 ;  /* 0x001f381501007387 */ /* 0x0001e20000100800 */
        /* <DEDUP_REMOVED lines=69> */
[----:B------:R-:W-:Y:S04]  /*4de0*/  STL [R1+0x1c64], R82 ;  /* 0x001c645201007387 */ /* 0x000fe80000100800 */
        /* <DEDUP_REMOVED lines=181> */
[----:B------:R-:W-:Y:S01]  /*5940*/  STL [R1+0x1b14], R48 ;  /* 0x001b143001007387 */ /* 0x000fe20000100800 */
[----:B0-----:R-:W-:-:S03]  /*5950*/  IADD3 R21, P6, PT, R12, R0, RZ ;  /* 0x000000000c157210 */ /* 0x001fc60007fde0ff */
[----:B------:R-:W-:Y:S04]  /*5960*/  STL [R1+0x1b08], R58 ;  /* 0x001b083a01007387 */ /* 0x000fe80000100800 */
[----:B------:R-:W-:Y:S04]  /*5970*/  STL [R1+0x1b04], R54 ;  /* 0x001b043601007387 */ /* 0x000fe80000100800 */
[----:B------:R-:W-:Y:S04]  /*5980*/  STL [R1+0x1b00], R62 ;  /* 0x001b003e01007387 */ /* 0x000fe80000100800 */
[----:B------:R-:W-:Y:S04]  /*5990*/  STL [R1+0x1afc], R57 ;  /* 0x001afc3901007387 */ /* 0x000fe80000100800 */
[----:B------:R-:W-:Y:S01]  /*59a0*/  STL [R1+0x1af4], R56 ;  /* 0x001af43801007387 */ /* 0x000fe20000100800 */
[----:B------:R-:W-:-:S03]  /*59b0*/  IMAD.MOV.U32 R11, RZ, RZ, R21 ;  /* 0x000000ffff0b7224 */ /* 0x000fc600078e0015 */
[----:B------:R-:W-:Y:S01]  /*59c0*/  STL [R1+0x1af0], R55 ;  /* 0x001af03701007387 */ /* 0x000fe20000100800 */
[----:B------:R-:W-:-:S03]  /*59d0*/  IMAD.X R10, R9, 0x1, R2, P6 ;  /* 0x00000001090a7824 */ /* 0x000fc600030e0602 */
[----:B------:R-:W-:Y:S04]  /*59e0*/  STL [R1+0x1aec], R53 ;  /* 0x001aec3501007387 */ /* 0x000fe80000100800 */
[----:B------:R-:W-:Y:S04]  /*59f0*/  STL [R1+0x1ae8], R61 ;  /* 0x001ae83d01007387 */ /* 0x000fe80000100800 */
[----:B------:R-:W-:Y:S04]  /*5a00*/  STL [R1+0x1ae4], R60 ;  /* 0x001ae43c01007387 */ /* 0x000fe80000100800 */
[----:B------:R-:W-:Y:S01]  /*5a10*/  STL [R1+0x18e8], R88 ;  /* 0x0018e85801007387 */ /* 0x000fe20000100800 */
[----:B------:R-:W-:-:S03]  /*5a20*/  @!P2 LOP3.LUT R11, R11, R10, RZ, 0x3c, !PT ;  /* 0x0000000a0b0ba212 */ /* 0x000fc600078e3cff */
[----:B------:R-:W-:Y:S04]  /*5a30*/  STL [R1+0x1a64], R88 ;  /* 0x001a645801007387 */ /* 0x000fe80000100800 */
[----:B--2---:R-:W-:Y:S04]  /*5a40*/  STL [R1+0x1b0c], R25 ;  /* 0x001b0c1901007387 */ /* 0x004fe80000100800 */
[----:B------:R-:W-:Y:S04]  /*5a50*/  STL [R1+0x1b10], R24 ;  /* 0x001b101801007387 */ /* 0x000fe80000100800 */
[----:B------:R-:W-:Y:S04]  /*5a60*/  STL [R1+0x1b18], R51 ;  /* 0x001b183301007387 */ /* 0x000fe80000100800 */
[----:B------:R-:W-:Y:S04]  /*5a70*/  STL [R1+0x6fc], R21 ;  /* 0x0006fc1501007387 */ /* 0x000fe80000100800 */
[----:B------:R-:W-:Y:S04]  /*5a80*/  STL [R1+0x1b1c], R26 ;  /* 0x001b1c1a01007387 */ /* 0x000fe80000100800 */
[----:B------:R0:W-:Y:S01]  /*5a90*/  STL [R1+0x6f8], R10 ;  /* 0x0006f80a01007387 */ /* 0x0001e20000100800 */
[----:B------:R-:W-:-:S02]  /*5aa0*/  PRMT R22, RZ, 0x7610, R22 ;  /* 0x00007610ff167816 */ /* 0x000fc40000000016 */
[----:B0-----:R-:W-:-:S04]  /*5ab0*/  @!P2 LOP3.LUT R10, R11, R10, RZ, 0x3c, !PT ;  /* 0x0000000a0b0aa212 */ /* 0x001fc800078e3cff */
[----:B------:R-:W-:-:S05]  /*5ac0*/  @!P2 LOP3.LUT R11, R11, R10, RZ, 0x3c, !PT ;  /* 0x0000000a0b0ba212 */ /* 0x000fca00078e3cff */
[----:B------:R0:W2:Y:S01]  /*5ad0*/  @!P2 LDG.E.U8 R22, desc[UR14][R10.64] ;  /* 0x0000000e0a16a981 */ /* 0x0000a2000c1e1100 */
[----:B------:R-:W-:-:S05]  /*5ae0*/  IADD3 R21, P6, PT, R12, R3, RZ ;  /* 0x000000030c157210 */ /* 0x000fca0007fde0ff */
[----:B------:R-:W-:Y:S02]  /*5af0*/  IMAD.X R20, R9, 0x1, R4, P6 ;  /* 0x0000000109147824 */ /* 0x000fe400030e0604 */
[----:B0-----:R-:W-:Y:S02]  /*5b00*/  @!P2 IMAD.MOV.U32 R10, RZ, RZ, R21 ;  /* 0x000000ffff0aa224 */ /* 0x001fe400078e0015 */
[----:B------:R-:W-:Y:S01]  /*5b10*/  @!P2 IMAD.MOV.U32 R11, RZ, RZ, R20 ;  /* 0x000000ffff0ba224 */ /* 0x000fe200078e0014 */
[----:B------:R-:W-:Y:S01]  /*5b20*/  IADD3 R14, P6, PT, R12, R5, RZ ;  /* 0x000000050c0e7210 */ /* 0x000fe20007fde0ff */
[----:B------:R-:W-:Y:S04]  /*5b30*/  STL [R1+0x704], R21 ;  /* 0x0007041501007387 */ /* 0x000fe80000100800 */
[----:B------:R0:W3:Y:S04]  /*5b40*/  @!P2 LDG.E.U8 R23, desc[UR14][R10.64] ;  /* 0x0000000e0a17a981 */ /* 0x0000e8000c1e1100 */
[----:B------:R1:W-:Y:S04]  /*5b50*/  STL [R1+0x700], R20 ;  /* 0x0007001401007387 */ /* 0x0003e80000100800 */
[----:B------:R-:W-:Y:S01]  /*5b60*/  STL [R1+0x70c], R14 ;  /* 0x00070c0e01007387 */ /* 0x000fe20000100800 */
[----:B------:R-:W-:Y:S01]  /*5b70*/  ISETP.GE.U32.AND P1, PT, R13, 0x7fffff7a, PT ;  /* 0x7fffff7a0d00780c */ /* 0x000fe20003f26070 */
[----:B0-----:R-:W-:Y:S01]  /*5b80*/  @!P2 IMAD.MOV.U32 R10, RZ, RZ, R14 ;  /* 0x000000ffff0aa224 */ /* 0x001fe200078e000e */
[----:B------:R-:W-:Y:S01]  /*5b90*/  PRMT R13, RZ, 0x7610, R13 ;  /* 0x00007610ff0d7816 */ /* 0x000fe2000000000d */
[----:B--2---:R0:W-:Y:S04]  /*5ba0*/  STL [R1+0x39c], R22 ;  /* 0x00039c1601007387 */ /* 0x0041e80000100800 */
[----:B-1----:R-:W2:Y:S04]  /*5bb0*/  LDL.LU R20, [R1+0x1f3c] ;  /* 0x001f3c0001147983 */ /* 0x002ea80000300800 */
[----:B------:R-:W4:Y:S01]  /*5bc0*/  LDL.LU R21, [R1+0x1f38] ;  /* 0x001f380001157983 */ /* 0x000f220000300800 */
[----:B0-----:R-:W-:-:S04]  /*5bd0*/  IMAD.X R22, R9, 0x1, R6, P6 ;  /* 0x0000000109167824 */ /* 0x001fc800030e0606 */
[----:B------:R-:W-:-:S05]  /*5be0*/  IMAD.MOV.U32 R11, RZ, RZ, R22 ;  /* 0x000000ffff0b7224 */ /* 0x000fca00078e0016 */
[----:B------:R0:W4:Y:S04]  /*5bf0*/  @!P2 LDG.E.U8 R13, desc[UR14][R10.64] ;  /* 0x0000000e0a0da981 */ /* 0x000128000c1e1100 */
[----:B---3--:R1:W-:Y:S04]  /*5c00*/  STL [R1+0x398], R23 ;  /* 0x0003981701007387 */ /* 0x0083e80000100800 */
[----:B-1----:R-:W3:Y:S04]  /*5c10*/  LDL.LU R23, [R1+0x1f34] ;  /* 0x001f340001177983 */ /* 0x002ee80000300800 */
[----:B------:R1:W-:Y:S02]  /*5c20*/  STL [R1+0x708], R22 ;  /* 0x0007081601007387 */ /* 0x0003e40000100800 */
[----:B-1----:R-:W-:Y:S01]  /*5c30*/  IADD3 R22, P6, PT, R12, R7, RZ ;  /* 0x000000070c167210 */ /* 0x002fe20007fde0ff */
[----:B------:R-:W-:-:S04]  /*5c40*/  IMAD R12, R16, 0x3, RZ ;  /* 0x00000003100c7824 */ /* 0x000fc800078e02ff */
[----:B0-----:R-:W-:Y:S01]  /*5c50*/  IMAD.X R11, R9, 0x1, R8, P6 ;  /* 0x00000001090b7824 */ /* 0x001fe200030e0608 */
[----:B------:R-:W-:Y:S01]  /*5c60*/  SHF.R.S32.HI R9, RZ, 0x1f, R12 ;  /* 0x0000001fff097819 */ /* 0x000fe2000001140c */
[----:B------:R-:W-:Y:S01]  /*5c70*/  @!P2 IMAD.MOV.U32 R10, RZ, RZ, R22 ;  /* 0x000000ffff0aa224 */ /* 0x000fe200078e0016 */
[----:B------:R-:W-:Y:S01]  /*5c80*/  IADD3 R14, P6, PT, R12, R0, RZ ;  /* 0x000000000c0e7210 */ /* 0x000fe20007fde0ff */
[----:B------:R-:W-:Y:S04]  /*5c90*/  STL [R1+0x714], R22 ;  /* 0x0007141601007387 */ /* 0x000fe80000100800 */
[----:B------:R0:W-:Y:S01]  /*5ca0*/  STL [R1+0x710], R11 ;  /* 0x0007100b01007387 */ /* 0x0001e20000100800 */
[----:B--2---:R-:W-:-:S06]  /*5cb0*/  PRMT R20, RZ, 0x7610, R20 ;  /* 0x00007610ff147816 */ /* 0x004fcc0000000014 */
[----:B------:R0:W2:Y:S02]  /*5cc0*/  @!P2 LDG.E.U8 R20, desc[UR14][R10.64] ;  /* 0x0000000e0a14a981 */ /* 0x0000a4000c1e1100 */
[----:B0-----:R-:W-:Y:S02]  /*5cd0*/  IMAD.MOV.U32 R11, RZ, RZ, R14 ;  /* 0x000000ffff0b7224 */ /* 0x001fe400078e000e */
[----:B------:R-:W-:Y:S01]  /*5ce0*/  IMAD.X R10, R9, 0x1, R2, P6 ;  /* 0x00000001090a7824 */ /* 0x000fe200030e0602 */
[----:B----4-:R-:W-:Y:S04]  /*5cf0*/  STL [R1+0x394], R13 ;  /* 0x0003940d01007387 */ /* 0x010fe80000100800 */
[----:B------:R-:W-:Y:S01]  /*5d00*/  @!P4 LOP3.LUT R11, R11, R10, RZ, 0x3c, !PT ;  /* 0x0000000a0b0bc212 */ /* 0x000fe200078e3cff */
[----:B------:R-:W-:Y:S04]  /*5d10*/  STL [R1+0x71c], R14 ;  /* 0x00071c0e01007387 */ /* 0x000fe80000100800 */
[----:B------:R0:W-:Y:S01]  /*5d20*/  STL [R1+0x718], R10 ;  /* 0x0007180a01007387 */ /* 0x0001e20000100800 */
[----:B------:R-:W-:-:S02]  /*5d30*/  PRMT R21, RZ, 0x7610, R21 ;  /* 0x00007610ff157816 */ /* 0x000fc40000000015 */
[----:B0-----:R-:W-:-:S04]  /*5d40*/  @!P4 LOP3.LUT R10, R11, R10, RZ, 0x3c, !PT ;  /* 0x0000000a0b0ac212 */ /* 0x001fc800078e3cff */
[----:B------:R-:W-:-:S05]  /*5d50*/  @!P4 LOP3.LUT R11, R11, R10, RZ, 0x3c, !PT ;  /* 0x0000000a0b0bc212 */ /* 0x000fca00078e3cff */
[----:B------:R0:W4:Y:S01]  /*5d60*/  @!P4 LDG.E.U8 R21, desc[UR14][R10.64] ;  /* 0x0000000e0a15c981 */ /* 0x000122000c1e1100 */
[----:B------:R-:W-:-:S05]  /*5d70*/  IADD3 R22, P6, PT, R12, R3, RZ ;  /* 0x000000030c167210 */ /* 0x000fca0007fde0ff */
[----:B------:R-:W-:Y:S01]  /*5d80*/  STL [R1+0x724], R22 ;  /* 0x0007241601007387 */ /* 0x000fe20000100800 */
[----:B---3--:R-:W-:Y:S01]  /*5d90*/  PRMT R23, RZ, 0x7610, R23 ;  /* 0x00007610ff177816 */ /* 0x008fe20000000017 */
[----:B0-----:R-:W-:Y:S02]  /*5da0*/  @!P4 IMAD.MOV.U32 R10, RZ, RZ, R22 ;  /* 0x000000ffff0ac224 */ /* 0x001fe400078e0016 */
[----:B------:R-:W-:-:S05]  /*5db0*/  VIADD R13, R59, 0xfffffff8 ;  /* 0xfffffff83b0d7836 */ /* 0x000fca0000000000 */
[----:B------:R-:W-:Y:S02]  /*5dc0*/  ISETP.GE.U32.AND P2, PT, R13, 0x7fffff79, PT ;  /* 0x7fffff790d00780c */ /* 0x000fe40003f46070 */
[----:B------:R-:W-:Y:S01]  /*5dd0*/  PRMT R13, RZ, 0x7610, R13 ;  /* 0x00007610ff0d7816 */ /* 0x000fe2000000000d */
[----:B--2---:R0:W-:Y:S02]  /*5de0*/  STL [R1+0x390], R20 ;  /* 0x0003901401007387 */ /* 0x0041e40000100800 */
[----:B0-----:R-:W-:-:S04]  /*5df0*/  IMAD.X R20, R9, 0x1, R4, P6 ;  /* 0x0000000109147824 */ /* 0x001fc800030e0604 */
[----:B------:R-:W-:Y:S01]  /*5e00*/  @!P4 IMAD.MOV.U32 R11, RZ, RZ, R20 ;  /* 0x000000ffff0bc224 */ /* 0x000fe200078e0014 */
[----:B------:R-:W-:-:S04]  /*5e10*/  IADD3 R14, P6, PT, R12, R5, RZ ;  /* 0x000000050c0e7210 */ /* 0x000fc80007fde0ff */
[----:B------:R0:W2:Y:S04]  /*5e20*/  @!P4 LDG.E.U8 R23, desc[UR14][R10.64] ;  /* 0x0000000e0a17c981 */ /* 0x0000a8000c1e1100 */
[----:B------:R1:W-:Y:S04]  /*5e30*/  STL [R1+0x720], R20 ;  /* 0x0007201401007387 */ /* 0x0003e80000100800 */
[----:B------:R-:W-:Y:S01]  /*5e40*/  STL [R1+0x72c], R14 ;  /* 0x00072c0e01007387 */ /* 0x000fe20000100800 */
[----:B0-----:R-:W-:-:S03]  /*5e50*/  @!P4 IMAD.MOV.U32 R10, RZ, RZ, R14 ;  /* 0x000000ffff0ac224 */ /* 0x001fc600078e000e */
[----:B----4-:R0:W-:Y:S04]  /*5e60*/  STL [R1+0x3ac], R21 ;  /* 0x0003ac1501007387 */ /* 0x0101e80000100800 */
[----:B-1----:R-:W3:Y:S04]  /*5e70*/  LDL.LU R20, [R1+0x1f30] ;  /* 0x001f300001147983 */ /* 0x002ee80000300800 */
[----:B------:R-:W4:Y:S01]  /*5e80*/  LDL.LU R22, [R1+0x1f2c] ;  /* 0x001f2c0001167983 */ /* 0x000f220000300800 */
[----:B0-----:R-:W-:-:S04]  /*5e90*/  IMAD.X R21, R9, 0x1, R6, P6 ;  /* 0x0000000109157824 */ /* 0x001fc800030e0606 */
[----:B------:R-:W-:-:S05]  /*5ea0*/  IMAD.MOV.U32 R11, RZ, RZ, R21 ;  /* 0x000000ffff0b7224 */ /* 0x000fca00078e0015 */
[----:B------:R0:W4:Y:S04]  /*5eb0*/  @!P4 LDG.E.U8 R13, desc[UR14][R10.64] ;  /* 0x0000000e0a0dc981 */ /* 0x000128000c1e1100 */
[----:B--2---:R1:W-:Y:S04]  /*5ec0*/  STL [R1+0x3a8], R23 ;  /* 0x0003a81701007387 */ /* 0x0043e80000100800 */
[----:B-1----:R-:W2:Y:S04]  /*5ed0*/  LDL.LU R23, [R1+0x1f28] ;  /* 0x001f280001177983 */ /* 0x002ea80000300800 */
[----:B------:R1:W-:Y:S02]  /*5ee0*/  STL [R1+0x728], R21 ;  /* 0x0007281501007387 */ /* 0x0003e40000100800 */
[----:B-1----:R-:W-:Y:S01]  /*5ef0*/  IADD3 R21, P6, PT, R12, R7, RZ ;  /* 0x000000070c157210 */ /* 0x002fe20007fde0ff */
[----:B------:R-:W-:Y:S01]  /*5f00*/  IMAD.SHL.U32 R12, R16, 0x4, RZ ;  /* 0x00000004100c7824 */ /* 0x000fe200078e00ff */
[----:B---3--:R-:W-:-:S03]  /*5f10*/  PRMT R20, RZ, 0x7610, R20 ;  /* 0x00007610ff147816 */ /* 0x008fc60000000014 */
[----:B0-----:R-:W-:Y:S01]  /*5f20*/  IMAD.X R11, R9, 0x1, R8, P6 ;  /* 0x00000001090b7824 */ /* 0x001fe200030e0608 */
[----:B------:R-:W-:Y:S01]  /*5f30*/  SHF.R.S32.HI R9, RZ, 0x1f, R12 ;  /* 0x0000001fff097819 */ /* 0x000fe2000001140c */
[----:B------:R-:W-:Y:S01]  /*5f40*/  @!P4 IMAD.MOV.U32 R10, RZ, RZ, R21 ;  /* 0x000000ffff0ac224 */ /* 0x000fe200078e0015 */
[----:B------:R-:W-:Y:S01]  /*5f50*/  IADD3 R14, P6, PT, R12, R0, RZ ;  /* 0x000000000c0e7210 */ /* 0x000fe20007fde0ff */
[----:B------:R-:W-:Y:S04]  /*5f60*/  STL [R1+0x734], R21 ;  /* 0x0007341501007387 */ /* 0x000fe80000100800 */
[----:B------:R0:W-:Y:S04]  /*5f70*/  STL [R1+0x730], R11 ;  /* 0x0007300b01007387 */ /* 0x0001e80000100800 */
[----:B------:R0:W3:Y:S04]  /*5f80*/  @!P4 LDG.E.U8 R20, desc[UR14][R10.64] ;  /* 0x0000000e0a14c981 */ /* 0x0000e8000c1e1100 */
[----:B----4-:R-:W-:Y:S01]  /*5f90*/  STL [R1+0x3a4], R13 ;  /* 0x0003a40d01007387 */ /* 0x010fe20000100800 */
[----:B0-----:R-:W-:-:S02]  /*5fa0*/  IMAD.MOV.U32 R11, RZ, RZ, R14 ;  /* 0x000000ffff0b7224 */ /* 0x001fc400078e000e */
[----:B------:R-:W-:Y:S01]  /*5fb0*/  IMAD.X R10, R9, 0x1, R2, P6 ;  /* 0x00000001090a7824 */ /* 0x000fe200030e0602 */
[----:B------:R-:W-:Y:S04]  /*5fc0*/  STL [R1+0x73c], R14 ;  /* 0x00073c0e01007387 */ /* 0x000fe80000100800 */
[-C--:B------:R-:W-:Y:S01]  /*5fd0*/  @!P3 LOP3.LUT R11, R11, R10.reuse, RZ, 0x3c, !PT ;  /* 0x0000000a0b0bb212 */ /* 0x080fe200078e3cff */
[----:B------:R0:W-:Y:S01]  /*5fe0*/  STL [R1+0x738], R10 ;  /* 0x0007380a01007387 */ /* 0x0001e20000100800 */
[----:B------:R-:W-:Y:S02]  /*5ff0*/  PRMT R22, RZ, 0x7610, R22 ;  /* 0x00007610ff167816 */ /* 0x000fe40000000016 */
[----:B0-----:R-:W-:-:S04]  /*6000*/  @!P3 LOP3.LUT R10, R11, R10, RZ, 0x3c, !PT ;  /* 0x0000000a0b0ab212 */ /* 0x001fc800078e3cff */
[----:B------:R-:W-:-:S05]  /*6010*/  @!P3 LOP3.LUT R11, R11, R10, RZ, 0x3c, !PT ;  /* 0x0000000a0b0bb212 */ /* 0x000fca00078e3cff */
[----:B------:R0:W4:Y:S01]  /*6020*/  @!P3 LDG.E.U8 R22, desc[UR14][R10.64] ;  /* 0x0000000e0a16b981 */ /* 0x000122000c1e1100 */
[----:B------:R-:W-:-:S05]  /*6030*/  IADD3 R21, P6, PT, R12, R3, RZ ;  /* 0x000000030c157210 */ /* 0x000fca0007fde0ff */
[----:B------:R-:W-:Y:S01]  /*6040*/  STL [R1+0x744], R21 ;  /* 0x0007441501007387 */ /* 0x000fe20000100800 */
[----:B0-----:R-:W-:Y:S02]  /*6050*/  @!P3 IMAD.MOV.U32 R10, RZ, RZ, R21 ;  /* 0x000000ffff0ab224 */ /* 0x001fe400078e0015 */
[----:B------:R-:W-:-:S05]  /*6060*/  VIADD R13, R59, 0xfffffff7 ;  /* 0xfffffff73b0d7836 */ /* 0x000fca0000000000 */
[----:B------:R-:W-:Y:S02]  /*6070*/  ISETP.GE.U32.AND P4, PT, R13, 0x7fffff78, PT ;  /* 0x7fffff780d00780c */ /* 0x000fe40003f86070 */
[----:B------:R-:W-:Y:S02]  /*6080*/  PRMT R13, RZ, 0x7610, R13 ;  /* 0x00007610ff0d7816 */ /* 0x000fe4000000000d */
[----:B--2---:R-:W-:Y:S01]  /*6090*/  PRMT R23, RZ, 0x7610, R23 ;  /* 0x00007610ff177816 */ /* 0x004fe20000000017 */
[----:B---3--:R0:W-:Y:S02]  /*60a0*/  STL [R1+0x3a0], R20 ;  /* 0x0003a01401007387 */ /* 0x0081e40000100800 */
[----:B0-----:R-:W-:-:S04]  /*60b0*/  IMAD.X R20, R9, 0x1, R4, P6 ;  /* 0x0000000109147824 */ /* 0x001fc800030e0604 */
[----:B------:R-:W-:Y:S01]  /*60c0*/  @!P3 IMAD.MOV.U32 R11, RZ, RZ, R20 ;  /* 0x000000ffff0bb224 */ /* 0x000fe200078e0014 */
[----:B------:R-:W-:-:S04]  /*60d0*/  IADD3 R14, P6, PT, R12, R5, RZ ;  /* 0x000000050c0e7210 */ /* 0x000fc80007fde0ff */
[----:B------:R0:W2:Y:S04]  /*60e0*/  @!P3 LDG.E.U8 R23, desc[UR14][R10.64] ;  /* 0x0000000e0a17b981 */ /* 0x0000a8000c1e1100 */
[----:B------:R1:W-:Y:S04]  /*60f0*/  STL [R1+0x740], R20 ;  /* 0x0007401401007387 */ /* 0x0003e80000100800 */
[----:B------:R-:W-:Y:S04]  /*6100*/  STL [R1+0x74c], R14 ;  /* 0x00074c0e01007387 */ /* 0x000fe80000100800 */
[----:B----4-:R3:W-:Y:S04]  /*6110*/  STL [R1+0x580], R22 ;  /* 0x0005801601007387 */ /* 0x0107e80000100800 */
[----:B-1----:R-:W4:Y:S01]  /*6120*/  LDL.LU R20, [R1+0x1f24] ;  /* 0x001f240001147983 */ /* 0x002f220000300800 */
[----:B0-----:R-:W-:-:S03]  /*6130*/  @!P3 IMAD.MOV.U32 R10, RZ, RZ, R14 ;  /* 0x000000ffff0ab224 */ /* 0x001fc600078e000e */
[----:B------:R-:W4:Y:S01]  /*6140*/  LDL.LU R21, [R1+0x1f20] ;  /* 0x001f200001157983 */ /* 0x000f220000300800 */
[----:B---3--:R-:W-:-:S04]  /*6150*/  IMAD.X R22, R9, 0x1, R6, P6 ;  /* 0x0000000109167824 */ /* 0x008fc800030e0606 */
[----:B------:R-:W-:-:S05]  /*6160*/  IMAD.MOV.U32 R11, RZ, RZ, R22 ;  /* 0x000000ffff0b7224 */ /* 0x000fca00078e0016 */
[----:B------:R0:W3:Y:S04]  /*6170*/  @!P3 LDG.E.U8 R13, desc[UR14][R10.64] ;  /* 0x0000000e0a0db981 */ /* 0x0000e8000c1e1100 */
[----:B--2---:R1:W-:Y:S04]  /*6180*/  STL [R1+0x57c], R23 ;  /* 0x00057c1701007387 */ /* 0x0043e80000100800 */
[----:B-1----:R-:W2:Y:S04]  /*6190*/  LDL.LU R23, [R1+0x1f1c] ;  /* 0x001f1c0001177983 */ /* 0x002ea80000300800 */
[----:B------:R1:W-:Y:S02]  /*61a0*/  STL [R1+0x748], R22 ;  /* 0x0007481601007387 */ /* 0x0003e40000100800 */
[----:B-1----:R-:W-:Y:S01]  /*61b0*/  IADD3 R22, P6, PT, R12, R7, RZ ;  /* 0x000000070c167210 */ /* 0x002fe20007fde0ff */
[----:B------:R-:W-:Y:S01]  /*61c0*/  IMAD R12, R16, 0x5, RZ ;  /* 0x00000005100c7824 */ /* 0x000fe200078e02ff */
[----:B----4-:R-:W-:-:S03]  /*61d0*/  PRMT R20, RZ, 0x7610, R20 ;  /* 0x00007610ff147816 */ /* 0x010fc60000000014 */
[----:B0-----:R-:W-:Y:S01]  /*61e0*/  IMAD.X R11, R9, 0x1, R8, P6 ;  /* 0x00000001090b7824 */ /* 0x001fe200030e0608 */
[----:B------:R-:W-:Y:S01]  /*61f0*/  SHF.R.S32.HI R9, RZ, 0x1f, R12 ;  /* 0x0000001fff097819 */ /* 0x000fe2000001140c */
[----:B------:R-:W-:Y:S01]  /*6200*/  @!P3 IMAD.MOV.U32 R10, RZ, RZ, R22 ;  /* 0x000000ffff0ab224 */ /* 0x000fe200078e0016 */
[----:B------:R-:W-:Y:S01]  /*6210*/  IADD3 R14, P6, PT, R12, R0, RZ ;  /* 0x000000000c0e7210 */ /* 0x000fe20007fde0ff */
[----:B------:R-:W-:Y:S04]  /*6220*/  STL [R1+0x754], R22 ;  /* 0x0007541601007387 */ /* 0x000fe80000100800 */
[----:B------:R0:W-:Y:S04]  /*6230*/  STL [R1+0x750], R11 ;  /* 0x0007500b01007387 */ /* 0x0001e80000100800 */
[----:B------:R0:W4:Y:S04]  /*6240*/  @!P3 LDG.E.U8 R20, desc[UR14][R10.64] ;  /* 0x0000000e0a14b981 */ /* 0x000128000c1e1100 */
[----:B---3--:R-:W-:Y:S01]  /*6250*/  STL [R1+0x578], R13 ;  /* 0x0005780d01007387 */ /* 0x008fe20000100800 */
        /* <DEDUP_REMOVED lines=8> */
[----:B------:R0:W3:Y:S01]  /*62e0*/  @!P0 LDG.E.U8 R21, desc[UR14][R10.64] ;  /* 0x0000000e0a158981 */ /* 0x0000e2000c1e1100 */
[----:B------:R-:W-:-:S05]  /*62f0*/  IADD3 R22, P6, PT, R12, R3, RZ ;  /* 0x000000030c167210 */ /* 0x000fca0007fde0ff */
[----:B------:R-:W-:Y:S01]  /*6300*/  STL [R1+0x764], R22 ;  /* 0x0007641601007387 */ /* 0x000fe20000100800 */
[----:B0-----:R-:W-:Y:S02]  /*6310*/  @!P0 IMAD.MOV.U32 R10, RZ, RZ, R22 ;  /* 0x000000ffff0a8224 */ /* 0x001fe400078e0016 */
[----:B------:R-:W-:-:S05]  /*6320*/  VIADD R13, R59, 0xfffffff6 ;  /* 0xfffffff63b0d7836 */ /* 0x000fca0000000000 */
[----:B------:R-:W-:Y:S02]  /*6330*/  ISETP.GE.U32.AND P3, PT, R13, 0x7fffff77, PT ;  /* 0x7fffff770d00780c */ /* 0x000fe40003f66070 */
[----:B------:R-:W-:Y:S02]  /*6340*/  PRMT R13, RZ, 0x7610, R13 ;  /* 0x00007610ff0d7816 */ /* 0x000fe4000000000d */
[----:B--2---:R-:W-:Y:S01]  /*6350*/  PRMT R23, RZ, 0x7610, R23 ;  /* 0x00007610ff177816 */ /* 0x004fe20000000017 */
[----:B----4-:R0:W-:Y:S02]  /*6360*/  STL [R1+0x574], R20 ;  /* 0x0005741401007387 */ /* 0x0101e40000100800 */
[----:B0-----:R-:W-:-:S04]  /*6370*/  IMAD.X R20, R9, 0x1, R4, P6 ;  /* 0x0000000109147824 */ /* 0x001fc800030e0604 */
[----:B------:R-:W-:Y:S01]  /*6380*/  @!P0 IMAD.MOV.U32 R11, RZ, RZ, R20 ;  /* 0x000000ffff0b8224 */ /* 0x000fe200078e0014 */
[----:B------:R-:W-:-:S04]  /*6390*/  IADD3 R14, P6, PT, R12, R5, RZ ;  /* 0x000000050c0e7210 */ /* 0x000fc80007fde0ff */
[----:B------:R0:W2:Y:S04]  /*63a0*/  @!P0 LDG.E.U8 R23, desc[UR14][R10.64] ;  /* 0x0000000e0a178981 */ /* 0x0000a8000c1e1100 */
[----:B------:R1:W-:Y:S04]  /*63b0*/  STL [R1+0x760], R20 ;  /* 0x0007601401007387 */ /* 0x0003e80000100800 */
[----:B------:R-:W-:Y:S04]  /*63c0*/  STL [R1+0x76c], R14 ;  /* 0x00076c0e01007387 */ /* 0x000fe80000100800 */
[----:B---3--:R3:W-:Y:S04]  /*63d0*/  STL [R1+0x570], R21 ;  /* 0x0005701501007387 */ /* 0x0087e80000100800 */
        /* <DEDUP_REMOVED lines=98> */
[----:B------:R-:W-:Y:S01]  /*6a00*/  IMAD.SHL.U32 R12, R16, 0x8, RZ ;  /* 0x00000008100c7824 */ /* 0x000fe200078e00ff */
        /* <DEDUP_REMOVED lines=284> */
[----:B0-----:R-:W-:Y:S01]  /*7bd0*/  @!P3 IMAD.MOV.U32 R10, RZ, RZ, R21 ;  /* 0x000000ffff0ab224 */ /* 0x001fe200078e0015 */
[----:B--2---:R-:W-:Y:S02]  /*7be0*/  PRMT R23, RZ, 0x7610, R23 ;  /* 0x00007610ff177816 */ /* 0x004fe40000000017 */
[----:B----4-:R0:W-:Y:S02]  /*7bf0*/  STL [R1+0x520], R20 ;  /* 0x0005201401007387 */ /* 0x0101e40000100800 */
[----:B0-----:R-:W-:-:S04]  /*7c00*/  IMAD.X R20, R9, 0x1, R4, P6 ;  /* 0x0000000109147824 */ /* 0x001fc800030e0604 */
[----:B------:R-:W-:Y:S01]  /*7c10*/  @!P3 IMAD.MOV.U32 R11, RZ, RZ, R20 ;  /* 0x000000ffff0bb224 */ /* 0x000fe200078e0014 */
[----:B------:R-:W-:Y:S01]  /*7c20*/  IADD3 R14, P6, PT, R12, R5, RZ ;  /* 0x000000050c0e7210 */ /* 0x000fe20007fde0ff */
[----:B------:R0:W-:Y:S04]  /*7c30*/  STL [R1+0x774], R20 ;  /* 0x0007741401007387 */ /* 0x0001e80000100800 */
[----:B------:R1:W2:Y:S04]  /*7c40*/  @!P3 LDG.E.U8 R23, desc[UR14][R10.64] ;  /* 0x0000000e0a17b981 */ /* 0x0002a8000c1e1100 */
[----:B------:R-:W-:Y:S04]  /*7c50*/  STL [R1+0x780], R14 ;  /* 0x0007800e01007387 */ /* 0x000fe80000100800 */
[----:B---3--:R3:W-:Y:S04]  /*7c60*/  STL [R1+0x51c], R22 ;  /* 0x00051c1601007387 */ /* 0x0087e80000100800 */
[----:B0-----:R-:W4:Y:S04]  /*7c70*/  LDL.LU R20, [R1+0x1eac] ;  /* 0x001eac0001147983 */ /* 0x001f280000300800 */
[----:B------:R-:W4:Y:S01]  /*7c80*/  LDL.LU R21, [R1+0x1ea8] ;  /* 0x001ea80001157983 */ /* 0x000f220000300800 */
[----:B------:R-:W-:-:S02]  /*7c90*/  VIADD R13, R59, 0xffffffed ;  /* 0xffffffed3b0d7836 */ /* 0x000fc40000000000 */
[----:B---3--:R-:W-:-:S03]  /*7ca0*/  IMAD.X R22, R9, 0x1, R6, P6 ;  /* 0x0000000109167824 */ /* 0x008fc600030e0606 */
[----:B------:R-:W-:Y:S01]  /*7cb0*/  ISETP.GE.U32.AND P4, PT, R13, 0x7fffff6e, PT ;  /* 0x7fffff6e0d00780c */ /* 0x000fe20003f86070 */
[----:B-1----:R-:W-:Y:S01]  /*7cc0*/  IMAD.MOV.U32 R11, RZ, RZ, R22 ;  /* 0x000000ffff0b7224 */ /* 0x002fe200078e0016 */
[----:B------:R-:W-:Y:S01]  /*7cd0*/  PRMT R13, RZ, 0x7610, R13 ;  /* 0x00007610ff0d7816 */ /* 0x000fe2000000000d */
[----:B------:R-:W-:-:S05]  /*7ce0*/  @!P3 IMAD.MOV.U32 R10, RZ, RZ, R14 ;  /* 0x000000ffff0ab224 */ /* 0x000fca00078e000e */
[----:B------:R0:W3:Y:S04]  /*7cf0*/  @!P3 LDG.E.U8 R13, desc[UR14][R10.64] ;  /* 0x0000000e0a0db981 */ /* 0x0000e8000c1e1100 */
[----:B--2---:R1:W-:Y:S04]  /*7d00*/  STL [R1+0x518], R23 ;  /* 0x0005181701007387 */ /* 0x0043e80000100800 */
[----:B-1----:R-:W2:Y:S04]  /*7d10*/  LDL.LU R23, [R1+0x1ea4] ;  /* 0x001ea40001177983 */ /* 0x002ea80000300800 */
[----:B------:R1:W-:Y:S02]  /*7d20*/  STL [R1+0x77c], R22 ;  /* 0x00077c1601007387 */ /* 0x0003e40000100800 */
[----:B-1----:R-:W-:-:S02]  /*7d30*/  IADD3 R22, P6, PT, R12, R7, RZ ;  /* 0x000000070c167210 */ /* 0x002fc40007fde0ff */
[----:B----4-:R-:W-:-:S03]  /*7d40*/  PRMT R21, RZ, 0x7610, R21 ;  /* 0x00007610ff157816 */ /* 0x010fc60000000015 */
[----:B0-----:R-:W-:Y:S02]  /*7d50*/  IMAD.X R11, R9, 0x1, R8, P6 ;  /* 0x00000001090b7824 */ /* 0x001fe400030e0608 */
[----:B------:R-:W-:-:S05]  /*7d60*/  @!P3 IMAD.MOV.U32 R10, RZ, RZ, R22 ;  /* 0x000000ffff0ab224 */ /* 0x000fca00078e0016 */
[----:B------:R0:W4:Y:S01]  /*7d70*/  @!P3 LDG.E.U8 R21, desc[UR14][R10.64] ;  /* 0x0000000e0a15b981 */ /* 0x000122000c1e1100 */
[----:B------:R-:W-:-:S05]  /*7d80*/  IMAD R12, R16, 0xf, RZ ;  /* 0x0000000f100c7824 */ /* 0x000fca00078e02ff */
[----:B------:R-:W-:Y:S02]  /*7d90*/  SHF.R.S32.HI R9, RZ, 0x1f, R12 ;  /* 0x0000001fff097819 */ /* 0x000fe4000001140c */
[----:B------:R-:W-:Y:S01]  /*7da0*/  IADD3 R14, P6, PT, R12, R0, RZ ;  /* 0x000000000c0e7210 */ /* 0x000fe20007fde0ff */
[----:B------:R-:W-:Y:S04]  /*7db0*/  STL [R1+0x788], R22 ;  /* 0x0007881601007387 */ /* 0x000fe80000100800 */
[----:B------:R1:W-:Y:S01]  /*7dc0*/  STL [R1+0x784], R11 ;  /* 0x0007840b01007387 */ /* 0x0003e20000100800 */
[----:B0-----:R-:W-:-:S03]  /*7dd0*/  IMAD.X R10, R9, 0x1, R2, P6 ;  /* 0x00000001090a7824 */ /* 0x001fc600030e0602 */
[----:B---3--:R-:W-:Y:S01]  /*7de0*/  STL [R1+0x514], R13 ;  /* 0x0005140d01007387 */ /* 0x008fe20000100800 */
[----:B-1----:R-:W-:-:S03]  /*7df0*/  IMAD.MOV.U32 R11, RZ, RZ, R14 ;  /* 0x000000ffff0b7224 */ /* 0x002fc600078e000e */
[----:B------:R-:W-:Y:S02]  /*7e00*/  STL [R1+0x790], R14 ;  /* 0x0007900e01007387 */ /* 0x000fe40000100800 */
[----:B------:R-:W-:Y:S02]  /*7e10*/  @!P0 LOP3.LUT R11, R11, R10, RZ, 0x3c, !PT ;  /* 0x0000000a0b0b8212 */ /* 0x000fe400078e3cff */
[----:B------:R-:W-:Y:S02]  /*7e20*/  PRMT R82, RZ, 0x7610, R82 ;  /* 0x00007610ff527816 */ /* 0x000fe40000000052 */
[----:B------:R-:W-:Y:S01]  /*7e30*/  PRMT R20, RZ, 0x7610, R20 ;  /* 0x00007610ff147816 */ /* 0x000fe20000000014 */
[----:B----4-:R0:W-:Y:S04]  /*7e40*/  STL [R1+0x510], R21 ;  /* 0x0005101501007387 */ /* 0x0101e80000100800 */
[----:B------:R1:W-:Y:S01]  /*7e50*/  STL [R1+0x78c], R10 ;  /* 0x00078c0a01007387 */ /* 0x0003e20000100800 */
[----:B0-----:R-:W-:-:S02]  /*7e60*/  IADD3 R21, P6, PT, R12, R3, RZ ;  /* 0x000000030c157210 */ /* 0x001fc40007fde0ff */
[----:B-1----:R-:W-:-:S03]  /*7e70*/  @!P0 LOP3.LUT R10, R11, R10, RZ, 0x3c, !PT ;  /* 0x0000000a0b0a8212 */ /* 0x002fc600078e3cff */
[----:B------:R-:W-:Y:S01]  /*7e80*/  IMAD.X R22, R9, 0x1, R4, P6 ;  /* 0x0000000109167824 */ /* 0x000fe200030e0604 */
[----:B------:R-:W-:-:S05]  /*7e90*/  @!P0 LOP3.LUT R11, R11, R10, RZ, 0x3c, !PT ;  /* 0x0000000a0b0b8212 */ /* 0x000fca00078e3cff */
[----:B------:R0:W3:Y:S02]  /*7ea0*/  @!P0 LDG.E.U8 R82, desc[UR14][R10.64] ;  /* 0x0000000e0a528981 */ /* 0x0000e4000c1e1100 */
[----:B0-----:R-:W-:Y:S02]  /*7eb0*/  @!P0 IMAD.MOV.U32 R10, RZ, RZ, R21 ;  /* 0x000000ffff0a8224 */ /* 0x001fe400078e0015 */
[----:B------:R-:W-:-:S05]  /*7ec0*/  @!P0 IMAD.MOV.U32 R11, RZ, RZ, R22 ;  /* 0x000000ffff0b8224 */ /* 0x000fca00078e0016 */
[----:B------:R0:W4:Y:S01]  /*7ed0*/  @!P0 LDG.E.U8 R20, desc[UR14][R10.64] ;  /* 0x0000000e0a148981 */ /* 0x000122000c1e1100 */
[----:B------:R-:W-:Y:S01]  /*7ee0*/  IADD3 R14, P6, PT, R12, R5, RZ ;  /* 0x000000050c0e7210 */ /* 0x000fe20007fde0ff */
[----:B------:R-:W-:Y:S02]  /*7ef0*/  VIADD R13, R59, 0xffffffec ;  /* 0xffffffec3b0d7836 */ /* 0x000fe40000000000 */
[----:B------:R-:W-:Y:S04]  /*7f00*/  STL [R1+0x798], R21 ;  /* 0x0007981501007387 */ /* 0x000fe80000100800 */
[----:B------:R1:W-:Y:S04]  /*7f10*/  STL [R1+0x794], R22 ;  /* 0x0007941601007387 */ /* 0x0003e80000100800 */
[----:B------:R-:W-:Y:S01]  /*7f20*/  STL [R1+0x7a0], R14 ;  /* 0x0007a00e01007387 */ /* 0x000fe20000100800 */
[----:B------:R-:W-:Y:S01]  /*7f30*/  ISETP.GE.U32.AND P3, PT, R13, 0x7fffff6d, PT ;  /* 0x7fffff6d0d00780c */ /* 0x000fe20003f66070 */
[----:B0-----:R-:W-:Y:S01]  /*7f40*/  @!P0 IMAD.MOV.U32 R10, RZ, RZ, R14 ;  /* 0x000000ffff0a8224 */ /* 0x001fe200078e000e */
[----:B------:R-:W-:-:S02]  /*7f50*/  PRMT R13, RZ, 0x7610, R13 ;  /* 0x00007610ff0d7816 */ /* 0x000fc4000000000d */
[----:B------:R-:W-:Y:S01]  /*7f60*/  PRMT R15, RZ, 0x7610, R15 ;  /* 0x00007610ff0f7816 */ /* 0x000fe2000000000f */
[----:B---3--:R0:W-:Y:S04]  /*7f70*/  STL [R1+0x5ac], R82 ;  /* 0x0005ac5201007387 */ /* 0x0081e80000100800 */
[----:B-1----:R-:W3:Y:S04]  /*7f80*/  LDL.LU R22, [R1+0x1ea0] ;  /* 0x001ea00001167983 */ /* 0x002ee80000300800 */
[----:B------:R-:W3:Y:S01]  /*7f90*/  LDL.LU R21, [R1+0x1e9c] ;  /* 0x001e9c0001157983 */ /* 0x000ee20000300800 */
[----:B0-----:R-:W-:-:S04]  /*7fa0*/  IMAD.X R82, R9, 0x1, R6, P6 ;  /* 0x0000000109527824 */ /* 0x001fc800030e0606 */
[----:B------:R-:W-:Y:S01]  /*7fb0*/  IMAD.MOV.U32 R11, RZ, RZ, R82 ;  /* 0x000000ffff0b7224 */ /* 0x000fe200078e0052 */
[----:B----4-:R0:W-:Y:S04]  /*7fc0*/  STL [R1+0x5a8], R20 ;  /* 0x0005a81401007387 */ /* 0x0101e80000100800 */
[----:B------:R1:W4:Y:S04]  /*7fd0*/  @!P0 LDG.E.U8 R13, desc[UR14][R10.64] ;  /* 0x0000000e0a0d8981 */ /* 0x000328000c1e1100 */
[----:B0-----:R-:W4:Y:S04]  /*7fe0*/  LDL.LU R20, [R1+0x1e98] ;  /* 0x001e980001147983 */ /* 0x001f280000300800 */
[----:B------:R0:W-:Y:S02]  /*7ff0*/  STL [R1+0x79c], R82 ;  /* 0x00079c5201007387 */ /* 0x0001e40000100800 */
[----:B0-----:R-:W-:-:S05]  /*8000*/  IADD3 R82, P6, PT, R12, R7, RZ ;  /* 0x000000070c527210 */ /* 0x001fca0007fde0ff */
[----:B-1----:R-:W-:Y:S02]  /*8010*/  IMAD.X R11, R9, 0x1, R8, P6 ;  /* 0x00000001090b7824 */ /* 0x002fe400030e0608 */
[----:B------:R-:W-:-:S05]  /*8020*/  @!P0 IMAD.MOV.U32 R10, RZ, RZ, R82 ;  /* 0x000000ffff0a8224 */ /* 0x000fca00078e0052 */
[----:B------:R0:W4:Y:S01]  /*8030*/  @!P0 LDG.E.U8 R15, desc[UR14][R10.64] ;  /* 0x0000000e0a0f8981 */ /* 0x000122000c1e1100 */
[----:B------:R-:W-:-:S05]  /*8040*/  IMAD.SHL.U32 R12, R16, 0x10, RZ ;  /* 0x00000010100c7824 */ /* 0x000fca00078e00ff */
[----:B------:R-:W-:Y:S02]  /*8050*/  SHF.R.S32.HI R9, RZ, 0x1f, R12 ;  /* 0x0000001fff097819 */ /* 0x000fe4000001140c */
[----:B------:R-:W-:Y:S01]  /*8060*/  IADD3 R14, P6, PT, R12, R0, RZ ;  /* 0x000000000c0e7210 */ /* 0x000fe20007fde0ff */
[----:B------:R-:W-:Y:S04]  /*8070*/  STL [R1+0x7a8], R82 ;  /* 0x0007a85201007387 */ /* 0x000fe80000100800 */
[----:B------:R1:W-:Y:S01]  /*8080*/  STL [R1+0x7a4], R11 ;  /* 0x0007a40b01007387 */ /* 0x0003e20000100800 */
[----:B0-----:R-:W-:Y:S02]  /*8090*/  IMAD.X R10, R9, 0x1, R2, P6 ;  /* 0x00000001090a7824 */ /* 0x001fe400030e0602 */
[----:B-1----:R-:W-:-:S05]  /*80a0*/  IMAD.MOV.U32 R11, RZ, RZ, R14 ;  /* 0x000000ffff0b7224 */ /* 0x002fca00078e000e */
[----:B------:R-:W-:Y:S02]  /*80b0*/  @!P1 LOP3.LUT R11, R11, R10, RZ, 0x3c, !PT ;  /* 0x0000000a0b0b9212 */ /* 0x000fe400078e3cff */
[----:B--2---:R-:W-:Y:S02]  /*80c0*/  PRMT R23, RZ, 0x7610, R23 ;  /* 0x00007610ff177816 */ /* 0x004fe40000000017 */
[----:B---3--:R-:W-:Y:S01]  /*80d0*/  PRMT R22, RZ, 0x7610, R22 ;  /* 0x00007610ff167816 */ /* 0x008fe20000000016 */
[----:B----4-:R0:W-:Y:S04]  /*80e0*/  STL [R1+0x5a4], R13 ;  /* 0x0005a40d01007387 */ /* 0x0101e80000100800 */
[----:B------:R-:W-:Y:S01]  /*80f0*/  STL [R1+0x7b0], R14 ;  /* 0x0007b00e01007387 */ /* 0x000fe20000100800 */
[----:B0-----:R-:W-:Y:S01]  /*8100*/  VIADD R13, R59, 0xffffffeb ;  /* 0xffffffeb3b0d7836 */ /* 0x001fe20000000000 */
[----:B------:R-:W-:-:S04]  /*8110*/  PRMT R21, RZ, 0x7610, R21 ;  /* 0x00007610ff157816 */ /* 0x000fc80000000015 */
[----:B------:R-:W-:Y:S01]  /*8120*/  ISETP.GE.U32.AND P0, PT, R13, 0x7fffff6c, PT ;  /* 0x7fffff6c0d00780c */ /* 0x000fe20003f06070 */
[----:B------:R0:W-:Y:S04]  /*8130*/  STL [R1+0x59c], R15 ;  /* 0x00059c0f01007387 */ /* 0x0001e80000100800 */
[----:B------:R1:W-:Y:S01]  /*8140*/  STL [R1+0x7ac], R10 ;  /* 0x0007ac0a01007387 */ /* 0x0003e20000100800 */
[----:B0-----:R-:W-:Y:S02]  /*8150*/  IADD3 R15, P6, PT, R12, R3, RZ ;  /* 0x000000030c0f7210 */ /* 0x001fe40007fde0ff */
[----:B-1----:R-:W-:-:S03]  /*8160*/  @!P1 LOP3.LUT R10, R11, R10, RZ, 0x3c, !PT ;  /* 0x0000000a0b0a9212 */ /* 0x002fc600078e3cff */
[----:B------:R-:W-:Y:S01]  /*8170*/  IMAD.X R82, R9, 0x1, R4, P6 ;  /* 0x0000000109527824 */ /* 0x000fe200030e0604 */
[----:B------:R-:W-:Y:S02]  /*8180*/  @!P1 LOP3.LUT R11, R11, R10, RZ, 0x3c, !PT ;  /* 0x0000000a0b0b9212 */ /* 0x000fe400078e3cff */
[----:B------:R-:W-:-:S03]  /*8190*/  IADD3 R14, P6, PT, R12, R5, RZ ;  /* 0x000000050c0e7210 */ /* 0x000fc60007fde0ff */
[----:B------:R0:W2:Y:S02]  /*81a0*/  @!P1 LDG.E.U8 R23, desc[UR14][R10.64] ;  /* 0x0000000e0a179981 */ /* 0x0000a4000c1e1100 */
[C---:B------:R-:W-:Y:S02]  /*81b0*/  IMAD.X R13, R9.reuse, 0x1, R6, P6 ;  /* 0x00000001090d7824 */ /* 0x040fe400030e0606 */
[----:B------:R1:W-:Y:S01]  /*81c0*/  STL [R1+0x7b8], R15 ;  /* 0x0007b80f01007387 */ /* 0x0003e20000100800 */
[----:B0-----:R-:W-:Y:S02]  /*81d0*/  @!P1 IMAD.MOV.U32 R10, RZ, RZ, R15 ;  /* 0x000000ffff0a9224 */ /* 0x001fe400078e000f */
[----:B------:R-:W-:Y:S01]  /*81e0*/  @!P1 IMAD.MOV.U32 R11, RZ, RZ, R82 ;  /* 0x000000ffff0b9224 */ /* 0x000fe200078e0052 */
[----:B-1----:R-:W-:Y:S01]  /*81f0*/  IADD3 R15, P6, PT, R12, R7, RZ ;  /* 0x000000070c0f7210 */ /* 0x002fe20007fde0ff */
[----:B------:R0:W-:Y:S04]  /*8200*/  STL [R1+0x7b4], R82 ;  /* 0x0007b45201007387 */ /* 0x0001e80000100800 */
[----:B------:R1:W3:Y:S01]  /*8210*/  @!P1 LDG.E.U8 R22, desc[UR14][R10.64] ;  /* 0x0000000e0a169981 */ /* 0x0002e2000c1e1100 */
[----:B------:R-:W-:Y:S01]  /*8220*/  PRMT R20, RZ, 0x7610, R20 ;  /* 0x00007610ff147816 */ /* 0x000fe20000000014 */
[----:B0-----:R-:W-:-:S02]  /*8230*/  IMAD.X R82, R9, 0x1, R8, P6 ;  /* 0x0000000109527824 */ /* 0x001fc400030e0608 */
[----:B-1----:R-:W-:Y:S02]  /*8240*/  @!P1 IMAD.MOV.U32 R10, RZ, RZ, R14 ;  /* 0x000000ffff0a9224 */ /* 0x002fe400078e000e */
[----:B------:R-:W-:-:S05]  /*8250*/  @!P1 IMAD.MOV.U32 R11, RZ, RZ, R13 ;  /* 0x000000ffff0b9224 */ /* 0x000fca00078e000d */
[----:B------:R0:W4:Y:S02]  /*8260*/  @!P1 LDG.E.U8 R21, desc[UR14][R10.64] ;  /* 0x0000000e0a159981 */ /* 0x000124000c1e1100 */
[----:B0-----:R-:W-:Y:S02]  /*8270*/  @!P1 IMAD.MOV.U32 R10, RZ, RZ, R15 ;  /* 0x000000ffff0a9224 */ /* 0x001fe400078e000f */
[----:B------:R-:W-:-:S05]  /*8280*/  @!P1 IMAD.MOV.U32 R11, RZ, RZ, R82 ;  /* 0x000000ffff0b9224 */ /* 0x000fca00078e0052 */
[----:B------:R0:W4:Y:S01]  /*8290*/  @!P1 LDG.E.U8 R20, desc[UR14][R10.64] ;  /* 0x0000000e0a149981 */ /* 0x000122000c1e1100 */
[----:B------:R-:W-:-:S05]  /*82a0*/  IMAD R12, R16, 0x11, RZ ;  /* 0x00000011100c7824 */ /* 0x000fca00078e02ff */
[----:B------:R-:W-:Y:S02]  /*82b0*/  SHF.R.S32.HI R9, RZ, 0x1f, R12 ;  /* 0x0000001fff097819 */ /* 0x000fe4000001140c */
[----:B------:R-:W-:Y:S01]  /*82c0*/  PRMT R18, RZ, 0x7610, R18 ;  /* 0x00007610ff127816 */ /* 0x000fe20000000012 */
[----:B--2---:R-:W-:Y:S04]  /*82d0*/  STL [R1+0x1af8], R23 ;  /* 0x001af81701007387 */ /* 0x004fe80000100800 */
[----:B------:R1:W-:Y:S02]  /*82e0*/  STL [R1+0x7c0], R14 ;  /* 0x0007c00e01007387 */ /* 0x0003e40000100800 */
[----:B-1----:R-:W-:-:S05]  /*82f0*/  IADD3 R14, P6, PT, R12, R0, RZ ;  /* 0x000000000c0e7210 */ /* 0x002fca0007fde0ff */
[----:B0-----:R-:W-:Y:S01]  /*8300*/  IMAD.MOV.U32 R11, RZ, RZ, R14 ;  /* 0x000000ffff0b7224 */ /* 0x001fe200078e000e */
[----:B---3--:R-:W-:Y:S01]  /*8310*/  STL [R1+0x1b24], R22 ;  /* 0x001b241601007387 */ /* 0x008fe20000100800 */
[----:B------:R-:W-:-:S03]  /*8320*/  IMAD.X R10, R9, 0x1, R2, P6 ;  /* 0x00000001090a7824 */ /* 0x000fc600030e0602 */
[----:B------:R-:W-:Y:S02]  /*8330*/  STL [R1+0x7bc], R13 ;  /* 0x0007bc0d01007387 */ /* 0x000fe40000100800 */
[-C--:B------:R-:W-:Y:S02]  /*8340*/  @!P2 LOP3.LUT R11, R11, R10.reuse, RZ, 0x3c, !PT ;  /* 0x0000000a0b0ba212 */ /* 0x080fe400078e3cff */
[----:B------:R-:W-:Y:S04]  /*8350*/  STL [R1+0x7c8], R15 ;  /* 0x0007c80f01007387 */ /* 0x000fe80000100800 */
[----:B----4-:R-:W-:Y:S04]  /*8360*/  STL [R1+0x1b2c], R21 ;  /* 0x001b2c1501007387 */ /* 0x010fe80000100800 */
[----:B------:R-:W-:Y:S04]  /*8370*/  STL [R1+0x7c4], R82 ;  /* 0x0007c45201007387 */ /* 0x000fe80000100800 */
[----:B------:R-:W-:Y:S04]  /*8380*/  STL [R1+0x7d0], R14 ;  /* 0x0007d00e01007387 */ /* 0x000fe80000100800 */
[----:B------:R-:W-:Y:S04]  /*8390*/  STL [R1+0x1b30], R20 ;  /* 0x001b301401007387 */ /* 0x000fe80000100800 */
[----:B------:R0:W-:Y:S02]  /*83a0*/  STL [R1+0x7cc], R10 ;  /* 0x0007cc0a01007387 */ /* 0x0001e40000100800 */
[----:B0-----:R-:W-:-:S04]  /*83b0*/  @!P2 LOP3.LUT R10, R11, R10, RZ, 0x3c, !PT ;  /* 0x0000000a0b0aa212 */ /* 0x001fc800078e3cff */
[----:B------:R-:W-:-:S05]  /*83c0*/  @!P2 LOP3.LUT R11, R11, R10, RZ, 0x3c, !PT ;  /* 0x0000000a0b0ba212 */ /* 0x000fca00078e3cff */
[----:B------:R0:W2:Y:S01]  /*83d0*/  @!P2 LDG.E.U8 R18, desc[UR14][R10.64] ;  /* 0x0000000e0a12a981 */ /* 0x0000a2000c1e1100 */
[----:B------:R-:W-:Y:S02]  /*83e0*/  IADD3 R15, P6, PT, R12, R3, RZ ;  /* 0x000000030c0f7210 */ /* 0x000fe40007fde0ff */
[----:B------:R-:W-:-:S03]  /*83f0*/  PRMT R19, RZ, 0x7610, R19 ;  /* 0x00007610ff137816 */ /* 0x000fc60000000013 */
        /* <DEDUP_REMOVED lines=8> */
[----:B------:R-:W-:-:S02]  /*8480*/  VIADD R13, R59, 0xffffffea ;  /* 0xffffffea3b0d7836 */ /* 0x000fc40000000000 */
[----:B0-----:R-:W-:-:S03]  /*8490*/  @!P2 IMAD.MOV.U32 R10, RZ, RZ, R14 ;  /* 0x000000ffff0aa224 */ /* 0x001fc600078e000e */
[----:B------:R-:W-:Y:S02]  /*84a0*/  ISETP.GE.U32.AND P1, PT, R13, 0x7fffff6b, PT ;  /* 0x7fffff6b0d00780c */ /* 0x000fe40003f26070 */
[----:B------:R-:W-:Y:S01]  /*84b0*/  PRMT R13, RZ, 0x7610, R13 ;  /* 0x00007610ff0d7816 */ /* 0x000fe2000000000d */
[----:B--2---:R0:W-:Y:S04]  /*84c0*/  STL [R1+0x2c0], R18 ;  /* 0x0002c01201007387 */ /* 0x0041e80000100800 */
[----:B-1----:R-:W2:Y:S04]  /*84d0*/  LDL.LU R82, [R1+0x1e94] ;  /* 0x001e940001527983 */ /* 0x002ea80000300800 */
[----:B------:R-:W4:Y:S01]  /*84e0*/  LDL.LU R15, [R1+0x1e90] ;  /* 0x001e9000010f7983 */ /* 0x000f220000300800 */
[----:B0-----:R-:W-:-:S04]  /*84f0*/  IMAD.X R18, R9, 0x1, R6, P6 ;  /* 0x0000000109127824 */ /* 0x001fc800030e0606 */
[----:B------:R-:W-:-:S05]  /*8500*/  IMAD.MOV.U32 R11, RZ, RZ, R18 ;  /* 0x000000ffff0b7224 */ /* 0x000fca00078e0012 */
[----:B------:R0:W2:Y:S04]  /*8510*/  @!P2 LDG.E.U8 R13, desc[UR14][R10.64] ;  /* 0x0000000e0a0da981 */ /* 0x0000a8000c1e1100 */
        /* <DEDUP_REMOVED lines=11> */
[----:B----4-:R-:W-:-:S06]  /*85d0*/  PRMT R15, RZ, 0x7610, R15 ;  /* 0x00007610ff0f7816 */ /* 0x010fcc000000000f */
[----:B------:R0:W4:Y:S02]  /*85e0*/  @!P2 LDG.E.U8 R15, desc[UR14][R10.64] ;  /* 0x0000000e0a0fa981 */ /* 0x000124000c1e1100 */
[----:B0-----:R-:W-:Y:S02]  /*85f0*/  IMAD.MOV.U32 R11, RZ, RZ, R14 ;  /* 0x000000ffff0b7224 */ /* 0x001fe400078e000e */
[----:B------:R-:W-:Y:S01]  /*8600*/  IMAD.X R10, R9, 0x1, R2, P6 ;  /* 0x00000001090a7824 */ /* 0x000fe200030e0602 */
[----:B--2---:R-:W-:Y:S04]  /*8610*/  STL [R1+0x2b8], R13 ;  /* 0x0002b80d01007387 */ /* 0x004fe80000100800 */
[----:B------:R-:W-:Y:S01]  /*8620*/  @!P4 LOP3.LUT R11, R11, R10, RZ, 0x3c, !PT ;  /* 0x0000000a0b0bc212 */ /* 0x000fe200078e3cff */
[----:B------:R-:W-:Y:S04]  /*8630*/  STL [R1+0x7f0], R14 ;  /* 0x0007f00e01007387 */ /* 0x000fe80000100800 */
[----:B------:R0:W-:Y:S01]  /*8640*/  STL [R1+0x7ec], R10 ;  /* 0x0007ec0a01007387 */ /* 0x0001e20000100800 */
[----:B------:R-:W-:-:S02]  /*8650*/  PRMT R82, RZ, 0x7610, R82 ;  /* 0x00007610ff527816 */ /* 0x000fc40000000052 */
[----:B0-----:R-:W-:-:S04]  /*8660*/  @!P4 LOP3.LUT R10, R11, R10, RZ, 0x3c, !PT ;  /* 0x0000000a0b0ac212 */ /* 0x001fc800078e3cff */
[----:B------:R-:W-:-:S05]  /*8670*/  @!P4 LOP3.LUT R11, R11, R10, RZ, 0x3c, !PT ;  /* 0x0000000a0b0bc212 */ /* 0x000fca00078e3cff */
[----:B------:R0:W2:Y:S01]  /*8680*/  @!P4 LDG.E.U8 R82, desc[UR14][R10.64] ;  /* 0x0000000e0a52c981 */ /* 0x0000a2000c1e1100 */
[----:B------:R-:W-:-:S05]  /*8690*/  IADD3 R18, P6, PT, R12, R3, RZ ;  /* 0x000000030c127210 */ /* 0x000fca0007fde0ff */
[----:B------:R-:W-:Y:S01]  /*86a0*/  STL [R1+0x80c], R18 ;  /* 0x00080c1201007387 */ /* 0x000fe20000100800 */
[----:B---3--:R-:W-:Y:S01]  /*86b0*/  PRMT R19, RZ, 0x7610, R19 ;  /* 0x00007610ff137816 */ /* 0x008fe20000000013 */
[----:B0-----:R-:W-:Y:S02]  /*86c0*/  @!P4 IMAD.MOV.U32 R10, RZ, RZ, R18 ;  /* 0x000000ffff0ac224 */ /* 0x001fe400078e0012 */
[----:B----4-:R0:W-:Y:S02]  /*86d0*/  STL [R1+0x2b0], R15 ;  /* 0x0002b00f01007387 */ /* 0x0101e40000100800 */
[----:B0-----:R-:W-:-:S04]  /*86e0*/  IMAD.X R15, R9, 0x1, R4, P6 ;  /* 0x00000001090f7824 */ /* 0x001fc800030e0604 */
[----:B------:R-:W-:Y:S01]  /*86f0*/  @!P4 IMAD.MOV.U32 R11, RZ, RZ, R15 ;  /* 0x000000ffff0bc224 */ /* 0x000fe200078e000f */
[----:B------:R-:W-:-:S04]  /*8700*/  IADD3 R14, P6, PT, R12, R5, RZ ;  /* 0x000000050c0e7210 */ /* 0x000fc80007fde0ff */
[----:B------:R0:W3:Y:S04]  /*8710*/  @!P4 LDG.E.U8 R19, desc[UR14][R10.64] ;  /* 0x0000000e0a13c981 */ /* 0x0000e8000c1e1100 */
[----:B------:R1:W-:Y:S04]  /*8720*/  STL [R1+0x7f4], R15 ;  /* 0x0007f40f01007387 */ /* 0x0003e80000100800 */
[----:B------:R-:W-:Y:S04]  /*8730*/  STL [R1+0x814], R14 ;  /* 0x0008140e01007387 */ /* 0x000fe80000100800 */
[----:B--2---:R2:W-:Y:S04]  /*8740*/  STL [R1+0x2ac], R82 ;  /* 0x0002ac5201007387 */ /* 0x0045e80000100800 */
[----:B-1----:R-:W4:Y:S01]  /*8750*/  LDL.LU R15, [R1+0x1e88] ;  /* 0x001e8800010f7983 */ /* 0x002f220000300800 */
[----:B------:R-:W-:-:S03]  /*8760*/  VIADD R13, R59, 0xffffffe9 ;  /* 0xffffffe93b0d7836 */ /* 0x000fc60000000000 */
[----:B------:R-:W4:Y:S01]  /*8770*/  LDL.LU R18, [R1+0x1e84] ;  /* 0x001e840001127983 */ /* 0x000f220000300800 */
[----:B--2---:R-:W-:Y:S01]  /*8780*/  IMAD.X R82, R9, 0x1, R6, P6 ;  /* 0x0000000109527824 */ /* 0x004fe200030e0606 */
[----:B------:R-:W-:Y:S01]  /*8790*/  ISETP.GE.U32.AND P2, PT, R13, 0x7fffff6a, PT ;  /* 0x7fffff6a0d00780c */ /* 0x000fe20003f46070 */
[----:B0-----:R-:W-:Y:S01]  /*87a0*/  @!P4 IMAD.MOV.U32 R10, RZ, RZ, R14 ;  /* 0x000000ffff0ac224 */ /* 0x001fe200078e000e */
[----:B------:R-:W-:Y:S01]  /*87b0*/  PRMT R13, RZ, 0x7610, R13 ;  /* 0x00007610ff0d7816 */ /* 0x000fe2000000000d */
[----:B------:R-:W-:-:S05]  /*87c0*/  IMAD.MOV.U32 R11, RZ, RZ, R82 ;  /* 0x000000ffff0b7224 */ /* 0x000fca00078e0052 */
[----:B------:R0:W2:Y:S04]  /*87d0*/  @!P4 LDG.E.U8 R13, desc[UR14][R10.64] ;  /* 0x0000000e0a0dc981 */ /* 0x0000a8000c1e1100 */
[----:B---3--:R1:W-:Y:S04]  /*87e0*/  STL [R1+0x2a8], R19 ;  /* 0x0002a81301007387 */ /* 0x0083e80000100800 */
[----:B-1----:R-:W3:Y:S04]  /*87f0*/  LDL.LU R19, [R1+0x1e80] ;  /* 0x001e800001137983 */ /* 0x002ee80000300800 */
        /* <DEDUP_REMOVED lines=12> */
[----:B--2---:R-:W-:Y:S01]  /*88c0*/  STL [R1+0x2a4], R13 ;  /* 0x0002a40d01007387 */ /* 0x004fe20000100800 */
[----:B-1----:R-:W-:-:S03]  /*88d0*/  IMAD.MOV.U32 R11, RZ, RZ, R14 ;  /* 0x000000ffff0b7224 */ /* 0x002fc600078e000e */
[----:B------:R-:W-:Y:S02]  /*88e0*/  STL [R1+0x824], R14 ;  /* 0x0008240e01007387 */ /* 0x000fe40000100800 */
[-C--:B------:R-:W-:Y:S02]  /*88f0*/  @!P3 LOP3.LUT R11, R11, R10.reuse, RZ, 0x3c, !PT ;  /* 0x0000000a0b0bb212 */ /* 0x080fe400078e3cff */
[----:B------:R-:W-:Y:S01]  /*8900*/  PRMT R18, RZ, 0x7610, R18 ;  /* 0x00007610ff127816 */ /* 0x000fe20000000012 */
[----:B----4-:R-:W-:Y:S04]  /*8910*/  STL [R1+0x2a0], R15 ;  /* 0x0002a00f01007387 */ /* 0x010fe80000100800 */
[----:B------:R0:W-:Y:S02]  /*8920*/  STL [R1+0x820], R10 ;  /* 0x0008200a01007387 */ /* 0x0001e40000100800 */
[----:B0-----:R-:W-:-:S04]  /*8930*/  @!P3 LOP3.LUT R10, R11, R10, RZ, 0x3c, !PT ;  /* 0x0000000a0b0ab212 */ /* 0x001fc800078e3cff */
[----:B------:R-:W-:-:S05]  /*8940*/  @!P3 LOP3.LUT R11, R11, R10, RZ, 0x3c, !PT ;  /* 0x0000000a0b0bb212 */ /* 0x000fca00078e3cff */
[----:B------:R0:W2:Y:S01]  /*8950*/  @!P3 LDG.E.U8 R18, desc[UR14][R10.64] ;  /* 0x0000000e0a12b981 */ /* 0x0000a2000c1e1100 */
[----:B------:R-:W-:Y:S02]  /*8960*/  IADD3 R15, P6, PT, R12, R3, RZ ;  /* 0x000000030c0f7210 */ /* 0x000fe40007fde0ff */
[----:B---3--:R-:W-:-:S03]  /*8970*/  PRMT R19, RZ, 0x7610, R19 ;  /* 0x00007610ff137816 */ /* 0x008fc60000000013 */
        /* <DEDUP_REMOVED lines=117> */
[----:B------:R-:W-:Y:S02]  /*90d0*/  PRMT R28, RZ, 0x7610, R28 ;  /* 0x00007610ff1c7816 */ /* 0x000fe4000000001c */
[----:B----4-:R-:W-:-:S06]  /*90e0*/  PRMT R15, RZ, 0x7610, R15 ;  /* 0x00007610ff0f7816 */ /* 0x010fcc000000000f */
[----:B------:R0:W4:Y:S02]  /*90f0*/  @!P1 LDG.E.U8 R15, desc[UR14][R10.64] ;  /* 0x0000000e0a0f9981 */ /* 0x000124000c1e1100 */
[----:B0-----:R-:W-:Y:S02]  /*9100*/  IMAD.MOV.U32 R11, RZ, RZ, R14 ;  /* 0x000000ffff0b7224 */ /* 0x001fe400078e000e */
[----:B------:R-:W-:Y:S01]  /*9110*/  IMAD.X R10, R9, 0x1, R2, P6 ;  /* 0x00000001090a7824 */ /* 0x000fe200030e0602 */
[----:B--2---:R-:W-:Y:S04]  /*9120*/  STL [R1+0x4c8], R13 ;  /* 0x0004c80d01007387 */ /* 0x004fe80000100800 */
[-C--:B------:R-:W-:Y:S01]  /*9130*/  @!P2 LOP3.LUT R11, R11, R10.reuse, RZ, 0x3c, !PT ;  /* 0x0000000a0b0ba212 */ /* 0x080fe200078e3cff */
[----:B------:R-:W-:Y:S04]  /*9140*/  STL [R1+0x884], R14 ;  /* 0x0008840e01007387 */ /* 0x000fe80000100800 */
[----:B------:R0:W-:Y:S02]  /*9150*/  STL [R1+0x880], R10 ;  /* 0x0008800a01007387 */ /* 0x0001e40000100800 */
[----:B0-----:R-:W-:-:S04]  /*9160*/  @!P2 LOP3.LUT R10, R11, R10, RZ, 0x3c, !PT ;  /* 0x0000000a0b0aa212 */ /* 0x001fc800078e3cff */
[----:B------:R-:W-:-:S05]  /*9170*/  @!P2 LOP3.LUT R11, R11, R10, RZ, 0x3c, !PT ;  /* 0x0000000a0b0ba212 */ /* 0x000fca00078e3cff */
[----:B------:R0:W2:Y:S01]  /*9180*/  @!P2 LDG.E.U8 R28, desc[UR14][R10.64] ;  /* 0x0000000e0a1ca981 */ /* 0x0000a2000c1e1100 */
[----:B------:R-:W-:Y:S02]  /*9190*/  IADD3 R18, P6, PT, R12, R3, RZ ;  /* 0x000000030c127210 */ /* 0x000fe40007fde0ff */
[----:B---3--:R-:W-:-:S03]  /*91a0*/  PRMT R19, RZ, 0x7610, R19 ;  /* 0x00007610ff137816 */ /* 0x008fc60000000013 */
[----:B------:R-:W-:Y:S01]  /*91b0*/  IMAD.X R14, R9, 0x1, R4, P6 ;  /* 0x00000001090e7824 */ /* 0x000fe200030e0604 */
[----:B------:R-:W-:Y:S01]  /*91c0*/  STL [R1+0x88c], R18 ;  /* 0x00088c1201007387 */ /* 0x000fe20000100800 */
[----:B0-----:R-:W-:Y:S02]  /*91d0*/  @!P2 IMAD.MOV.U32 R10, RZ, RZ, R18 ;  /* 0x000000ffff0aa224 */ /* 0x001fe400078e0012 */
[----:B------:R-:W-:-:S05]  /*91e0*/  @!P2 IMAD.MOV.U32 R11, RZ, RZ, R14 ;  /* 0x000000ffff0ba224 */ /* 0x000fca00078e000e */
[----:B------:R0:W3:Y:S04]  /*91f0*/  @!P2 LDG.E.U8 R19, desc[UR14][R10.64] ;  /* 0x0000000e0a13a981 */ /* 0x0000e8000c1e1100 */
[----:B----4-:R1:W-:Y:S04]  /*9200*/  STL [R1+0x4c4], R15 ;  /* 0x0004c40f01007387 */ /* 0x0103e80000100800 */
[----:B------:R4:W-:Y:S01]  /*9210*/  STL [R1+0x888], R14 ;  /* 0x0008880e01007387 */ /* 0x0009e20000100800 */
[----:B-1----:R-:W-:-:S05]  /*9220*/  IADD3 R15, P6, PT, R12, R5, RZ ;  /* 0x000000050c0f7210 */ /* 0x002fca0007fde0ff */
[----:B------:R-:W-:Y:S04]  /*9230*/  STL [R1+0x894], R15 ;  /* 0x0008940f01007387 */ /* 0x000fe80000100800 */
[----:B--2---:R1:W-:Y:S04]  /*9240*/  STL [R1+0x4c0], R28 ;  /* 0x0004c01c01007387 */ /* 0x0043e80000100800 */
[----:B----4-:R-:W2:Y:S04]  /*9250*/  LDL.LU R14, [R1+0x1e58] ;  /* 0x001e5800010e7983 */ /* 0x010ea80000300800 */
[----:B------:R-:W4:Y:S01]  /*9260*/  LDL.LU R18, [R1+0x1e54] ;  /* 0x001e540001127983 */ /* 0x000f220000300800 */
[----:B------:R-:W-:-:S02]  /*9270*/  VIADD R13, R59, 0xffffffe5 ;  /* 0xffffffe53b0d7836 */ /* 0x000fc40000000000 */
[----:B-1----:R-:W-:-:S03]  /*9280*/  IMAD.X R28, R9, 0x1, R6, P6 ;  /* 0x00000001091c7824 */ /* 0x002fc600030e0606 */
[----:B------:R-:W-:Y:S01]  /*9290*/  ISETP.GE.U32.AND P1, PT, R13, 0x7fffff66, PT ;  /* 0x7fffff660d00780c */ /* 0x000fe20003f26070 */
[----:B0-----:R-:W-:Y:S01]  /*92a0*/  IMAD.MOV.U32 R11, RZ, RZ, R28 ;  /* 0x000000ffff0b7224 */ /* 0x001fe200078e001c */
[----:B------:R-:W-:Y:S01]  /*92b0*/  PRMT R13, RZ, 0x7610, R13 ;  /* 0x00007610ff0d7816 */ /* 0x000fe2000000000d */
[----:B---3--:R0:W-:Y:S01]  /*92c0*/  STL [R1+0x4bc], R19 ;  /* 0x0004bc1301007387 */ /* 0x0081e20000100800 */
[----:B------:R-:W-:-:S05]  /*92d0*/  @!P2 IMAD.MOV.U32 R10, RZ, RZ, R15 ;  /* 0x000000ffff0aa224 */ /* 0x000fca00078e000f */
[----:B------:R1:W3:Y:S04]  /*92e0*/  @!P2 LDG.E.U8 R13, desc[UR14][R10.64] ;  /* 0x0000000e0a0da981 */ /* 0x0002e8000c1e1100 */
[----:B0-----:R-:W2:Y:S04]  /*92f0*/  LDL.LU R19, [R1+0x1e50] ;  /* 0x001e500001137983 */ /* 0x001ea80000300800 */
[----:B------:R0:W-:Y:S02]  /*9300*/  STL [R1+0x890], R28 ;  /* 0x0008901c01007387 */ /* 0x0001e40000100800 */
[----:B0-----:R-:W-:-:S05]  /*9310*/  IADD3 R28, P6, PT, R12, R7, RZ ;  /* 0x000000070c1c7210 */ /* 0x001fca0007fde0ff */
[----:B-1----:R-:W-:Y:S02]  /*9320*/  IMAD.X R11, R9, 0x1, R8, P6 ;  /* 0x00000001090b7824 */ /* 0x002fe400030e0608 */
[----:B------:R-:W-:Y:S01]  /*9330*/  @!P2 IMAD.MOV.U32 R10, RZ, RZ, R28 ;  /* 0x000000ffff0aa224 */ /* 0x000fe200078e001c */
[----:B----4-:R-:W-:-:S06]  /*9340*/  PRMT R18, RZ, 0x7610, R18 ;  /* 0x00007610ff127816 */ /* 0x010fcc0000000012 */
        /* <DEDUP_REMOVED lines=9> */
[----:B------:R0:W-:Y:S02]  /*93e0*/  STL [R1+0x8a4], R15 ;  /* 0x0008a40f01007387 */ /* 0x0001e40000100800 */
[-C--:B------:R-:W-:Y:S02]  /*93f0*/  @!P4 LOP3.LUT R11, R11, R10.reuse, RZ, 0x3c, !PT ;  /* 0x0000000a0b0bc212 */ /* 0x080fe400078e3cff */
[----:B------:R1:W-:Y:S01]  /*9400*/  STL [R1+0x8a0], R10 ;  /* 0x0008a00a01007387 */ /* 0x0003e20000100800 */
[----:B------:R-:W-:Y:S02]  /*9410*/  PRMT R93, RZ, 0x7610, R93 ;  /* 0x00007610ff5d7816 */ /* 0x000fe4000000005d */
[----:B0-----:R-:W-:Y:S02]  /*9420*/  IADD3 R15, P6, PT, R12, R3, RZ ;  /* 0x000000030c0f7210 */ /* 0x001fe40007fde0ff */
[----:B-1----:R-:W-:-:S03]  /*9430*/  @!P4 LOP3.LUT R10, R11, R10, RZ, 0x3c, !PT ;  /* 0x0000000a0b0ac212 */ /* 0x002fc600078e3cff */
[----:B------:R-:W-:Y:S01]  /*9440*/  STL [R1+0x8ac], R15 ;  /* 0x0008ac0f01007387 */ /* 0x000fe20000100800 */
[----:B------:R-:W-:Y:S02]  /*9450*/  @!P4 LOP3.LUT R11, R11, R10, RZ, 0x3c, !PT ;  /* 0x0000000a0b0bc212 */ /* 0x000fe400078e3cff */
[----:B--2---:R-:W-:-:S03]  /*9460*/  PRMT R14, RZ, 0x7610, R14 ;  /* 0x00007610ff0e7816 */ /* 0x004fc6000000000e */
[----:B------:R0:W2:Y:S02]  /*9470*/  @!P4 LDG.E.U8 R93, desc[UR14][R10.64] ;  /* 0x0000000e0a5dc981 */ /* 0x0000a4000c1e1100 */
[----:B0-----:R-:W-:Y:S02]  /*9480*/  @!P4 IMAD.MOV.U32 R10, RZ, RZ, R15 ;  /* 0x000000ffff0ac224 */ /* 0x001fe400078e000f */
[----:B----4-:R0:W-:Y:S02]  /*9490*/  STL [R1+0x4b4], R18 ;  /* 0x0004b41201007387 */ /* 0x0101e40000100800 */
[----:B0-----:R-:W-:-:S04]  /*94a0*/  IMAD.X R18, R9, 0x1, R4, P6 ;  /* 0x0000000109127824 */ /* 0x001fc800030e0604 */
[----:B------:R-:W-:-:S05]  /*94b0*/  @!P4 IMAD.MOV.U32 R11, RZ, RZ, R18 ;  /* 0x000000ffff0bc224 */ /* 0x000fca00078e0012 */
[----:B------:R0:W3:Y:S01]  /*94c0*/  @!P4 LDG.E.U8 R14, desc[UR14][R10.64] ;  /* 0x0000000e0a0ec981 */ /* 0x0000e2000c1e1100 */
[----:B------:R-:W-:Y:S01]  /*94d0*/  IADD3 R28, P6, PT, R12, R5, RZ ;  /* 0x000000050c1c7210 */ /* 0x000fe20007fde0ff */
[----:B------:R-:W-:Y:S02]  /*94e0*/  VIADD R13, R59, 0xffffffe4 ;  /* 0xffffffe43b0d7836 */ /* 0x000fe40000000000 */
[----:B------:R1:W-:Y:S04]  /*94f0*/  STL [R1+0x8a8], R18 ;  /* 0x0008a81201007387 */ /* 0x0003e80000100800 */
[----:B------:R-:W-:Y:S01]  /*9500*/  STL [R1+0x8b4], R28 ;  /* 0x0008b41c01007387 */ /* 0x000fe20000100800 */
[----:B------:R-:W-:Y:S01]  /*9510*/  ISETP.GE.U32.AND P2, PT, R13, 0x7fffff65, PT ;  /* 0x7fffff650d00780c */ /* 0x000fe20003f46070 */
[----:B0-----:R-:W-:Y:S01]  /*9520*/  @!P4 IMAD.MOV.U32 R10, RZ, RZ, R28 ;  /* 0x000000ffff0ac224 */ /* 0x001fe200078e001c */
[----:B------:R-:W-:-:S02]  /*9530*/  PRMT R13, RZ, 0x7610, R13 ;  /* 0x00007610ff0d7816 */ /* 0x000fc4000000000d */
        /* <DEDUP_REMOVED lines=10> */
[----:B-1----:R-:W-:-:S05]  /*95e0*/  IADD3 R93, P6, PT, R12, R7, RZ ;  /* 0x000000070c5d7210 */ /* 0x002fca0007fde0ff */
[----:B0-----:R-:W-:Y:S02]  /*95f0*/  IMAD.X R11, R9, 0x1, R8, P6 ;  /* 0x00000001090b7824 */ /* 0x001fe400030e0608 */
[----:B------:R-:W-:-:S05]  /*9600*/  @!P4 IMAD.MOV.U32 R10, RZ, RZ, R93 ;  /* 0x000000ffff0ac224 */ /* 0x000fca00078e005d */
[----:B------:R0:W3:Y:S01]  /*9610*/  @!P4 LDG.E.U8 R47, desc[UR14][R10.64] ;  /* 0x0000000e0a2fc981 */ /* 0x0000e2000c1e1100 */
[----:B------:R-:W-:-:S05]  /*9620*/  IMAD R12, R16, 0x18, RZ ;  /* 0x00000018100c7824 */ /* 0x000fca00078e02ff */
[----:B------:R-:W-:Y:S02]  /*9630*/  SHF.R.S32.HI R9, RZ, 0x1f, R12 ;  /* 0x0000001fff097819 */ /* 0x000fe4000001140c */
[----:B------:R-:W-:Y:S01]  /*9640*/  IADD3 R28, P6, PT, R12, R0, RZ ;  /* 0x000000000c1c7210 */ /* 0x000fe20007fde0ff */
[----:B------:R-:W-:Y:S04]  /*9650*/  STL [R1+0x8bc], R93 ;  /* 0x0008bc5d01007387 */ /* 0x000fe80000100800 */
[----:B------:R1:W-:Y:S01]  /*9660*/  STL [R1+0x8b8], R11 ;  /* 0x0008b80b01007387 */ /* 0x0003e20000100800 */
[----:B0-----:R-:W-:-:S03]  /*9670*/  IMAD.X R10, R9, 0x1, R2, P6 ;  /* 0x00000001090a7824 */ /* 0x001fc600030e0602 */
[----:B--2---:R0:W-:Y:S01]  /*9680*/  STL [R1+0x588], R13 ;  /* 0x0005880d01007387 */ /* 0x0041e20000100800 */
[----:B-1----:R-:W-:-:S03]  /*9690*/  IMAD.MOV.U32 R11, RZ, RZ, R28 ;  /* 0x000000ffff0b7224 */ /* 0x002fc600078e001c */
[----:B------:R-:W-:Y:S02]  /*96a0*/  STL [R1+0x8c4], R28 ;  /* 0x0008c41c01007387 */ /* 0x000fe40000100800 */
[----:B------:R-:W-:Y:S02]  /*96b0*/  @!P3 LOP3.LUT R11, R11, R10, RZ, 0x3c, !PT ;  /* 0x0000000a0b0bb212 */ /* 0x000fe400078e3cff */
[----:B------:R-:W-:Y:S01]  /*96c0*/  PRMT R19, RZ, 0x7610, R19 ;  /* 0x00007610ff137816 */ /* 0x000fe20000000013 */
[----:B0-----:R-:W-:Y:S01]  /*96d0*/  VIADD R13, R59, 0xffffffe3 ;  /* 0xffffffe33b0d7836 */ /* 0x001fe20000000000 */
[----:B------:R-:W-:-:S04]  /*96e0*/  PRMT R18, RZ, 0x7610, R18 ;  /* 0x00007610ff127816 */ /* 0x000fc80000000012 */
[----:B------:R-:W-:Y:S02]  /*96f0*/  ISETP.GE.U32.AND P4, PT, R13, 0x7fffff64, PT ;  /* 0x7fffff640d00780c */ /* 0x000fe40003f86070 */
[----:B----4-:R-:W-:Y:S02]  /*9700*/  PRMT R15, RZ, 0x7610, R15 ;  /* 0x00007610ff0f7816 */ /* 0x010fe4000000000f */
[----:B---3--:R-:W-:Y:S01]  /*9710*/  PRMT R14, RZ, 0x7610, R14 ;  /* 0x00007610ff0e7816 */ /* 0x008fe2000000000e */
[----:B------:R0:W-:Y:S04]  /*9720*/  STL [R1+0x584], R47 ;  /* 0x0005842f01007387 */ /* 0x0001e80000100800 */
[----:B------:R1:W-:Y:S01]  /*9730*/  STL [R1+0x8c0], R10 ;  /* 0x0008c00a01007387 */ /* 0x0003e20000100800 */
[----:B0-----:R-:W-:-:S02]  /*9740*/  IADD3 R47, P6, PT, R12, R3, RZ ;  /* 0x000000030c2f7210 */ /* 0x001fc40007fde0ff */
        /* <DEDUP_REMOVED lines=47> */
[----:B------:R1:W-:Y:S01]  /*9a40*/  STL [R1+0x8e8], R47 ;  /* 0x0008e82f01007387 */ /* 0x0003e20000100800 */
[----:B------:R-:W-:-:S03]  /*9a50*/  VIADD R13, R59, 0xffffffe2 ;  /* 0xffffffe23b0d7836 */ /* 0x000fc60000000000 */
[----:B------:R-:W-:Y:S02]  /*9a60*/  STL [R1+0x8f4], R28 ;  /* 0x0008f41c01007387 */ /* 0x000fe40000100800 */
        /* <DEDUP_REMOVED lines=57> */
[----:B------:R-:W-:Y:S01]  /*9e00*/  IMAD R12, R16, 0x1b, RZ ;  /* 0x0000001b100c7824 */ /* 0x000fe200078e02ff */
        /* <DEDUP_REMOVED lines=1659> */
[----:B------:R-:W-:-:S02]  /*105c0*/  VIADD R13, R59, 0xffffffbb ;  /* 0xffffffbb3b0d7836 */ /* 0x000fc40000000000 */
[----:B0-----:R-:W-:Y:S01]  /*105d0*/  @!P3 IMAD.MOV.U32 R10, RZ, RZ, R28 ;  /* 0x000000ffff0ab224 */ /* 0x001fe200078e001c */
[----:B------:R-:W4:Y:S01]  /*105e0*/  LDL.LU R52, [R1+0x1c68] ;  /* 0x001c680001347983 */ /* 0x000f220000300800 */
[----:B---3--:R-:W-:Y:S01]  /*105f0*/  IMAD.X R93, R9, 0x1, R6, P6 ;  /* 0x00000001095d7824 */ /* 0x008fe200030e0606 */
[----:B------:R-:W-:Y:S02]  /*10600*/  ISETP.GE.U32.AND P4, PT, R13, 0x7fffff3c, PT ;  /* 0x7fffff3c0d00780c */ /* 0x000fe40003f86070 */
[----:B------:R-:W-:Y:S01]  /*10610*/  PRMT R13, RZ, 0x7610, R13 ;  /* 0x00007610ff0d7816 */ /* 0x000fe2000000000d */
[----:B------:R-:W-:-:S05]  /*10620*/  IMAD.MOV.U32 R11, RZ, RZ, R93 ;  /* 0x000000ffff0b7224 */ /* 0x000fca00078e005d */
        /* <DEDUP_REMOVED lines=18> */
[-C--:B------:R-:W-:Y:S02]  /*10750*/  @!P0 LOP3.LUT R11, R11, R10.reuse, RZ, 0x3c, !PT ;  /* 0x0000000a0b0b8212 */ /* 0x080fe400078e3cff */
[----:B------:R0:W-:Y:S01]  /*10760*/  STL [R1+0xde0], R10 ;  /* 0x000de00a01007387 */ /* 0x0001e20000100800 */
[----:B------:R-:W-:Y:S02]  /*10770*/  PRMT R52, RZ, 0x7610, R52 ;  /* 0x00007610ff347816 */ /* 0x000fe40000000034 */
[----:B0-----:R-:W-:-:S04]  /*10780*/  @!P0 LOP3.LUT R10, R11, R10, RZ, 0x3c, !PT ;  /* 0x0000000a0b0a8212 */ /* 0x001fc800078e3cff */
[----:B------:R-:W-:Y:S02]  /*10790*/  @!P0 LOP3.LUT R11, R11, R10, RZ, 0x3c, !PT ;  /* 0x0000000a0b0b8212 */ /* 0x000fe400078e3cff */
[----:B------:R-:W-:-:S03]  /*107a0*/  IADD3 R93, P6, PT, R12, R3, RZ ;  /* 0x000000030c5d7210 */ /* 0x000fc60007fde0ff */
[----:B------:R0:W3:Y:S04]  /*107b0*/  @!P0 LDG.E.U8 R52, desc[UR14][R10.64] ;  /* 0x0000000e0a348981 */ /* 0x0000e8000c1e1100 */
[----:B------:R-:W-:Y:S01]  /*107c0*/  STL [R1+0xdec], R93 ;  /* 0x000dec5d01007387 */ /* 0x000fe20000100800 */
[----:B0-----:R-:W-:Y:S01]  /*107d0*/  @!P0 IMAD.MOV.U32 R10, RZ, RZ, R93 ;  /* 0x000000ffff0a8224 */ /* 0x001fe200078e005d */
[----:B--2---:R-:W-:Y:S02]  /*107e0*/  PRMT R82, RZ, 0x7610, R82 ;  /* 0x00007610ff527816 */ /* 0x004fe40000000052 */
[----:B----4-:R0:W-:Y:S02]  /*107f0*/  STL [R1+0x70], R47 ;  /* 0x0000702f01007387 */ /* 0x0101e40000100800 */
[----:B0-----:R-:W-:-:S04]  /*10800*/  IMAD.X R47, R9, 0x1, R4, P6 ;  /* 0x00000001092f7824 */ /* 0x001fc800030e0604 */
[----:B------:R-:W-:-:S05]  /*10810*/  @!P0 IMAD.MOV.U32 R11, RZ, RZ, R47 ;  /* 0x000000ffff0b8224 */ /* 0x000fca00078e002f */
[----:B------:R0:W2:Y:S01]  /*10820*/  @!P0 LDG.E.U8 R82, desc[UR14][R10.64] ;  /* 0x0000000e0a528981 */ /* 0x0000a2000c1e1100 */
[----:B------:R-:W-:-:S03]  /*10830*/  IADD3 R28, P6, PT, R12, R5, RZ ;  /* 0x000000050c1c7210 */ /* 0x000fc60007fde0ff */
[----:B------:R1:W-:Y:S01]  /*10840*/  STL [R1+0xde8], R47 ;  /* 0x000de82f01007387 */ /* 0x0003e20000100800 */
[----:B------:R-:W-:-:S03]  /*10850*/  VIADD R13, R59, 0xffffffba ;  /* 0xffffffba3b0d7836 */ /* 0x000fc60000000000 */
[----:B------:R-:W-:Y:S02]  /*10860*/  STL [R1+0xdf4], R28 ;  /* 0x000df41c01007387 */ /* 0x000fe40000100800 */
[----:B------:R-:W-:Y:S01]  /*10870*/  ISETP.GE.U32.AND P3, PT, R13, 0x7fffff3b, PT ;  /* 0x7fffff3b0d00780c */ /* 0x000fe20003f66070 */
[----:B0-----:R-:W-:Y:S01]  /*10880*/  @!P0 IMAD.MOV.U32 R10, RZ, RZ, R28 ;  /* 0x000000ffff0a8224 */ /* 0x001fe200078e001c */
[----:B------:R-:W-:Y:S01]  /*10890*/  PRMT R13, RZ, 0x7610, R13 ;  /* 0x00007610ff0d7816 */ /* 0x000fe2000000000d */
[----:B---3--:R0:W-:Y:S04]  /*108a0*/  STL [R1+0x88], R52 ;  /* 0x0000883401007387 */ /* 0x0081e80000100800 */
        /* <DEDUP_REMOVED lines=9> */
[----:B------:R-:W-:-:S04]  /*10940*/  IMAD R12, R16, 0x42, RZ ;  /* 0x00000042100c7824 */ /* 0x000fc800078e02ff */
[----:B0-----:R-:W-:Y:S01]  /*10950*/  IMAD.X R11, R9, 0x1, R8, P6 ;  /* 0x00000001090b7824 */ /* 0x001fe200030e0608 */
[----:B------:R-:W-:Y:S01]  /*10960*/  SHF.R.S32.HI R9, RZ, 0x1f, R12 ;  /* 0x0000001fff097819 */ /* 0x000fe2000001140c */
[----:B------:R-:W-:Y:S01]  /*10970*/  @!P0 IMAD.MOV.U32 R10, RZ, RZ, R52 ;  /* 0x000000ffff0a8224 */ /* 0x000fe200078e0034 */
[----:B---3--:R-:W-:Y:S02]  /*10980*/  PRMT R47, RZ, 0x7610, R47 ;  /* 0x00007610ff2f7816 */ /* 0x008fe4000000002f */
        /* <DEDUP_REMOVED lines=9> */
[----:B------:R0:W-:Y:S03]  /*10a20*/  STL [R1+0xe00], R10 ;  /* 0x000e000a01007387 */ /* 0x0001e60000100800 */
[----:B0-----:R-:W-:-:S04]  /*10a30*/  @!P1 LOP3.LUT R10, R11, R10, RZ, 0x3c, !PT ;  /* 0x0000000a0b0a9212 */ /* 0x001fc800078e3cff */
[----:B------:R-:W-:Y:S02]  /*10a40*/  @!P1 LOP3.LUT R11, R11, R10, RZ, 0x3c, !PT ;  /* 0x0000000a0b0b9212 */ /* 0x000fe400078e3cff */
[----:B--2---:R-:W-:-:S06]  /*10a50*/  PRMT R82, RZ, 0x7610, R82 ;  /* 0x00007610ff527816 */ /* 0x004fcc0000000052 */
[----:B------:R0:W2:Y:S01]  /*10a60*/  @!P1 LDG.E.U8 R82, desc[UR14][R10.64] ;  /* 0x0000000e0a529981 */ /* 0x0000a2000c1e1100 */
[----:B------:R-:W-:-:S05]  /*10a70*/  IADD3 R52, P6, PT, R12, R3, RZ ;  /* 0x000000030c347210 */ /* 0x000fca0007fde0ff */
[----:B------:R-:W-:Y:S01]  /*10a80*/  STL [R1+0xe0c], R52 ;  /* 0x000e0c3401007387 */ /* 0x000fe20000100800 */
[----:B------:R-:W-:Y:S01]  /*10a90*/  PRMT R93, RZ, 0x7610, R93 ;  /* 0x00007610ff5d7816 */ /* 0x000fe2000000005d */
[----:B0-----:R-:W-:Y:S02]  /*10aa0*/  @!P1 IMAD.MOV.U32 R10, RZ, RZ, R52 ;  /* 0x000000ffff0a9224 */ /* 0x001fe400078e0034 */
[----:B---3--:R0:W-:Y:S02]  /*10ab0*/  STL [R1+0x78], R47 ;  /* 0x0000782f01007387 */ /* 0x0081e40000100800 */
[----:B0-----:R-:W-:-:S04]  /*10ac0*/  IMAD.X R47, R9, 0x1, R4, P6 ;  /* 0x00000001092f7824 */ /* 0x001fc800030e0604 */
[----:B------:R-:W-:Y:S01]  /*10ad0*/  @!P1 IMAD.MOV.U32 R11, RZ, RZ, R47 ;  /* 0x000000ffff0b9224 */ /* 0x000fe200078e002f */
[----:B------:R-:W-:-:S04]  /*10ae0*/  IADD3 R28, P6, PT, R12, R5, RZ ;  /* 0x000000050c1c7210 */ /* 0x000fc80007fde0ff */
        /* <DEDUP_REMOVED lines=40> */
[----:B--2---:R0:W-:Y:S02]  /*10d70*/  STL [R1+0x5c], R47 ;  /* 0x00005c2f01007387 */ /* 0x0041e40000100800 */
        /* <DEDUP_REMOVED lines=8> */
[----:B------:R-:W-:-:S03]  /*10e00*/  VIADD R13, R59, 0xffffffb8 ;  /* 0xffffffb83b0d7836 */ /* 0x000fc60000000000 */
[----:B------:R-:W4:Y:S01]  /*10e10*/  LDL.LU R82, [R1+0x1c44] ;  /* 0x001c440001527983 */ /* 0x000f220000300800 */
[----:B---3--:R-:W-:Y:S01]  /*10e20*/  IMAD.X R52, R9, 0x1, R6, P6 ;  /* 0x0000000109347824 */ /* 0x008fe200030e0606 */
[----:B------:R-:W-:Y:S01]  /*10e30*/  ISETP.GE.U32.AND P1, PT, R13, 0x7fffff39, PT ;  /* 0x7fffff390d00780c */ /* 0x000fe20003f26070 */
[----:B0-----:R-:W-:Y:S01]  /*10e40*/  @!P2 IMAD.MOV.U32 R10, RZ, RZ, R28 ;  /* 0x000000ffff0aa224 */ /* 0x001fe200078e001c */
        /* <DEDUP_REMOVED lines=44> */
[----:B------:R-:W2:Y:S01]  /*11110*/  LDL.LU R47, [R1+0x1c38] ;  /* 0x001c3800012f7983 */ /* 0x000ea20000300800 */
[----:B0-----:R-:W-:-:S04]  /*11120*/  IMAD.X R91, R9, 0x1, R6, P6 ;  /* 0x00000001095b7824 */ /* 0x001fc800030e0606 */
[----:B------:R-:W-:Y:S01]  /*11130*/  IMAD.MOV.U32 R11, RZ, RZ, R91 ;  /* 0x000000ffff0b7224 */ /* 0x000fe200078e005b */
[----:B----4-:R0:W-:Y:S04]  /*11140*/  STL [R1+0x260], R92 ;  /* 0x0002605c01007387 */ /* 0x0101e80000100800 */
[----:B------:R1:W4:Y:S04]  /*11150*/  @!P4 LDG.E.U8 R13, desc[UR14][R10.64] ;  /* 0x0000000e0a0dc981 */ /* 0x000328000c1e1100 */
[----:B0-----:R-:W2:Y:S04]  /*11160*/  LDL.LU R92, [R1+0x1c34] ;  /* 0x001c3400015c7983 */ /* 0x001ea80000300800 */
[----:B------:R0:W-:Y:S02]  /*11170*/  STL [R1+0xe50], R91 ;  /* 0x000e505b01007387 */ /* 0x0001e40000100800 */
[----:B0-----:R-:W-:-:S05]  /*11180*/  IADD3 R91, P6, PT, R12, R7, RZ ;  /* 0x000000070c5b7210 */ /* 0x001fca0007fde0ff */
[----:B-1----:R-:W-:Y:S02]  /*11190*/  IMAD.X R11, R9, 0x1, R8, P6 ;  /* 0x00000001090b7824 */ /* 0x002fe400030e0608 */
[----:B------:R-:W-:-:S05]  /*111a0*/  @!P4 IMAD.MOV.U32 R10, RZ, RZ, R91 ;  /* 0x000000ffff0ac224 */ /* 0x000fca00078e005b */
[----:B------:R0:W2:Y:S01]  /*111b0*/  @!P4 LDG.E.U8 R90, desc[UR14][R10.64] ;  /* 0x0000000e0a5ac981 */ /* 0x0000a2000c1e1100 */
[----:B------:R-:W-:-:S05]  /*111c0*/  IMAD R12, R16, 0x45, RZ ;  /* 0x00000045100c7824 */ /* 0x000fca00078e02ff */
[----:B------:R-:W-:Y:S02]  /*111d0*/  SHF.R.S32.HI R9, RZ, 0x1f, R12 ;  /* 0x0000001fff097819 */ /* 0x000fe4000001140c */
[----:B------:R-:W-:Y:S01]  /*111e0*/  IADD3 R28, P6, PT, R12, R0, RZ ;  /* 0x000000000c1c7210 */ /* 0x000fe20007fde0ff */
[----:B------:R-:W-:Y:S04]  /*111f0*/  STL [R1+0xe5c], R91 ;  /* 0x000e5c5b01007387 */ /* 0x000fe80000100800 */
[----:B------:R1:W-:Y:S01]  /*11200*/  STL [R1+0xe58], R11 ;  /* 0x000e580b01007387 */ /* 0x0003e20000100800 */
[----:B0-----:R-:W-:Y:S02]  /*11210*/  IMAD.X R10, R9, 0x1, R2, P6 ;  /* 0x00000001090a7824 */ /* 0x001fe400030e0602 */
[----:B-1----:R-:W-:-:S05]  /*11220*/  IMAD.MOV.U32 R11, RZ, RZ, R28 ;  /* 0x000000ffff0b7224 */ /* 0x002fca00078e001c */
[----:B------:R-:W-:Y:S02]  /*11230*/  @!P3 LOP3.LUT R11, R11, R10, RZ, 0x3c, !PT ;  /* 0x0000000a0b0bb212 */ /* 0x000fe400078e3cff */
[----:B------:R-:W-:Y:S02]  /*11240*/  PRMT R87, RZ, 0x7610, R87 ;  /* 0x00007610ff577816 */ /* 0x000fe40000000057 */
[----:B------:R-:W-:Y:S01]  /*11250*/  PRMT R89, RZ, 0x7610, R89 ;  /* 0x00007610ff597816 */ /* 0x000fe20000000059 */
[----:B----4-:R-:W-:Y:S04]  /*11260*/  STL [R1+0x25c], R13 ;  /* 0x00025c0d01007387 */ /* 0x010fe80000100800 */
[----:B------:R-:W-:Y:S04]  /*11270*/  STL [R1+0xe64], R28 ;  /* 0x000e641c01007387 */ /* 0x000fe80000100800 */
[----:B--2---:R0:W-:Y:S04]  /*11280*/  STL [R1+0x254], R90 ;  /* 0x0002545a01007387 */ /* 0x0041e80000100800 */
[----:B------:R1:W-:Y:S01]  /*11290*/  STL [R1+0xe60], R10 ;  /* 0x000e600a01007387 */ /* 0x0003e20000100800 */
[----:B0-----:R-:W-:-:S02]  /*112a0*/  IADD3 R90, P6, PT, R12, R3, RZ ;  /* 0x000000030c5a7210 */ /* 0x001fc40007fde0ff */
[----:B-1----:R-:W-:-:S03]  /*112b0*/  @!P3 LOP3.LUT R10, R11, R10, RZ, 0x3c, !PT ;  /* 0x0000000a0b0ab212 */ /* 0x002fc600078e3cff */
[----:B------:R-:W-:Y:S01]  /*112c0*/  IMAD.X R91, R9, 0x1, R4, P6 ;  /* 0x00000001095b7824 */ /* 0x000fe200030e0604 */
[----:B------:R-:W-:-:S05]  /*112d0*/  @!P3 LOP3.LUT R11, R11, R10, RZ, 0x3c, !PT ;  /* 0x0000000a0b0bb212 */ /* 0x000fca00078e3cff */
[----:B------:R0:W2:Y:S02]  /*112e0*/  @!P3 LDG.E.U8 R87, desc[UR14][R10.64] ;  /* 0x0000000e0a57b981 */ /* 0x0000a4000c1e1100 */
        /* <DEDUP_REMOVED lines=120> */
[-C--:B------:R-:W-:Y:S02]  /*11a70*/  @!P2 LOP3.LUT R11, R11, R10.reuse, RZ, 0x3c, !PT ;  /* 0x0000000a0b0ba212 */ /* 0x080fe400078e3cff */
[----:B------:R-:W-:Y:S01]  /*11a80*/  PRMT R79, RZ, 0x7610, R79 ;  /* 0x00007610ff4f7816 */ /* 0x000fe2000000004f */
[----:B----4-:R-:W-:Y:S04]  /*11a90*/  STL [R1+0x368], R13 ;  /* 0x0003680d01007387 */ /* 0x010fe80000100800 */
[----:B------:R-:W-:Y:S04]  /*11aa0*/  STL [R1+0xec4], R28 ;  /* 0x000ec41c01007387 */ /* 0x000fe80000100800 */
[----:B--2---:R-:W-:Y:S04]  /*11ab0*/  STL [R1+0x354], R39 ;  /* 0x0003542701007387 */ /* 0x004fe80000100800 */
[----:B------:R0:W-:Y:S02]  /*11ac0*/  STL [R1+0xec0], R10 ;  /* 0x000ec00a01007387 */ /* 0x0001e40000100800 */
[----:B0-----:R-:W-:-:S04]  /*11ad0*/  @!P2 LOP3.LUT R10, R11, R10, RZ, 0x3c, !PT ;  /* 0x0000000a0b0aa212 */ /* 0x001fc800078e3cff */
[----:B------:R-:W-:-:S05]  /*11ae0*/  @!P2 LOP3.LUT R11, R11, R10, RZ, 0x3c, !PT ;  /* 0x0000000a0b0ba212 */ /* 0x000fca00078e3cff */
[----:B------:R0:W2:Y:S01]  /*11af0*/  @!P2 LDG.E.U8 R79, desc[UR14][R10.64] ;  /* 0x0000000e0a4fa981 */ /* 0x0000a2000c1e1100 */
[----:B------:R-:W-:-:S05]  /*11b00*/  IADD3 R39, P6, PT, R12, R3, RZ ;  /* 0x000000030c277210 */ /* 0x000fca0007fde0ff */
[----:B------:R-:W-:Y:S01]  /*11b10*/  IMAD.X R80, R9, 0x1, R4, P6 ;  /* 0x0000000109507824 */ /* 0x000fe200030e0604 */
[----:B------:R-:W-:Y:S01]  /*11b20*/  IADD3 R28, P6, PT, R12, R5, RZ ;  /* 0x000000050c1c7210 */ /* 0x000fe20007fde0ff */
[----:B------:R-:W-:Y:S01]  /*11b30*/  STL [R1+0xecc], R39 ;  /* 0x000ecc2701007387 */ /* 0x000fe20000100800 */
[----:B------:R-:W-:Y:S01]  /*11b40*/  VIADD R13, R59, 0xffffffb3 ;  /* 0xffffffb33b0d7836 */ /* 0x000fe20000000000 */
[----:B------:R-:W-:Y:S01]  /*11b50*/  PRMT R88, RZ, 0x7610, R88 ;  /* 0x00007610ff587816 */ /* 0x000fe20000000058 */
[----:B0-----:R-:W-:Y:S01]  /*11b60*/  @!P2 IMAD.MOV.U32 R10, RZ, RZ, R39 ;  /* 0x000000ffff0aa224 */ /* 0x001fe200078e0027 */
[----:B------:R0:W-:Y:S01]  /*11b70*/  STL [R1+0xec8], R80 ;  /* 0x000ec85001007387 */ /* 0x0001e20000100800 */
[----:B------:R-:W-:-:S03]  /*11b80*/  @!P2 IMAD.MOV.U32 R11, RZ, RZ, R80 ;  /* 0x000000ffff0ba224 */ /* 0x000fc600078e0050 */
[----:B------:R-:W-:Y:S01]  /*11b90*/  STL [R1+0xed4], R28 ;  /* 0x000ed41c01007387 */ /* 0x000fe20000100800 */
[----:B------:R-:W-:Y:S02]  /*11ba0*/  ISETP.GE.U32.AND P1, PT, R13, 0x7fffff34, PT ;  /* 0x7fffff340d00780c */ /* 0x000fe40003f26070 */
[----:B------:R-:W-:Y:S01]  /*11bb0*/  PRMT R13, RZ, 0x7610, R13 ;  /* 0x00007610ff0d7816 */ /* 0x000fe2000000000d */
[----:B------:R1:W4:Y:S01]  /*11bc0*/  @!P2 LDG.E.U8 R88, desc[UR14][R10.64] ;  /* 0x0000000e0a58a981 */ /* 0x000322000c1e1100 */
[----:B------:R-:W-:Y:S01]  /*11bd0*/  PRMT R35, RZ, 0x7610, R35 ;  /* 0x00007610ff237816 */ /* 0x000fe20000000023 */
[----:B-1----:R-:W-:Y:S02]  /*11be0*/  @!P2 IMAD.MOV.U32 R10, RZ, RZ, R28 ;  /* 0x000000ffff0aa224 */ /* 0x002fe400078e001c */
[----:B--2---:R1:W-:Y:S04]  /*11bf0*/  STL [R1+0x54], R79 ;  /* 0x0000544f01007387 */ /* 0x0043e80000100800 */
[----:B0-----:R-:W2:Y:S01]  /*11c00*/  LDL.LU R80, [R1+0x1c0c] ;  /* 0x001c0c0001507983 */ /* 0x001ea20000300800 */
[----:B-1----:R-:W-:Y:S01]  /*11c10*/  IMAD.X R79, R9, 0x1, R6, P6 ;  /* 0x00000001094f7824 */ /* 0x002fe200030e0606 */
[----:B------:R-:W-:-:S03]  /*11c20*/  IADD3 R39, P6, PT, R12, R7, RZ ;  /* 0x000000070c277210 */ /* 0x000fc60007fde0ff */
[----:B------:R-:W-:-:S05]  /*11c30*/  @!P2 IMAD.MOV.U32 R11, RZ, RZ, R79 ;  /* 0x000000ffff0ba224 */ /* 0x000fca00078e004f */
[----:B------:R0:W2:Y:S02]  /*11c40*/  @!P2 LDG.E.U8 R13, desc[UR14][R10.64] ;  /* 0x0000000e0a0da981 */ /* 0x0000a4000c1e1100 */
[----:B0-----:R-:W-:Y:S02]  /*11c50*/  IMAD.X R11, R9, 0x1, R8, P6 ;  /* 0x00000001090b7824 */ /* 0x001fe400030e0608 */
[----:B------:R-:W-:-:S05]  /*11c60*/  @!P2 IMAD.MOV.U32 R10, RZ, RZ, R39 ;  /* 0x000000ffff0aa224 */ /* 0x000fca00078e0027 */
[----:B------:R0:W3:Y:S01]  /*11c70*/  @!P2 LDG.E.U8 R35, desc[UR14][R10.64] ;  /* 0x0000000e0a23a981 */ /* 0x0000e2000c1e1100 */
[----:B------:R-:W-:-:S03]  /*11c80*/  IMAD R12, R16, 0x49, RZ ;  /* 0x00000049100c7824 */ /* 0x000fc600078e02ff */
[----:B----4-:R-:W-:Y:S02]  /*11c90*/  STL [R1+0x1b54], R88 ;  /* 0x001b545801007387 */ /* 0x010fe40000100800 */
[----:B------:R-:W-:Y:S02]  /*11ca0*/  SHF.R.S32.HI R9, RZ, 0x1f, R12 ;  /* 0x0000001fff097819 */ /* 0x000fe4000001140c */
[----:B------:R-:W-:Y:S01]  /*11cb0*/  IADD3 R28, P6, PT, R12, R0, RZ ;  /* 0x000000000c1c7210 */ /* 0x000fe20007fde0ff */
[----:B------:R1:W-:Y:S04]  /*11cc0*/  STL [R1+0xed0], R79 ;  /* 0x000ed04f01007387 */ /* 0x0003e80000100800 */
[----:B0-----:R-:W-:Y:S01]  /*11cd0*/  IMAD.X R10, R9, 0x1, R2, P6 ;  /* 0x00000001090a7824 */ /* 0x001fe200030e0602 */
[----:B-1----:R-:W4:Y:S04]  /*11ce0*/  LDL.LU R79, [R1+0x1c08] ;  /* 0x001c0800014f7983 */ /* 0x002f280000300800 */
[----:B------:R-:W-:Y:S04]  /*11cf0*/  STL [R1+0xedc], R39 ;  /* 0x000edc2701007387 */ /* 0x000fe80000100800 */
[----:B------:R0:W-:Y:S02]  /*11d00*/  STL [R1+0xed8], R11 ;  /* 0x000ed80b01007387 */ /* 0x0001e40000100800 */
[----:B0-----:R-:W-:-:S05]  /*11d10*/  IMAD.MOV.U32 R11, RZ, RZ, R28 ;  /* 0x000000ffff0b7224 */ /* 0x001fca00078e001c */
[-C--:B------:R-:W-:Y:S02]  /*11d20*/  @!P4 LOP3.LUT R11, R11, R10.reuse, RZ, 0x3c, !PT ;  /* 0x0000000a0b0bc212 */ /* 0x080fe400078e3cff */
[----:B------:R-:W-:Y:S01]  /*11d30*/  PRMT R66, RZ, 0x7610, R66 ;  /* 0x00007610ff427816 */ /* 0x000fe20000000042 */
[----:B--2---:R-:W-:Y:S04]  /*11d40*/  STL [R1+0x58], R13 ;  /* 0x0000580d01007387 */ /* 0x004fe80000100800 */
[----:B------:R-:W-:Y:S04]  /*11d50*/  STL [R1+0xee4], R28 ;  /* 0x000ee41c01007387 */ /* 0x000fe80000100800 */
[----:B---3--:R-:W-:Y:S04]  /*11d60*/  STL [R1+0x4c], R35 ;  /* 0x00004c2301007387 */ /* 0x008fe80000100800 */
        /* <DEDUP_REMOVED lines=9> */
[----:B------:R-:W-:-:S04]  /*11e00*/  IADD3 R28, P6, PT, R12, R5, RZ ;  /* 0x000000050c1c7210 */ /* 0x000fc80007fde0ff */
[----:B------:R0:W3:Y:S01]  /*11e10*/  @!P4 LDG.E.U8 R27, desc[UR14][R10.64] ;  /* 0x0000000e0a1bc981 */ /* 0x0000e2000c1e1100 */
[----:B------:R-:W-:-:S03]  /*11e20*/  VIADD R13, R59, 0xffffffb2 ;  /* 0xffffffb23b0d7836 */ /* 0x000fc60000000000 */
[----:B------:R-:W-:Y:S04]  /*11e30*/  STL [R1+0xeec], R35 ;  /* 0x000eec2301007387 */ /* 0x000fe80000100800 */
[----:B------:R1:W-:Y:S04]  /*11e40*/  STL [R1+0xee8], R39 ;  /* 0x000ee82701007387 */ /* 0x0003e80000100800 */
[----:B------:R-:W-:Y:S01]  /*11e50*/  STL [R1+0xef4], R28 ;  /* 0x000ef41c01007387 */ /* 0x000fe20000100800 */
[----:B------:R-:W-:Y:S01]  /*11e60*/  ISETP.GE.U32.AND P2, PT, R13, 0x7fffff33, PT ;  /* 0x7fffff330d00780c */ /* 0x000fe20003f46070 */
[----:B0-----:R-:W-:Y:S01]  /*11e70*/  @!P4 IMAD.MOV.U32 R10, RZ, RZ, R28 ;  /* 0x000000ffff0ac224 */ /* 0x001fe200078e001c */
[----:B------:R-:W-:Y:S01]  /*11e80*/  PRMT R13, RZ, 0x7610, R13 ;  /* 0x00007610ff0d7816 */ /* 0x000fe2000000000d */
[----:B--2---:R0:W-:Y:S04]  /*11e90*/  STL [R1+0x48], R66 ;  /* 0x0000484201007387 */ /* 0x0041e80000100800 */
[----:B-1----:R-:W2:Y:S04]  /*11ea0*/  LDL.LU R39, [R1+0x1c04] ;  /* 0x001c040001277983 */ /* 0x002ea80000300800 */
[----:B------:R-:W2:Y:S01]  /*11eb0*/  LDL.LU R35, [R1+0x1c00] ;  /* 0x001c000001237983 */ /* 0x000ea20000300800 */
[----:B0-----:R-:W-:-:S04]  /*11ec0*/  IMAD.X R66, R9, 0x1, R6, P6 ;  /* 0x0000000109427824 */ /* 0x001fc800030e0606 */
[----:B------:R-:W-:-:S05]  /*11ed0*/  IMAD.MOV.U32 R11, RZ, RZ, R66 ;  /* 0x000000ffff0b7224 */ /* 0x000fca00078e0042 */
[----:B------:R0:W2:Y:S04]  /*11ee0*/  @!P4 LDG.E.U8 R13, desc[UR14][R10.64] ;  /* 0x0000000e0a0dc981 */ /* 0x0000a8000c1e1100 */
[----:B---3--:R1:W-:Y:S01]  /*11ef0*/  STL [R1+0x44], R27 ;  /* 0x0000441b01007387 */ /* 0x0083e20000100800 */
[----:B------:R-:W-:-:S03]  /*11f00*/  PRMT R32, RZ, 0x7610, R32 ;  /* 0x00007610ff207816 */ /* 0x000fc60000000020 */
        /* <DEDUP_REMOVED lines=9> */
[----:B------:R0:W-:Y:S04]  /*11fa0*/  STL [R1+0xef8], R11 ;  /* 0x000ef80b01007387 */ /* 0x0001e80000100800 */
[----:B------:R0:W3:Y:S02]  /*11fb0*/  @!P4 LDG.E.U8 R32, desc[UR14][R10.64] ;  /* 0x0000000e0a20c981 */ /* 0x0000e4000c1e1100 */
[----:B0-----:R-:W-:-:S02]  /*11fc0*/  IMAD.MOV.U32 R11, RZ, RZ, R28 ;  /* 0x000000ffff0b7224 */ /* 0x001fc400078e001c */
[----:B------:R-:W-:-:S05]  /*11fd0*/  IMAD.X R10, R9, 0x1, R2, P6 ;  /* 0x00000001090a7824 */ /* 0x000fca00030e0602 */
[-C--:B------:R-:W-:Y:S02]  /*11fe0*/  @!P3 LOP3.LUT R11, R11, R10.reuse, RZ, 0x3c, !PT ;  /* 0x0000000a0b0bb212 */ /* 0x080fe400078e3cff */
[----:B------:R-:W-:Y:S02]  /*11ff0*/  IADD3 R66, P6, PT, R12, R3, RZ ;  /* 0x000000030c427210 */ /* 0x000fe40007fde0ff */
[----:B------:R-:W-:Y:S02]  /*12000*/  PRMT R64, RZ, 0x7610, R64 ;  /* 0x00007610ff407816 */ /* 0x000fe40000000040 */
[----:B------:R-:W-:Y:S01]  /*12010*/  PRMT R65, RZ, 0x7610, R65 ;  /* 0x00007610ff417816 */ /* 0x000fe20000000041 */
[----:B--2---:R-:W-:Y:S04]  /*12020*/  STL [R1+0x40], R13 ;  /* 0x0000400d01007387 */ /* 0x004fe80000100800 */
[----:B------:R-:W-:Y:S04]  /*12030*/  STL [R1+0xf04], R28 ;  /* 0x000f041c01007387 */ /* 0x000fe80000100800 */
[----:B------:R0:W-:Y:S02]  /*12040*/  STL [R1+0xf00], R10 ;  /* 0x000f000a01007387 */ /* 0x0001e40000100800 */
[----:B0-----:R-:W-:Y:S01]  /*12050*/  @!P3 LOP3.LUT R10, R11, R10, RZ, 0x3c, !PT ;  /* 0x0000000a0b0ab212 */ /* 0x001fe200078e3cff */
[----:B------:R-:W-:-:S03]  /*12060*/  IMAD.X R28, R9, 0x1, R4, P6 ;  /* 0x00000001091c7824 */ /* 0x000fc600030e0604 */
[----:B------:R-:W-:-:S05]  /*12070*/  @!P3 LOP3.LUT R11, R11, R10, RZ, 0x3c, !PT ;  /* 0x0000000a0b0bb212 */ /* 0x000fca00078e3cff */
[----:B------:R0:W2:Y:S02]  /*12080*/  @!P3 LDG.E.U8 R64, desc[UR14][R10.64] ;  /* 0x0000000e0a40b981 */ /* 0x0000a4000c1e1100 */
[----:B0-----:R-:W-:Y:S02]  /*12090*/  @!P3 IMAD.MOV.U32 R10, RZ, RZ, R66 ;  /* 0x000000ffff0ab224 */ /* 0x001fe400078e0042 */
[----:B------:R-:W-:-:S05]  /*120a0*/  @!P3 IMAD.MOV.U32 R11, RZ, RZ, R28 ;  /* 0x000000ffff0bb224 */ /* 0x000fca00078e001c */
[----:B------:R0:W4:Y:S04]  /*120b0*/  @!P3 LDG.E.U8 R65, desc[UR14][R10.64] ;  /* 0x0000000e0a41b981 */ /* 0x000128000c1e1100 */
[----:B------:R-:W-:Y:S04]  /*120c0*/  STL [R1+0xf0c], R66 ;  /* 0x000f0c4201007387 */ /* 0x000fe80000100800 */
[----:B---3--:R1:W-:Y:S01]  /*120d0*/  STL [R1+0x3c], R32 ;  /* 0x00003c2001007387 */ /* 0x0083e20000100800 */
[----:B------:R-:W-:-:S03]  /*120e0*/  VIADD R13, R59, 0xffffffb1 ;  /* 0xffffffb13b0d7836 */ /* 0x000fc60000000000 */
[----:B------:R3:W-:Y:S01]  /*120f0*/  STL [R1+0xf08], R28 ;  /* 0x000f081c01007387 */ /* 0x0007e20000100800 */
[----:B-1----:R-:W-:-:S05]  /*12100*/  IADD3 R32, P6, PT, R12, R5, RZ ;  /* 0x000000050c207210 */ /* 0x002fca0007fde0ff */
[----:B------:R-:W-:Y:S01]  /*12110*/  STL [R1+0xf14], R32 ;  /* 0x000f142001007387 */ /* 0x000fe20000100800 */
[----:B------:R-:W-:Y:S01]  /*12120*/  ISETP.GE.U32.AND P4, PT, R13, 0x7fffff32, PT ;  /* 0x7fffff320d00780c */ /* 0x000fe20003f86070 */
[----:B0-----:R-:W-:Y:S01]  /*12130*/  @!P3 IMAD.MOV.U32 R10, RZ, RZ, R32 ;  /* 0x000000ffff0ab224 */ /* 0x001fe200078e0020 */
[----:B------:R-:W-:Y:S02]  /*12140*/  PRMT R13, RZ, 0x7610, R13 ;  /* 0x00007610ff0d7816 */ /* 0x000fe4000000000d */
[----:B------:R-:W-:Y:S01]  /*12150*/  PRMT R63, RZ, 0x7610, R63 ;  /* 0x00007610ff3f7816 */ /* 0x000fe2000000003f */
[----:B--2---:R0:W-:Y:S04]  /*12160*/  STL [R1+0x38], R64 ;  /* 0x0000384001007387 */ /* 0x0041e80000100800 */
[----:B---3--:R-:W2:Y:S04]  /*12170*/  LDL.LU R28, [R1+0x1bf8] ;  /* 0x001bf800011c7983 */ /* 0x008ea80000300800 */
[----:B------:R-:W3:Y:S01]  /*12180*/  LDL.LU R66, [R1+0x1bf4] ;  /* 0x001bf40001427983 */ /* 0x000ee20000300800 */
        /* <DEDUP_REMOVED lines=241> */
[----:B------:R0:W-:Y:S04]  /*130a0*/  STL [R1+0xfc4], R32 ;  /* 0x000fc42001007387 */ /* 0x0001e80000100800 */
[----:B------:R1:W-:Y:S01]  /*130b0*/  STL [R1+0xfc0], R10 ;  /* 0x000fc00a01007387 */ /* 0x0003e20000100800 */
[----:B0-----:R-:W-:-:S02]  /*130c0*/  IADD3 R32, P6, PT, R12, R3, RZ ;  /* 0x000000030c207210 */ /* 0x001fc40007fde0ff */
[----:B-1----:R-:W-:-:S03]  /*130d0*/  @!P0 LOP3.LUT R10, R11, R10, RZ, 0x3c, !PT ;  /* 0x0000000a0b0a8212 */ /* 0x002fc600078e3cff */
[----:B------:R-:W-:Y:S01]  /*130e0*/  STL [R1+0xfcc], R32 ;  /* 0x000fcc2001007387 */ /* 0x000fe20000100800 */
[----:B------:R-:W-:-:S05]  /*130f0*/  @!P0 LOP3.LUT R11, R11, R10, RZ, 0x3c, !PT ;  /* 0x0000000a0b0b8212 */ /* 0x000fca00078e3cff */
[----:B------:R0:W4:Y:S04]  /*13100*/  @!P0 LDG.E.U8 R88, desc[UR14][R10.64] ;  /* 0x0000000e0a588981 */ /* 0x000128000c1e1100 */
[----:B--2---:R1:W-:Y:S01]  /*13110*/  STL [R1+0x2d4], R33 ;  /* 0x0002d42101007387 */ /* 0x0043e20000100800 */
[----:B0-----:R-:W-:Y:S02]  /*13120*/  @!P0 IMAD.MOV.U32 R10, RZ, RZ, R32 ;  /* 0x000000ffff0a8224 */ /* 0x001fe400078e0020 */
[----:B-1----:R-:W-:-:S04]  /*13130*/  IMAD.X R33, R9, 0x1, R4, P6 ;  /* 0x0000000109217824 */ /* 0x002fc800030e0604 */
[----:B------:R-:W-:-:S05]  /*13140*/  @!P0 IMAD.MOV.U32 R11, RZ, RZ, R33 ;  /* 0x000000ffff0b8224 */ /* 0x000fca00078e0021 */
[----:B------:R0:W2:Y:S01]  /*13150*/  @!P0 LDG.E.U8 R31, desc[UR14][R10.64] ;  /* 0x0000000e0a1f8981 */ /* 0x0000a2000c1e1100 */
        /* <DEDUP_REMOVED lines=8> */
[----:B----4-:R0:W-:Y:S04]  /*131e0*/  STL [R1+0x28], R88 ;  /* 0x0000285801007387 */ /* 0x0101e80000100800 */
[----:B-1----:R-:W4:Y:S04]  /*131f0*/  LDL.LU R33, [R1+0x1bb0] ;  /* 0x001bb00001217983 */ /* 0x002f280000300800 */
[----:B------:R-:W3:Y:S01]  /*13200*/  LDL.LU R32, [R1+0x1bac] ;  /* 0x001bac0001207983 */ /* 0x000ee20000300800 */
[----:B0-----:R-:W-:-:S04]  /*13210*/  IMAD.X R88, R9, 0x1, R6, P6 ;  /* 0x0000000109587824 */ /* 0x001fc800030e0606 */
[----:B------:R-:W-:-:S05]  /*13220*/  IMAD.MOV.U32 R11, RZ, RZ, R88 ;  /* 0x000000ffff0b7224 */ /* 0x000fca00078e0058 */
[----:B------:R0:W3:Y:S04]  /*13230*/  @!P0 LDG.E.U8 R13, desc[UR14][R10.64] ;  /* 0x0000000e0a0d8981 */ /* 0x0000e8000c1e1100 */
[----:B--2---:R1:W-:Y:S04]  /*13240*/  STL [R1+0x24], R31 ;  /* 0x0000241f01007387 */ /* 0x0043e80000100800 */
[----:B-1----:R-:W2:Y:S04]  /*13250*/  LDL.LU R31, [R1+0x1ba8] ;  /* 0x001ba800011f7983 */ /* 0x002ea80000300800 */
[----:B------:R1:W-:Y:S02]  /*13260*/  STL [R1+0xfd0], R88 ;  /* 0x000fd05801007387 */ /* 0x0003e40000100800 */
[----:B-1----:R-:W-:-:S05]  /*13270*/  IADD3 R88, P6, PT, R12, R7, RZ ;  /* 0x000000070c587210 */ /* 0x002fca0007fde0ff */
[----:B0-----:R-:W-:Y:S02]  /*13280*/  IMAD.X R11, R9, 0x1, R8, P6 ;  /* 0x00000001090b7824 */ /* 0x001fe400030e0608 */
[----:B------:R-:W-:-:S05]  /*13290*/  @!P0 IMAD.MOV.U32 R10, RZ, RZ, R88 ;  /* 0x000000ffff0a8224 */ /* 0x000fca00078e0058 */
[----:B------:R0:W2:Y:S01]  /*132a0*/  @!P0 LDG.E.U8 R82, desc[UR14][R10.64] ;  /* 0x0000000e0a528981 */ /* 0x0000a2000c1e1100 */
[----:B------:R-:W-:-:S05]  /*132b0*/  IMAD R12, R16, 0x51, RZ ;  /* 0x00000051100c7824 */ /* 0x000fca00078e02ff */
[----:B------:R-:W-:Y:S02]  /*132c0*/  SHF.R.S32.HI R9, RZ, 0x1f, R12 ;  /* 0x0000001fff097819 */ /* 0x000fe4000001140c */
[C---:B------:R-:W-:Y:S01]  /*132d0*/  IADD3 R61, P6, PT, R12.reuse, R0, RZ ;  /* 0x000000000c3d7210 */ /* 0x040fe20007fde0ff */
[----:B------:R-:W-:Y:S04]  /*132e0*/  STL [R1+0xfdc], R88 ;  /* 0x000fdc5801007387 */ /* 0x000fe80000100800 */
[----:B------:R1:W-:Y:S01]  /*132f0*/  STL [R1+0xfd8], R11 ;  /* 0x000fd80b01007387 */ /* 0x0003e20000100800 */
[----:B0-----:R-:W-:Y:S02]  /*13300*/  IMAD.X R10, R9, 0x1, R2, P6 ;  /* 0x00000001090a7824 */ /* 0x001fe400030e0602 */
[----:B-1----:R-:W-:Y:S01]  /*13310*/  IMAD.MOV.U32 R11, RZ, RZ, R61 ;  /* 0x000000ffff0b7224 */ /* 0x002fe200078e003d */
[----:B------:R-:W-:-:S04]  /*13320*/  IADD3 R88, P6, PT, R12, R3, RZ ;  /* 0x000000030c587210 */ /* 0x000fc80007fde0ff */
[-C--:B------:R-:W-:Y:S02]  /*13330*/  @!P1 LOP3.LUT R11, R11, R10.reuse, RZ, 0x3c, !PT ;  /* 0x0000000a0b0b9212 */ /* 0x080fe400078e3cff */
[----:B------:R-:W-:Y:S02]  /*13340*/  PRMT R62, RZ, 0x7610, R62 ;  /* 0x00007610ff3e7816 */ /* 0x000fe4000000003e */
[----:B------:R-:W-:Y:S01]  /*13350*/  PRMT R60, RZ, 0x7610, R60 ;  /* 0x00007610ff3c7816 */ /* 0x000fe2000000003c */
[----:B---3--:R-:W-:Y:S04]  /*13360*/  STL [R1+0x20], R13 ;  /* 0x0000200d01007387 */ /* 0x008fe80000100800 */
[----:B------:R-:W-:Y:S04]  /*13370*/  STL [R1+0xfe4], R61 ;  /* 0x000fe43d01007387 */ /* 0x000fe80000100800 */
[----:B------:R0:W-:Y:S04]  /*13380*/  STL [R1+0xfe0], R10 ;  /* 0x000fe00a01007387 */ /* 0x0001e80000100800 */
[----:B------:R-:W-:Y:S01]  /*13390*/  STL [R1+0xfec], R88 ;  /* 0x000fec5801007387 */ /* 0x000fe20000100800 */
[----:B0-----:R-:W-:-:S04]  /*133a0*/  @!P1 LOP3.LUT R10, R11, R10, RZ, 0x3c, !PT ;  /* 0x0000000a0b0a9212 */ /* 0x001fc800078e3cff */
[----:B------:R-:W-:-:S05]  /*133b0*/  @!P1 LOP3.LUT R11, R11, R10, RZ, 0x3c, !PT ;  /* 0x0000000a0b0b9212 */ /* 0x000fca00078e3cff */
[----:B------:R0:W3:Y:S04]  /*133c0*/  @!P1 LDG.E.U8 R62, desc[UR14][R10.64] ;  /* 0x0000000e0a3e9981 */ /* 0x0000e8000c1e1100 */
[----:B--2---:R1:W-:Y:S01]  /*133d0*/  STL [R1+0x1c], R82 ;  /* 0x00001c5201007387 */ /* 0x0043e20000100800 */
[----:B0-----:R-:W-:Y:S02]  /*133e0*/  @!P1 IMAD.MOV.U32 R10, RZ, RZ, R88 ;  /* 0x000000ffff0a9224 */ /* 0x001fe400078e0058 */
[----:B-1----:R-:W-:-:S04]  /*133f0*/  IMAD.X R82, R9, 0x1, R4, P6 ;  /* 0x0000000109527824 */ /* 0x002fc800030e0604 */
[----:B------:R-:W-:-:S05]  /*13400*/  @!P1 IMAD.MOV.U32 R11, RZ, RZ, R82 ;  /* 0x000000ffff0b9224 */ /* 0x000fca00078e0052 */
[----:B------:R0:W2:Y:S01]  /*13410*/  @!P1 LDG.E.U8 R60, desc[UR14][R10.64] ;  /* 0x0000000e0a3c9981 */ /* 0x0000a2000c1e1100 */
[----:B------:R-:W-:Y:S01]  /*13420*/  IADD3 R61, P6, PT, R12, R5, RZ ;  /* 0x000000050c3d7210 */ /* 0x000fe20007fde0ff */
[----:B------:R-:W-:Y:S02]  /*13430*/  VIADD R13, R59, 0xffffffaa ;  /* 0xffffffaa3b0d7836 */ /* 0x000fe40000000000 */
[----:B------:R-:W-:Y:S04]  /*13440*/  STL [R1+0xfe8], R82 ;  /* 0x000fe85201007387 */ /* 0x000fe80000100800 */
[----:B------:R-:W-:Y:S01]  /*13450*/  STL [R1+0xff4], R61 ;  /* 0x000ff43d01007387 */ /* 0x000fe20000100800 */
[----:B------:R-:W-:Y:S01]  /*13460*/  ISETP.GE.U32.AND P0, PT, R13, 0x7fffff2b, PT ;  /* 0x7fffff2b0d00780c */ /* 0x000fe20003f06070 */
[----:B0-----:R-:W-:Y:S01]  /*13470*/  @!P1 IMAD.MOV.U32 R10, RZ, RZ, R61 ;  /* 0x000000ffff0a9224 */ /* 0x001fe200078e003d */
[----:B------:R-:W-:-:S02]  /*13480*/  PRMT R13, RZ, 0x7610, R13 ;  /* 0x00007610ff0d7816 */ /* 0x000fc4000000000d */
[----:B------:R-:W-:Y:S02]  /*13490*/  PRMT R57, RZ, 0x7610, R57 ;  /* 0x00007610ff397816 */ /* 0x000fe40000000039 */
[----:B------:R-:W-:Y:S02]  /*134a0*/  PRMT R58, RZ, 0x7610, R58 ;  /* 0x00007610ff3a7816 */ /* 0x000fe4000000003a */
[----:B------:R-:W-:Y:S01]  /*134b0*/  PRMT R55, RZ, 0x7610, R55 ;  /* 0x00007610ff377816 */ /* 0x000fe20000000037 */
[----:B---3--:R0:W-:Y:S02]  /*134c0*/  STL [R1+0x18], R62 ;  /* 0x0000183e01007387 */ /* 0x0081e40000100800 */
[----:B0-----:R-:W-:-:S04]  /*134d0*/  IMAD.X R62, R9, 0x1, R6, P6 ;  /* 0x00000001093e7824 */ /* 0x001fc800030e0606 */
[----:B------:R-:W-:-:S05]  /*134e0*/  @!P1 IMAD.MOV.U32 R11, RZ, RZ, R62 ;  /* 0x000000ffff0b9224 */ /* 0x000fca00078e003e */
[----:B------:R0:W3:Y:S04]  /*134f0*/  @!P1 LDG.E.U8 R13, desc[UR14][R10.64] ;  /* 0x0000000e0a0d9981 */ /* 0x0000e8000c1e1100 */
[----:B--2---:R1:W-:Y:S04]  /*13500*/  STL [R1+0x14], R60 ;  /* 0x0000143c01007387 */ /* 0x0043e80000100800 */
[----:B------:R2:W-:Y:S01]  /*13510*/  STL [R1+0xff0], R62 ;  /* 0x000ff03e01007387 */ /* 0x0005e20000100800 */
[----:B-1----:R-:W-:Y:S01]  /*13520*/  IADD3 R60, P6, PT, R12, R7, RZ ;  /* 0x000000070c3c7210 */ /* 0x002fe20007fde0ff */
[----:B------:R-:W-:-:S04]  /*13530*/  IMAD R12, R16, 0x52, RZ ;  /* 0x00000052100c7824 */ /* 0x000fc800078e02ff */
[----:B------:R-:W-:Y:S01]  /*13540*/  IMAD.X R61, R9, 0x1, R8, P6 ;  /* 0x00000001093d7824 */ /* 0x000fe200030e0608 */
[----:B------:R-:W-:Y:S02]  /*13550*/  SHF.R.S32.HI R9, RZ, 0x1f, R12 ;  /* 0x0000001fff097819 */ /* 0x000fe4000001140c */
[----:B--2---:R-:W-:Y:S01]  /*13560*/  IADD3 R62, P6, PT, R12, R0, RZ ;  /* 0x000000000c3e7210 */ /* 0x004fe20007fde0ff */
[----:B0-----:R-:W-:Y:S02]  /*13570*/  @!P1 IMAD.MOV.U32 R10, RZ, RZ, R60 ;  /* 0x000000ffff0a9224 */ /* 0x001fe400078e003c */
[----:B------:R-:W-:Y:S01]  /*13580*/  @!P1 IMAD.MOV.U32 R11, RZ, RZ, R61 ;  /* 0x000000ffff0b9224 */ /* 0x000fe200078e003d */
[----:B------:R0:W-:Y:S01]  /*13590*/  STL [R1+0xffc], R60 ;  /* 0x000ffc3c01007387 */ /* 0x0001e20000100800 */
[----:B------:R-:W-:-:S03]  /*135a0*/  IMAD.X R88, R9, 0x1, R2, P6 ;  /* 0x0000000109587824 */ /* 0x000fc600030e0602 */
[----:B------:R1:W2:Y:S01]  /*135b0*/  @!P1 LDG.E.U8 R57, desc[UR14][R10.64] ;  /* 0x0000000e0a399981 */ /* 0x0002a2000c1e1100 */
[----:B0-----:R-:W-:-:S03]  /*135c0*/  IADD3 R60, P6, PT, R12, R3, RZ ;  /* 0x000000030c3c7210 */ /* 0x001fc60007fde0ff */
[----:B------:R0:W-:Y:S01]  /*135d0*/  STL [R1+0xff8], R61 ;  /* 0x000ff83d01007387 */ /* 0x0001e20000100800 */
[----:B-1----:R-:W-:Y:S02]  /*135e0*/  @!P2 IMAD.MOV.U32 R10, RZ, RZ, R62 ;  /* 0x000000ffff0aa224 */ /* 0x002fe400078e003e */
[----:B------:R-:W-:Y:S02]  /*135f0*/  @!P2 IMAD.MOV.U32 R11, RZ, RZ, R88 ;  /* 0x000000ffff0ba224 */ /* 0x000fe400078e0058 */
[----:B0-----:R-:W-:-:S03]  /*13600*/  IMAD.X R61, R9, 0x1, R4, P6 ;  /* 0x00000001093d7824 */ /* 0x001fc600030e0604 */
[----:B------:R0:W4:Y:S02]  /*13610*/  @!P2 LDG.E.U8 R58, desc[UR14][R10.64] ;  /* 0x0000000e0a3aa981 */ /* 0x000124000c1e1100 */
[----:B0-----:R-:W-:Y:S02]  /*13620*/  @!P2 IMAD.MOV.U32 R10, RZ, RZ, R60 ;  /* 0x000000ffff0aa224 */ /* 0x001fe400078e003c */
[----:B------:R-:W-:-:S05]  /*13630*/  @!P2 IMAD.MOV.U32 R11, RZ, RZ, R61 ;  /* 0x000000ffff0ba224 */ /* 0x000fca00078e003d */
[----:B------:R0:W4:Y:S01]  /*13640*/  @!P2 LDG.E.U8 R55, desc[UR14][R10.64] ;  /* 0x0000000e0a37a981 */ /* 0x000122000c1e1100 */
[----:B------:R-:W-:Y:S02]  /*13650*/  PRMT R93, RZ, 0x7610, R93 ;  /* 0x00007610ff5d7816 */ /* 0x000fe4000000005d */
[----:B------:R-:W-:Y:S02]  /*13660*/  PRMT R56, RZ, 0x7610, R56 ;  /* 0x00007610ff387816 */ /* 0x000fe40000000038 */
[----:B------:R-:W-:Y:S01]  /*13670*/  PRMT R54, RZ, 0x7610, R54 ;  /* 0x00007610ff367816 */ /* 0x000fe20000000036 */
[----:B---3--:R1:W-:Y:S04]  /*13680*/  STL [R1+0x10], R13 ;  /* 0x0000100d01007387 */ /* 0x0083e80000100800 */
[----:B------:R-:W-:Y:S04]  /*13690*/  STL [R1+0x1004], R62 ;  /* 0x0010043e01007387 */ /* 0x000fe80000100800 */
[----:B------:R-:W-:Y:S04]  /*136a0*/  STL [R1+0x1000], R88 ;  /* 0x0010005801007387 */ /* 0x000fe80000100800 */
[----:B------:R-:W-:Y:S01]  /*136b0*/  STL [R1+0x100c], R60 ;  /* 0x00100c3c01007387 */ /* 0x000fe20000100800 */
[----:B-1----:R-:W-:-:S05]  /*136c0*/  VIADD R13, R59, 0xffffffa9 ;  /* 0xffffffa93b0d7836 */ /* 0x002fca0000000000 */
[----:B------:R-:W-:Y:S02]  /*136d0*/  ISETP.GE.U32.AND P1, PT, R13, 0x7fffff2a, PT ;  /* 0x7fffff2a0d00780c */ /* 0x000fe40003f26070 */
[----:B------:R-:W-:Y:S01]  /*136e0*/  PRMT R13, RZ, 0x7610, R13 ;  /* 0x00007610ff0d7816 */ /* 0x000fe2000000000d */
[----:B--2---:R1:W-:Y:S04]  /*136f0*/  STL [R1+0xc], R57 ;  /* 0x00000c3901007387 */ /* 0x0043e80000100800 */
[----:B------:R-:W-:Y:S01]  /*13700*/  STL [R1+0x1008], R61 ;  /* 0x0010083d01007387 */ /* 0x000fe20000100800 */
[----:B-1----:R-:W-:-:S05]  /*13710*/  IADD3 R57, P6, PT, R12, R5, RZ ;  /* 0x000000050c397210 */ /* 0x002fca0007fde0ff */
[----:B------:R-:W-:Y:S04]  /*13720*/  STL [R1+0x1014], R57 ;  /* 0x0010143901007387 */ /* 0x000fe80000100800 */
[----:B----4-:R1:W-:Y:S01]  /*13730*/  STL [R1+0x8], R58 ;  /* 0x0000083a01007387 */ /* 0x0103e20000100800 */
[----:B0-----:R-:W-:Y:S02]  /*13740*/  @!P2 IMAD.MOV.U32 R10, RZ, RZ, R57 ;  /* 0x000000ffff0aa224 */ /* 0x001fe400078e0039 */
[----:B-1----:R-:W-:Y:S01]  /*13750*/  IMAD.X R58, R9, 0x1, R6, P6 ;  /* 0x00000001093a7824 */ /* 0x002fe200030e0606 */
[----:B------:R0:W-:Y:S03]  /*13760*/  STL [R1+0x4], R55 ;  /* 0x0000043701007387 */ /* 0x0001e60000100800 */
[----:B------:R-:W-:Y:S01]  /*13770*/  @!P2 IMAD.MOV.U32 R11, RZ, RZ, R58 ;  /* 0x000000ffff0ba224 */ /* 0x000fe200078e003a */
[----:B0-----:R-:W-:Y:S01]  /*13780*/  IADD3 R55, P6, PT, R12, R7, RZ ;  /* 0x000000070c377210 */ /* 0x001fe20007fde0ff */
[----:B------:R-:W-:-:S03]  /*13790*/  IMAD R12, R16, 0x53, RZ ;  /* 0x00000053100c7824 */ /* 0x000fc600078e02ff */
[----:B------:R0:W2:Y:S01]  /*137a0*/  @!P2 LDG.E.U8 R13, desc[UR14][R10.64] ;  /* 0x0000000e0a0da981 */ /* 0x0000a2000c1e1100 */
[----:B------:R-:W-:Y:S01]  /*137b0*/  IMAD.X R57, R9, 0x1, R8, P6 ;  /* 0x0000000109397824 */ /* 0x000fe200030e0608 */
[----:B------:R-:W-:Y:S02]  /*137c0*/  SHF.R.S32.HI R9, RZ, 0x1f, R12 ;  /* 0x0000001fff097819 */ /* 0x000fe4000001140c */
[----:B------:R-:W-:Y:S01]  /*137d0*/  IADD3 R60, P6, PT, R12, R0, RZ ;  /* 0x000000000c3c7210 */ /* 0x000fe20007fde0ff */
[----:B------:R-:W-:Y:S01]  /*137e0*/  STL [R1+0x1010], R58 ;  /* 0x0010103a01007387 */ /* 0x000fe20000100800 */
[----:B0-----:R-:W-:-:S03]  /*137f0*/  @!P2 IMAD.MOV.U32 R10, RZ, RZ, R55 ;  /* 0x000000ffff0aa224 */ /* 0x001fc600078e0037 */
[----:B------:R-:W-:Y:S01]  /*13800*/  STL [R1+0x101c], R55 ;  /* 0x00101c3701007387 */ /* 0x000fe20000100800 */
[----:B------:R-:W-:Y:S02]  /*13810*/  @!P2 IMAD.MOV.U32 R11, RZ, RZ, R57 ;  /* 0x000000ffff0ba224 */ /* 0x000fe400078e0039 */
[----:B------:R-:W-:Y:S01]  /*13820*/  IMAD.X R61, R9, 0x1, R2, P6 ;  /* 0x00000001093d7824 */ /* 0x000fe200030e0602 */
[----:B------:R0:W-:Y:S04]  /*13830*/  STL [R1+0x1018], R57 ;  /* 0x0010183901007387 */ /* 0x0001e80000100800 */
[----:B------:R1:W3:Y:S01]  /*13840*/  @!P2 LDG.E.U8 R93, desc[UR14][R10.64] ;  /* 0x0000000e0a5da981 */ /* 0x0002e2000c1e1100 */
[----:B0-----:R-:W-:Y:S01]  /*13850*/  IADD3 R57, P6, PT, R12, R3, RZ ;  /* 0x000000030c397210 */ /* 0x001fe20007fde0ff */
[----:B-1----:R-:W-:-:S02]  /*13860*/  @!P4 IMAD.MOV.U32 R10, RZ, RZ, R60 ;  /* 0x000000ffff0ac224 */ /* 0x002fc400078e003c */
[----:B------:R-:W-:Y:S02]  /*13870*/  @!P4 IMAD.MOV.U32 R11, RZ, RZ, R61 ;  /* 0x000000ffff0bc224 */ /* 0x000fe400078e003d */
[----:B------:R-:W-:-:S03]  /*13880*/  IMAD.X R58, R9, 0x1, R4, P6 ;  /* 0x00000001093a7824 */ /* 0x000fc600030e0604 */
[----:B------:R0:W4:Y:S02]  /*13890*/  @!P4 LDG.E.U8 R56, desc[UR14][R10.64] ;  /* 0x0000000e0a38c981 */ /* 0x000124000c1e1100 */
[----:B0-----:R-:W-:Y:S02]  /*138a0*/  @!P4 IMAD.MOV.U32 R10, RZ, RZ, R57 ;  /* 0x000000ffff0ac224 */ /* 0x001fe400078e0039 */
[----:B------:R-:W-:-:S05]  /*138b0*/  @!P4 IMAD.MOV.U32 R11, RZ, RZ, R58 ;  /* 0x000000ffff0bc224 */ /* 0x000fca00078e003a */
[----:B------:R0:W4:Y:S01]  /*138c0*/  @!P4 LDG.E.U8 R54, desc[UR14][R10.64] ;  /* 0x0000000e0a36c981 */ /* 0x000122000c1e1100 */
[----:B------:R-:W-:Y:S02]  /*138d0*/  IADD3 R55, P6, PT, R12, R5, RZ ;  /* 0x000000050c377210 */ /* 0x000fe40007fde0ff */
[----:B------:R-:W-:-:S03]  /*138e0*/  PRMT R52, RZ, 0x7610, R52 ;  /* 0x00007610ff347816 */ /* 0x000fc60000000034 */
[----:B0-----:R-:W-:Y:S01]  /*138f0*/  @!P4 IMAD.MOV.U32 R10, RZ, RZ, R55 ;  /* 0x000000ffff0ac224 */ /* 0x001fe200078e0037 */
[----:B------:R-:W-:Y:S02]  /*13900*/  PRMT R53, RZ, 0x7610, R53 ;  /* 0x00007610ff357816 */ /* 0x000fe40000000035 */
[----:B------:R-:W-:Y:S01]  /*13910*/  PRMT R51, RZ, 0x7610, R51 ;  /* 0x00007610ff337816 */ /* 0x000fe20000000033 */
[----:B--2---:R0:W-:Y:S04]  /*13920*/  STL [R1], R13 ;  /* 0x0000000d01007387 */ /* 0x0041e80000100800 */
[----:B------:R-:W-:Y:S01]  /*13930*/  STL [R1+0x1024], R60 ;  /* 0x0010243c01007387 */ /* 0x000fe20000100800 */
[----:B0-----:R-:W-:-:S03]  /*13940*/  VIADD R13, R59, 0xffffffa8 ;  /* 0xffffffa83b0d7836 */ /* 0x001fc60000000000 */
[----:B---3--:R-:W-:Y:S04]  /*13950*/  STL [R1+0x1a9c], R93 ;  /* 0x001a9c5d01007387 */ /* 0x008fe80000100800 */
[----:B------:R-:W-:Y:S04]  /*13960*/  STL [R1+0x1020], R61 ;  /* 0x0010203d01007387 */ /* 0x000fe80000100800 */
[----:B------:R-:W-:Y:S04]  /*13970*/  STL [R1+0x102c], R57 ;  /* 0x00102c3901007387 */ /* 0x000fe80000100800 */
[----:B------:R-:W-:Y:S04]  /*13980*/  STL [R1+0x1028], R58 ;  /* 0x0010283a01007387 */ /* 0x000fe80000100800 */
[----:B------:R-:W-:Y:S01]  /*13990*/  STL [R1+0x1034], R55 ;  /* 0x0010343701007387 */ /* 0x000fe20000100800 */
[----:B------:R-:W-:-:S03]  /*139a0*/  ISETP.GE.U32.AND P2, PT, R13, 0x7fffff29, PT ;  /* 0x7fffff290d00780c */ /* 0x000fc60003f46070 */
[----:B----4-:R0:W-:Y:S01]  /*139b0*/  STL [R1+0x1ac], R56 ;  /* 0x0001ac3801007387 */ /* 0x0101e20000100800 */
[----:B------:R-:W-:Y:S01]  /*139c0*/  PRMT R13, RZ, 0x7610, R13 ;  /* 0x00007610ff0d7816 */ /* 0x000fe2000000000d */
[----:B0-----:R-:W-:Y:S02]  /*139d0*/  IMAD.X R56, R9, 0x1, R6, P6 ;  /* 0x0000000109387824 */ /* 0x001fe400030e0606 */
[----:B------:R0:W-:Y:S02]  /*139e0*/  STL [R1+0x1a8], R54 ;  /* 0x0001a83601007387 */ /* 0x0001e40000100800 */
[----:B------:R-:W-:Y:S02]  /*139f0*/  @!P4 IMAD.MOV.U32 R11, RZ, RZ, R56 ;  /* 0x000000ffff0bc224 */ /* 0x000fe400078e0038 */
[----:B------:R1:W-:Y:S04]  /*13a00*/  STL [R1+0x1030], R56 ;  /* 0x0010303801007387 */ /* 0x0003e80000100800 */
[----:B------:R2:W3:Y:S01]  /*13a10*/  @!P4 LDG.E.U8 R13, desc[UR14][R10.64] ;  /* 0x0000000e0a0dc981 */ /* 0x0004e2000c1e1100 */
[----:B0-----:R-:W-:Y:S01]  /*13a20*/  IADD3 R54, P6, PT, R12, R7, RZ ;  /* 0x000000070c367210 */ /* 0x001fe20007fde0ff */
[----:B------:R-:W-:-:S04]  /*13a30*/  IMAD R12, R16, 0x54, RZ ;  /* 0x00000054100c7824 */ /* 0x000fc800078e02ff */
[----:B------:R-:W-:Y:S01]  /*13a40*/  IMAD.X R55, R9, 0x1, R8, P6 ;  /* 0x0000000109377824 */ /* 0x000fe200030e0608 */
[----:B------:R-:W-:Y:S02]  /*13a50*/  SHF.R.S32.HI R9, RZ, 0x1f, R12 ;  /* 0x0000001fff097819 */ /* 0x000fe4000001140c */
[----:B-1----:R-:W-:Y:S01]  /*13a60*/  IADD3 R56, P6, PT, R12, R0, RZ ;  /* 0x000000000c387210 */ /* 0x002fe20007fde0ff */
[----:B--2---:R-:W-:Y:S02]  /*13a70*/  @!P4 IMAD.MOV.U32 R10, RZ, RZ, R54 ;  /* 0x000000ffff0ac224 */ /* 0x004fe400078e0036 */
        /* <DEDUP_REMOVED lines=20> */
[----:B-1----:R-:W-:-:S03]  /*13bc0*/  VIADD R13, R59, 0xffffffa7 ;  /* 0xffffffa73b0d7836 */ /* 0x002fc60000000000 */
[----:B--2---:R1:W-:Y:S04]  /*13bd0*/  STL [R1+0x1a0], R52 ;  /* 0x0001a03401007387 */ /* 0x0043e80000100800 */
[----:B------:R-:W-:Y:S01]  /*13be0*/  STL [R1+0x1048], R55 ;  /* 0x0010483701007387 */ /* 0x000fe20000100800 */
[----:B-1----:R-:W-:-:S05]  /*13bf0*/  IADD3 R52, P6, PT, R12, R5, RZ ;  /* 0x000000050c347210 */ /* 0x002fca0007fde0ff */
[----:B------:R-:W-:Y:S01]  /*13c00*/  STL [R1+0x1054], R52 ;  /* 0x0010543401007387 */ /* 0x000fe20000100800 */
[----:B------:R-:W-:-:S03]  /*13c10*/  ISETP.GE.U32.AND P4, PT, R13, 0x7fffff28, PT ;  /* 0x7fffff280d00780c */ /* 0x000fc60003f86070 */
[----:B----4-:R1:W-:Y:S01]  /*13c20*/  STL [R1+0x19c], R53 ;  /* 0x00019c3501007387 */ /* 0x0103e20000100800 */
[----:B------:R-:W-:Y:S01]  /*13c30*/  PRMT R13, RZ, 0x7610, R13 ;  /* 0x00007610ff0d7816 */ /* 0x000fe2000000000d */
[----:B0-----:R-:W-:Y:S02]  /*13c40*/  @!P3 IMAD.MOV.U32 R10, RZ, RZ, R52 ;  /* 0x000000ffff0ab224 */ /* 0x001fe400078e0034 */
[----:B-1----:R-:W-:Y:S01]  /*13c50*/  IMAD.X R53, R9, 0x1, R6, P6 ;  /* 0x0000000109357824 */ /* 0x002fe200030e0606 */
[----:B------:R0:W-:Y:S03]  /*13c60*/  STL [R1+0x198], R51 ;  /* 0x0001983301007387 */ /* 0x0001e60000100800 */
[----:B------:R-:W-:Y:S01]  /*13c70*/  @!P3 IMAD.MOV.U32 R11, RZ, RZ, R53 ;  /* 0x000000ffff0bb224 */ /* 0x000fe200078e0035 */
        /* <DEDUP_REMOVED lines=101> */
[----:B------:R-:W-:-:S03]  /*142d0*/  PRMT R40, RZ, 0x7610, R40 ;  /* 0x00007610ff287816 */ /* 0x000fc60000000028 */
        /* <DEDUP_REMOVED lines=15> */
[----:B------:R-:W-:-:S05]  /*143d0*/  @!P2 IMAD.MOV.U32 R11, RZ, RZ, R44 ;  /* 0x000000ffff0ba224 */ /* 0x000fca00078e002c */
[----:B------:R1:W2:Y:S01]  /*143e0*/  @!P2 LDG.E.U8 R13, desc[UR14][R10.64] ;  /* 0x0000000e0a0da981 */ /* 0x0002a2000c1e1100 */
[----:B0-----:R-:W-:-:S05]  /*143f0*/  IADD3 R42, P6, PT, R12, R7, RZ ;  /* 0x000000070c2a7210 */ /* 0x001fca0007fde0ff */
[----:B------:R-:W-:Y:S02]  /*14400*/  IMAD.X R43, R9, 0x1, R8, P6 ;  /* 0x00000001092b7824 */ /* 0x000fe400030e0608 */
[----:B-1----:R-:W-:Y:S02]  /*14410*/  @!P2 IMAD.MOV.U32 R10, RZ, RZ, R42 ;  /* 0x000000ffff0aa224 */ /* 0x002fe400078e002a */
[----:B------:R-:W-:-:S05]  /*14420*/  @!P2 IMAD.MOV.U32 R11, RZ, RZ, R43 ;  /* 0x000000ffff0ba224 */ /* 0x000fca00078e002b */
[----:B------:R0:W3:Y:S01]  /*14430*/  @!P2 LDG.E.U8 R40, desc[UR14][R10.64] ;  /* 0x0000000e0a28a981 */ /* 0x0000e2000c1e1100 */
[----:B------:R-:W-:-:S03]  /*14440*/  IMAD R12, R16, 0x58, RZ ;  /* 0x00000058100c7824 */ /* 0x000fc600078e02ff */
[----:B------:R1:W-:Y:S02]  /*14450*/  STL [R1+0x10b0], R44 ;  /* 0x0010b02c01007387 */ /* 0x0003e40000100800 */
[----:B------:R-:W-:Y:S02]  /*14460*/  SHF.R.S32.HI R9, RZ, 0x1f, R12 ;  /* 0x0000001fff097819 */ /* 0x000fe4000001140c */
[----:B------:R-:W-:Y:S01]  /*14470*/  STL [R1+0x10bc], R42 ;  /* 0x0010bc2a01007387 */ /* 0x000fe20000100800 */
[----:B-1----:R-:W-:-:S03]  /*14480*/  IADD3 R44, P6, PT, R12, R0, RZ ;  /* 0x000000000c2c7210 */ /* 0x002fc60007fde0ff */
[----:B------:R-:W-:Y:S01]  /*14490*/  STL [R1+0x10b8], R43 ;  /* 0x0010b82b01007387 */ /* 0x000fe20000100800 */
[----:B------:R-:W-:Y:S01]  /*144a0*/  PRMT R92, RZ, 0x7610, R92 ;  /* 0x00007610ff5c7816 */ /* 0x000fe2000000005c */
[----:B------:R-:W-:Y:S02]  /*144b0*/  IMAD.X R45, R9, 0x1, R2, P6 ;  /* 0x00000001092d7824 */ /* 0x000fe400030e0602 */
[----:B0-----:R-:W-:Y:S02]  /*144c0*/  @!P4 IMAD.MOV.U32 R10, RZ, RZ, R44 ;  /* 0x000000ffff0ac224 */ /* 0x001fe400078e002c */
[----:B------:R-:W-:Y:S01]  /*144d0*/  @!P4 IMAD.MOV.U32 R11, RZ, RZ, R45 ;  /* 0x000000ffff0bc224 */ /* 0x000fe200078e002d */
[----:B------:R-:W-:-:S04]  /*144e0*/  PRMT R91, RZ, 0x7610, R91 ;  /* 0x00007610ff5b7816 */ /* 0x000fc8000000005b */
[----:B------:R0:W4:Y:S01]  /*144f0*/  @!P4 LDG.E.U8 R92, desc[UR14][R10.64] ;  /* 0x0000000e0a5cc981 */ /* 0x000122000c1e1100 */
[----:B------:R-:W-:-:S03]  /*14500*/  PRMT R90, RZ, 0x7610, R90 ;  /* 0x00007610ff5a7816 */ /* 0x000fc6000000005a */
[----:B--2---:R1:W-:Y:S04]  /*14510*/  STL [R1+0x26c], R13 ;  /* 0x00026c0d01007387 */ /* 0x0043e80000100800 */
[----:B------:R-:W-:Y:S01]  /*14520*/  STL [R1+0x10c4], R44 ;  /* 0x0010c42c01007387 */ /* 0x000fe20000100800 */
[----:B-1----:R-:W-:-:S03]  /*14530*/  VIADD R13, R59, 0xffffffa3 ;  /* 0xffffffa33b0d7836 */ /* 0x002fc60000000000 */
[----:B---3--:R1:W-:Y:S02]  /*14540*/  STL [R1+0x258], R40 ;  /* 0x0002582801007387 */ /* 0x0083e40000100800 */
[----:B-1----:R-:W-:-:S05]  /*14550*/  IADD3 R40, P6, PT, R12, R3, RZ ;  /* 0x000000030c287210 */ /* 0x002fca0007fde0ff */
[----:B------:R-:W-:Y:S01]  /*14560*/  IMAD.X R43, R9, 0x1, R4, P6 ;  /* 0x00000001092b7824 */ /* 0x000fe200030e0604 */
[----:B------:R-:W-:Y:S01]  /*14570*/  IADD3 R42, P6, PT, R12, R5, RZ ;  /* 0x000000050c2a7210 */ /* 0x000fe20007fde0ff */
[----:B0-----:R-:W-:Y:S02]  /*14580*/  @!P4 IMAD.MOV.U32 R10, RZ, RZ, R40 ;  /* 0x000000ffff0ac224 */ /* 0x001fe400078e0028 */
[----:B------:R-:W-:Y:S01]  /*14590*/  @!P4 IMAD.MOV.U32 R11, RZ, RZ, R43 ;  /* 0x000000ffff0bc224 */ /* 0x000fe200078e002b */
[----:B------:R-:W-:Y:S01]  /*145a0*/  ISETP.GE.U32.AND P2, PT, R13, 0x7fffff24, PT ;  /* 0x7fffff240d00780c */ /* 0x000fe20003f46070 */
[----:B------:R-:W-:-:S03]  /*145b0*/  IMAD.X R13, R9, 0x1, R6, P6 ;  /* 0x00000001090d7824 */ /* 0x000fc600030e0606 */
[----:B------:R0:W2:Y:S02]  /*145c0*/  @!P4 LDG.E.U8 R91, desc[UR14][R10.64] ;  /* 0x0000000e0a5bc981 */ /* 0x0000a4000c1e1100 */
[----:B0-----:R-:W-:Y:S02]  /*145d0*/  @!P4 IMAD.MOV.U32 R10, RZ, RZ, R42 ;  /* 0x000000ffff0ac224 */ /* 0x001fe400078e002a */
[----:B------:R-:W-:-:S05]  /*145e0*/  @!P4 IMAD.MOV.U32 R11, RZ, RZ, R13 ;  /* 0x000000ffff0bc224 */ /* 0x000fca00078e000d */
[----:B------:R0:W3:Y:S04]  /*145f0*/  @!P4 LDG.E.U8 R90, desc[UR14][R10.64] ;  /* 0x0000000e0a5ac981 */ /* 0x0000e8000c1e1100 */
[----:B------:R-:W-:Y:S04]  /*14600*/  STL [R1+0x10c0], R45 ;  /* 0x0010c02d01007387 */ /* 0x000fe80000100800 */
[----:B------:R1:W-:Y:S04]  /*14610*/  STL [R1+0x10cc], R40 ;  /* 0x0010cc2801007387 */ /* 0x0003e80000100800 */
[----:B------:R-:W-:Y:S01]  /*14620*/  STL [R1+0x10c8], R43 ;  /* 0x0010c82b01007387 */ /* 0x000fe20000100800 */
[----:B-1----:R-:W-:Y:S01]  /*14630*/  IADD3 R40, P6, PT, R12, R7, RZ ;  /* 0x000000070c287210 */ /* 0x002fe20007fde0ff */
[----:B------:R-:W-:-:S02]  /*14640*/  IMAD R12, R16, 0x59, RZ ;  /* 0x00000059100c7824 */ /* 0x000fc400078e02ff */
[----:B----4-:R-:W-:Y:S04]  /*14650*/  STL [R1+0x1b60], R92 ;  /* 0x001b605c01007387 */ /* 0x010fe80000100800 */
[----:B------:R1:W-:Y:S01]  /*14660*/  STL [R1+0x10d4], R42 ;  /* 0x0010d42a01007387 */ /* 0x0003e20000100800 */
[----:B------:R-:W-:Y:S01]  /*14670*/  PRMT R89, RZ, 0x7610, R89 ;  /* 0x00007610ff597816 */ /* 0x000fe20000000059 */
[----:B0-----:R-:W-:Y:S02]  /*14680*/  @!P4 IMAD.MOV.U32 R10, RZ, RZ, R40 ;  /* 0x000000ffff0ac224 */ /* 0x001fe400078e0028 */
[----:B-1----:R-:W-:Y:S01]  /*14690*/  IMAD.X R42, R9, 0x1, R8, P6 ;  /* 0x00000001092a7824 */ /* 0x002fe200030e0608 */
[----:B------:R-:W-:Y:S02]  /*146a0*/  SHF.R.S32.HI R9, RZ, 0x1f, R12 ;  /* 0x0000001fff097819 */ /* 0x000fe4000001140c */
[----:B------:R-:W-:Y:S01]  /*146b0*/  IADD3 R44, P6, PT, R12, R0, RZ ;  /* 0x000000000c2c7210 */ /* 0x000fe20007fde0ff */
[----:B------:R-:W-:Y:S01]  /*146c0*/  @!P4 IMAD.MOV.U32 R11, RZ, RZ, R42 ;  /* 0x000000ffff0bc224 */ /* 0x000fe200078e002a */
[----:B------:R-:W-:-:S03]  /*146d0*/  PRMT R87, RZ, 0x7610, R87 ;  /* 0x00007610ff577816 */ /* 0x000fc60000000057 */
[----:B------:R-:W-:Y:S01]  /*146e0*/  IMAD.X R45, R9, 0x1, R2, P6 ;  /* 0x00000001092d7824 */ /* 0x000fe200030e0602 */
[----:B------:R0:W4:Y:S01]  /*146f0*/  @!P4 LDG.E.U8 R89, desc[UR14][R10.64] ;  /* 0x0000000e0a59c981 */ /* 0x000122000c1e1100 */
[----:B------:R-:W-:Y:S01]  /*14700*/  PRMT R86, RZ, 0x7610, R86 ;  /* 0x00007610ff567816 */ /* 0x000fe20000000056 */
[----:B0-----:R-:W-:Y:S02]  /*14710*/  @!P3 IMAD.MOV.U32 R10, RZ, RZ, R44 ;  /* 0x000000ffff0ab224 */ /* 0x001fe400078e002c */
[----:B------:R-:W-:-:S05]  /*14720*/  @!P3 IMAD.MOV.U32 R11, RZ, RZ, R45 ;  /* 0x000000ffff0bb224 */ /* 0x000fca00078e002d */
[----:B------:R0:W4:Y:S01]  /*14730*/  @!P3 LDG.E.U8 R87, desc[UR14][R10.64] ;  /* 0x0000000e0a57b981 */ /* 0x000122000c1e1100 */
[----:B------:R-:W-:-:S03]  /*14740*/  PRMT R85, RZ, 0x7610, R85 ;  /* 0x00007610ff557816 */ /* 0x000fc60000000055 */
[----:B--2---:R-:W-:Y:S04]  /*14750*/  STL [R1+0x1b68], R91 ;  /* 0x001b685b01007387 */ /* 0x004fe80000100800 */
[----:B------:R-:W-:Y:S04]  /*14760*/  STL [R1+0x10d0], R13 ;  /* 0x0010d00d01007387 */ /* 0x000fe80000100800 */
[----:B------:R1:W-:Y:S02]  /*14770*/  STL [R1+0x10dc], R40 ;  /* 0x0010dc2801007387 */ /* 0x0003e40000100800 */
[----:B-1----:R-:W-:-:S02]  /*14780*/  IADD3 R40, P6, PT, R12, R3, RZ ;  /* 0x000000030c287210 */ /* 0x002fc40007fde0ff */
[----:B---3--:R-:W-:Y:S01]  /*14790*/  STL [R1+0x1b6c], R90 ;  /* 0x001b6c5a01007387 */ /* 0x008fe20000100800 */
[----:B------:R-:W-:Y:S02]  /*147a0*/  VIADD R13, R59, 0xffffffa2 ;  /* 0xffffffa23b0d7836 */ /* 0x000fe40000000000 */
[----:B------:R-:W-:Y:S01]  /*147b0*/  IMAD.X R43, R9, 0x1, R4, P6 ;  /* 0x00000001092b7824 */ /* 0x000fe200030e0604 */
[----:B------:R1:W-:Y:S01]  /*147c0*/  STL [R1+0x10d8], R42 ;  /* 0x0010d82a01007387 */ /* 0x0003e20000100800 */
[----:B0-----:R-:W-:Y:S02]  /*147d0*/  @!P3 IMAD.MOV.U32 R10, RZ, RZ, R40 ;  /* 0x000000ffff0ab224 */ /* 0x001fe400078e0028 */
[----:B------:R-:W-:Y:S01]  /*147e0*/  @!P3 IMAD.MOV.U32 R11, RZ, RZ, R43 ;  /* 0x000000ffff0bb224 */ /* 0x000fe200078e002b */
[----:B------:R-:W-:-:S04]  /*147f0*/  ISETP.GE.U32.AND P4, PT, R13, 0x7fffff23, PT ;  /* 0x7fffff230d00780c */ /* 0x000fc80003f86070 */
[----:B------:R0:W2:Y:S01]  /*14800*/  @!P3 LDG.E.U8 R86, desc[UR14][R10.64] ;  /* 0x0000000e0a56b981 */ /* 0x0000a2000c1e1100 */
[----:B-1----:R-:W-:-:S05]  /*14810*/  IADD3 R42, P6, PT, R12, R5, RZ ;  /* 0x000000050c2a7210 */ /* 0x002fca0007fde0ff */
[----:B------:R-:W-:Y:S02]  /*14820*/  IMAD.X R13, R9, 0x1, R6, P6 ;  /* 0x00000001090d7824 */ /* 0x000fe400030e0606 */
[----:B0-----:R-:W-:Y:S02]  /*14830*/  @!P3 IMAD.MOV.U32 R10, RZ, RZ, R42 ;  /* 0x000000ffff0ab224 */ /* 0x001fe400078e002a */
[----:B------:R-:W-:-:S05]  /*14840*/  @!P3 IMAD.MOV.U32 R11, RZ, RZ, R13 ;  /* 0x000000ffff0bb224 */ /* 0x000fca00078e000d */
[----:B------:R0:W3:Y:S04]  /*14850*/  @!P3 LDG.E.U8 R85, desc[UR14][R10.64] ;  /* 0x0000000e0a55b981 */ /* 0x0000e8000c1e1100 */
[----:B------:R-:W-:Y:S04]  /*14860*/  STL [R1+0x10e4], R44 ;  /* 0x0010e42c01007387 */ /* 0x000fe80000100800 */
[----:B----4-:R-:W-:Y:S04]  /*14870*/  STL [R1+0x1b70], R89 ;  /* 0x001b705901007387 */ /* 0x010fe80000100800 */
[----:B------:R-:W-:Y:S04]  /*14880*/  STL [R1+0x10e0], R45 ;  /* 0x0010e02d01007387 */ /* 0x000fe80000100800 */
[----:B------:R1:W-:Y:S04]  /*14890*/  STL [R1+0x10ec], R40 ;  /* 0x0010ec2801007387 */ /* 0x0003e80000100800 */
[----:B------:R-:W-:Y:S01]  /*148a0*/  STL [R1+0x10e8], R43 ;  /* 0x0010e82b01007387 */ /* 0x000fe20000100800 */
[----:B-1----:R-:W-:Y:S01]  /*148b0*/  IADD3 R40, P6, PT, R12, R7, RZ ;  /* 0x000000070c287210 */ /* 0x002fe20007fde0ff */
[----:B------:R-:W-:-:S02]  /*148c0*/  IMAD R12, R16, 0x5a, RZ ;  /* 0x0000005a100c7824 */ /* 0x000fc400078e02ff */
[----:B------:R-:W-:Y:S04]  /*148d0*/  STL [R1+0x1ad8], R87 ;  /* 0x001ad85701007387 */ /* 0x000fe80000100800 */
        /* <DEDUP_REMOVED lines=20> */
[----:B------:R-:W-:-:S03]  /*14a20*/  VIADD R13, R59, 0xffffffa1 ;  /* 0xffffffa13b0d7836 */ /* 0x000fc60000000000 */
[----:B------:R1:W-:Y:S01]  /*14a30*/  STL [R1+0x10f8], R42 ;  /* 0x0010f82a01007387 */ /* 0x0003e20000100800 */
[----:B------:R-:W-:Y:S01]  /*14a40*/  IMAD.X R43, R9, 0x1, R4, P6 ;  /* 0x00000001092b7824 */ /* 0x000fe200030e0604 */
[----:B------:R-:W-:Y:S01]  /*14a50*/  ISETP.GE.U32.AND P3, PT, R13, 0x7fffff22, PT ;  /* 0x7fffff220d00780c */ /* 0x000fe20003f66070 */
[----:B0-----:R-:W-:Y:S02]  /*14a60*/  @!P0 IMAD.MOV.U32 R10, RZ, RZ, R40 ;  /* 0x000000ffff0a8224 */ /* 0x001fe400078e0028 */
[----:B------:R-:W-:Y:S01]  /*14a70*/  @!P0 IMAD.MOV.U32 R11, RZ, RZ, R43 ;  /* 0x000000ffff0b8224 */ /* 0x000fe200078e002b */
[----:B-1----:R-:W-:-:S04]  /*14a80*/  IADD3 R42, P6, PT, R12, R5, RZ ;  /* 0x000000050c2a7210 */ /* 0x002fc80007fde0ff */
[----:B------:R0:W2:Y:S01]  /*14a90*/  @!P0 LDG.E.U8 R81, desc[UR14][R10.64] ;  /* 0x0000000e0a518981 */ /* 0x0000a2000c1e1100 */
[----:B------:R-:W-:Y:S02]  /*14aa0*/  IMAD.X R13, R9, 0x1, R6, P6 ;  /* 0x00000001090d7824 */ /* 0x000fe400030e0606 */
[----:B0-----:R-:W-:Y:S02]  /*14ab0*/  @!P0 IMAD.MOV.U32 R10, RZ, RZ, R42 ;  /* 0x000000ffff0a8224 */ /* 0x001fe400078e002a */
[----:B------:R-:W-:-:S05]  /*14ac0*/  @!P0 IMAD.MOV.U32 R11, RZ, RZ, R13 ;  /* 0x000000ffff0b8224 */ /* 0x000fca00078e000d */
[----:B------:R0:W3:Y:S04]  /*14ad0*/  @!P0 LDG.E.U8 R80, desc[UR14][R10.64] ;  /* 0x0000000e0a508981 */ /* 0x0000e8000c1e1100 */
[----:B------:R-:W-:Y:S01]  /*14ae0*/  STL [R1+0x1104], R44 ;  /* 0x0011042c01007387 */ /* 0x000fe20000100800 */
[----:B------:R-:W-:-:S03]  /*14af0*/  PRMT R79, RZ, 0x7610, R79 ;  /* 0x00007610ff4f7816 */ /* 0x000fc6000000004f */
        /* <DEDUP_REMOVED lines=19> */
[----:B------:R0:W4:Y:S04]  /*14c30*/  @!P1 LDG.E.U8 R41, desc[UR14][R10.64] ;  /* 0x0000000e0a299981 */ /* 0x000128000c1e1100 */
[----:B--2---:R-:W-:Y:S04]  /*14c40*/  STL [R1+0x1aa4], R81 ;  /* 0x001aa45101007387 */ /* 0x004fe80000100800 */
[----:B------:R-:W-:Y:S04]  /*14c50*/  STL [R1+0x1110], R13 ;  /* 0x0011100d01007387 */ /* 0x000fe80000100800 */
[----:B------:R-:W-:Y:S04]  /*14c60*/  STL [R1+0x111c], R40 ;  /* 0x00111c2801007387 */ /* 0x000fe80000100800 */
[----:B---3--:R1:W-:Y:S04]  /*14c70*/  STL [R1+0x1aa8], R80 ;  /* 0x001aa85001007387 */ /* 0x0083e80000100800 */
[----:B------:R2:W-:Y:S01]  /*14c80*/  STL [R1+0x1118], R42 ;  /* 0x0011182a01007387 */ /* 0x0005e20000100800 */
[----:B-1----:R-:W1:Y:S01]  /*14c90*/  LDC R80, c[0x0][0x3a0] ;  /* 0x0000e800ff507b82 */ /* 0x002e620000000800 */
[----:B--2---:R-:W-:-:S05]  /*14ca0*/  IADD3 R42, P6, PT, R12, R3, RZ ;  /* 0x000000030c2a7210 */ /* 0x004fca0007fde0ff */
[----:B------:R-:W-:Y:S02]  /*14cb0*/  IMAD.X R43, R9, 0x1, R4, P6 ;  /* 0x00000001092b7824 */ /* 0x000fe400030e0604 */
[----:B0-----:R-:W-:Y:S02]  /*14cc0*/  @!P1 IMAD.MOV.U32 R10, RZ, RZ, R42 ;  /* 0x000000ffff0a9224 */ /* 0x001fe400078e002a */
[----:B------:R-:W-:-:S05]  /*14cd0*/  @!P1 IMAD.MOV.U32 R11, RZ, RZ, R43 ;  /* 0x000000ffff0b9224 */ /* 0x000fca00078e002b */
[----:B------:R0:W2:Y:S01]  /*14ce0*/  @!P1 LDG.E.U8 R39, desc[UR14][R10.64] ;  /* 0x0000000e0a279981 */ /* 0x0000a2000c1e1100 */
[----:B------:R-:W-:-:S03]  /*14cf0*/  IADD3 R40, P6, PT, R12, R5, RZ ;  /* 0x000000050c287210 */ /* 0x000fc60007fde0ff */
[----:B------:R-:W-:Y:S01]  /*14d00*/  STL [R1+0x1124], R44 ;  /* 0x0011242c01007387 */ /* 0x000fe20000100800 */
[----:B-1----:R-:W-:-:S05]  /*14d10*/  VIADD R13, R80, 0xffffffa0 ;  /* 0xffffffa0500d7836 */ /* 0x002fca0000000000 */
[----:B------:R-:W-:Y:S01]  /*14d20*/  ISETP.GE.U32.AND P0, PT, R13, 0x7fffff21, PT ;  /* 0x7fffff210d00780c */ /* 0x000fe20003f06070 */
[----:B0-----:R-:W-:Y:S01]  /*14d30*/  @!P1 IMAD.MOV.U32 R10, RZ, RZ, R40 ;  /* 0x000000ffff0a9224 */ /* 0x001fe200078e0028 */
[----:B------:R-:W-:Y:S02]  /*14d40*/  PRMT R13, RZ, 0x7610, R13 ;  /* 0x00007610ff0d7816 */ /* 0x000fe4000000000d */
[----:B------:R-:W-:Y:S01]  /*14d50*/  PRMT R37, RZ, 0x7610, R37 ;  /* 0x00007610ff257816 */ /* 0x000fe20000000025 */
[----:B----4-:R-:W-:Y:S04]  /*14d60*/  STL [R1+0x1aac], R79 ;  /* 0x001aac4f01007387 */ /* 0x010fe80000100800 */
[----:B------:R-:W-:Y:S04]  /*14d70*/  STL [R1+0x1120], R45 ;  /* 0x0011202d01007387 */ /* 0x000fe80000100800 */
[----:B------:R-:W-:Y:S04]  /*14d80*/  STL [R1+0x112c], R42 ;  /* 0x00112c2a01007387 */ /* 0x000fe80000100800 */
[----:B------:R-:W-:Y:S04]  /*14d90*/  STL [R1+0x1128], R43 ;  /* 0x0011282b01007387 */ /* 0x000fe80000100800 */
[----:B------:R-:W-:Y:S04]  /*14da0*/  STL [R1+0x1134], R40 ;  /* 0x0011342801007387 */ /* 0x000fe80000100800 */
[----:B------:R0:W-:Y:S02]  /*14db0*/  STL [R1+0x140], R41 ;  /* 0x0001402901007387 */ /* 0x0001e40000100800 */
[----:B0-----:R-:W-:-:S04]  /*14dc0*/  IMAD.X R41, R9, 0x1, R6, P6 ;  /* 0x0000000109297824 */ /* 0x001fc800030e0606 */
[----:B------:R-:W-:-:S05]  /*14dd0*/  @!P1 IMAD.MOV.U32 R11, RZ, RZ, R41 ;  /* 0x000000ffff0b9224 */ /* 0x000fca00078e0029 */
[----:B------:R0:W3:Y:S01]  /*14de0*/  @!P1 LDG.E.U8 R13, desc[UR14][R10.64] ;  /* 0x0000000e0a0d9981 */ /* 0x0000e2000c1e1100 */
[----:B------:R-:W-:Y:S02]  /*14df0*/  PRMT R38, RZ, 0x7610, R38 ;  /* 0x00007610ff267816 */ /* 0x000fe40000000026 */
[----:B------:R-:W-:Y:S01]  /*14e00*/  PRMT R36, RZ, 0x7610, R36 ;  /* 0x00007610ff247816 */ /* 0x000fe20000000024 */
        /* <DEDUP_REMOVED lines=20> */
[----:B------:R0:W4:Y:S04]  /*14f50*/  @!P2 LDG.E.U8 R36, desc[UR14][R10.64] ;  /* 0x0000000e0a24a981 */ /* 0x000128000c1e1100 */
[----:B---3--:R1:W-:Y:S04]  /*14f60*/  STL [R1+0x138], R13 ;  /* 0x0001380d01007387 */ /* 0x0083e80000100800 */
[----:B------:R-:W-:Y:S04]  /*14f70*/  STL [R1+0x1144], R41 ;  /* 0x0011442901007387 */ /* 0x000fe80000100800 */
[----:B------:R-:W-:Y:S04]  /*14f80*/  STL [R1+0x1140], R42 ;  /* 0x0011402a01007387 */ /* 0x000fe80000100800 */
[----:B------:R-:W-:Y:S01]  /*14f90*/  STL [R1+0x114c], R39 ;  /* 0x00114c2701007387 */ /* 0x000fe20000100800 */
[----:B-1----:R-:W-:-:S05]  /*14fa0*/  VIADD R13, R80, 0xffffff9f ;  /* 0xffffff9f500d7836 */ /* 0x002fca0000000000 */
[----:B------:R-:W-:Y:S02]  /*14fb0*/  ISETP.GE.U32.AND P1, PT, R13, 0x7fffff20, PT ;  /* 0x7fffff200d00780c */ /* 0x000fe40003f26070 */
[----:B------:R-:W-:Y:S02]  /*14fc0*/  PRMT R13, RZ, 0x7610, R13 ;  /* 0x00007610ff0d7816 */ /* 0x000fe4000000000d */
[----:B------:R-:W-:Y:S02]  /*14fd0*/  PRMT R30, RZ, 0x7610, R30 ;  /* 0x00007610ff1e7816 */ /* 0x000fe4000000001e */
[----:B------:R-:W-:Y:S02]  /*14fe0*/  PRMT R35, RZ, 0x7610, R35 ;  /* 0x00007610ff237816 */ /* 0x000fe40000000023 */
        /* <DEDUP_REMOVED lines=87> */
[C---:B-1----:R-:W-:Y:S01]  /*15560*/  IMAD.X R28, R9.reuse, 0x1, R6, P6 ;  /* 0x00000001091c7824 */ /* 0x042fe200030e0606 */
[----:B------:R0:W-:Y:S03]  /*15570*/  STL [R1+0x21c], R26 ;  /* 0x00021c1a01007387 */ /* 0x0001e60000100800 */
[----:B------:R-:W-:Y:S01]  /*15580*/  @!P3 IMAD.MOV.U32 R11, RZ, RZ, R28 ;  /* 0x000000ffff0bb224 */ /* 0x000fe200078e001c */
[----:B0-----:R-:W-:Y:S01]  /*15590*/  IADD3 R26, P6, PT, R12, R7, RZ ;  /* 0x000000070c1a7210 */ /* 0x001fe20007fde0ff */
[----:B------:R-:W-:Y:S01]  /*155a0*/  IMAD R12, R16, 0x5f, RZ ;  /* 0x0000005f100c7824 */ /* 0x000fe200078e02ff */
[----:B------:R0:W-:Y:S03]  /*155b0*/  STL [R1+0x1190], R28 ;  /* 0x0011901c01007387 */ /* 0x0001e60000100800 */
[----:B------:R-:W-:Y:S01]  /*155c0*/  IMAD.X R27, R9, 0x1, R8, P6 ;  /* 0x00000001091b7824 */ /* 0x000fe200030e0608 */
[----:B------:R1:W2:Y:S01]  /*155d0*/  @!P3 LDG.E.U8 R13, desc[UR14][R10.64] ;  /* 0x0000000e0a0db981 */ /* 0x0002a2000c1e1100 */
[----:B------:R-:W-:-:S02]  /*155e0*/  SHF.R.S32.HI R9, RZ, 0x1f, R12 ;  /* 0x0000001fff097819 */ /* 0x000fc4000001140c */
[----:B0-----:R-:W-:Y:S01]  /*155f0*/  IADD3 R28, P6, PT, R12, R0, RZ ;  /* 0x000000000c1c7210 */ /* 0x001fe20007fde0ff */
[----:B-1----:R-:W-:Y:S02]  /*15600*/  @!P3 IMAD.MOV.U32 R10, RZ, RZ, R26 ;  /* 0x000000ffff0ab224 */ /* 0x002fe400078e001a */
[----:B------:R-:W-:Y:S01]  /*15610*/  @!P3 IMAD.MOV.U32 R11, RZ, RZ, R27 ;  /* 0x000000ffff0bb224 */ /* 0x000fe200078e001b */
[----:B------:R0:W-:Y:S01]  /*15620*/  STL [R1+0x119c], R26 ;  /* 0x00119c1a01007387 */ /* 0x0001e20000100800 */
[----:B------:R-:W-:-:S03]  /*15630*/  IMAD.X R29, R9, 0x1, R2, P6 ;  /* 0x00000001091d7824 */ /* 0x000fc600030e0602 */
[----:B------:R1:W3:Y:S01]  /*15640*/  @!P3 LDG.E.U8 R23, desc[UR14][R10.64] ;  /* 0x0000000e0a17b981 */ /* 0x0002e2000c1e1100 */
        /* <DEDUP_REMOVED lines=10> */
[----:B------:R-:W-:Y:S01]  /*156f0*/  PRMT R66, RZ, 0x7610, R66 ;  /* 0x00007610ff427816 */ /* 0x000fe20000000042 */
[----:B--2---:R1:W-:Y:S04]  /*15700*/  STL [R1+0x218], R13 ;  /* 0x0002180d01007387 */ /* 0x0043e80000100800 */
[----:B------:R-:W-:Y:S04]  /*15710*/  STL [R1+0x11a4], R28 ;  /* 0x0011a41c01007387 */ /* 0x000fe80000100800 */
[----:B------:R-:W-:Y:S04]  /*15720*/  STL [R1+0x11a0], R29 ;  /* 0x0011a01d01007387 */ /* 0x000fe80000100800 */
[----:B------:R-:W-:Y:S04]  /*15730*/  STL [R1+0x11ac], R26 ;  /* 0x0011ac1a01007387 */ /* 0x000fe80000100800 */
[----:B---3--:R2:W-:Y:S01]  /*15740*/  STL [R1+0x208], R23 ;  /* 0x0002081701007387 */ /* 0x0085e20000100800 */
[----:B-1----:R-:W-:-:S03]  /*15750*/  VIADD R13, R80, 0xffffff9c ;  /* 0xffffff9c500d7836 */ /* 0x002fc60000000000 */
[----:B------:R-:W-:Y:S01]  /*15760*/  STL [R1+0x11a8], R27 ;  /* 0x0011a81b01007387 */ /* 0x000fe20000100800 */
[----:B--2---:R-:W-:-:S05]  /*15770*/  IADD3 R23, P3, PT, R12, R5, RZ ;  /* 0x000000050c177210 */ /* 0x004fca0007f7e0ff */
        /* <DEDUP_REMOVED lines=12> */
[----:B------:R-:W-:Y:S02]  /*15840*/  @!P0 IMAD.MOV.U32 R11, RZ, RZ, R23 ;  /* 0x000000ffff0b8224 */ /* 0x000fe400078e0017 */
[----:B------:R-:W-:-:S03]  /*15850*/  IMAD R12, R16, 0x60, RZ ;  /* 0x00000060100c7824 */ /* 0x000fc600078e02ff */
[----:B------:R0:W3:Y:S02]  /*15860*/  @!P0 LDG.E.U8 R21, desc[UR14][R10.64] ;  /* 0x0000000e0a158981 */ /* 0x0000e4000c1e1100 */
[----:B------:R-:W-:Y:S02]  /*15870*/  SHF.R.S32.HI R9, RZ, 0x1f, R12 ;  /* 0x0000001fff097819 */ /* 0x000fe4000001140c */
[----:B------:R1:W-:Y:S02]  /*15880*/  STL [R1+0x11b0], R25 ;  /* 0x0011b01901007387 */ /* 0x0003e40000100800 */
[----:B-1----:R-:W-:-:S05]  /*15890*/  IADD3 R25, P3, PT, R12, R0, RZ ;  /* 0x000000000c197210 */ /* 0x002fca0007f7e0ff */
[----:B------:R-:W-:Y:S02]  /*158a0*/  IMAD.X R26, R9, 0x1, R2, P3 ;  /* 0x00000001091a7824 */ /* 0x000fe400018e0602 */
[----:B0-----:R-:W-:Y:S02]  /*158b0*/  @!P1 IMAD.MOV.U32 R10, RZ, RZ, R25 ;  /* 0x000000ffff0a9224 */ /* 0x001fe400078e0019 */
[----:B------:R-:W-:-:S05]  /*158c0*/  @!P1 IMAD.MOV.U32 R11, RZ, RZ, R26 ;  /* 0x000000ffff0b9224 */ /* 0x000fca00078e001a */
[----:B------:R0:W4:Y:S04]  /*158d0*/  @!P1 LDG.E.U8 R66, desc[UR14][R10.64] ;  /* 0x0000000e0a429981 */ /* 0x000128000c1e1100 */
[----:B------:R-:W-:Y:S04]  /*158e0*/  STL [R1+0x11bc], R22 ;  /* 0x0011bc1601007387 */ /* 0x000fe80000100800 */
[----:B------:R-:W-:Y:S01]  /*158f0*/  STL [R1+0x11b8], R23 ;  /* 0x0011b81701007387 */ /* 0x000fe20000100800 */
[----:B------:R-:W-:Y:S02]  /*15900*/  PRMT R65, RZ, 0x7610, R65 ;  /* 0x00007610ff417816 */ /* 0x000fe40000000041 */
[----:B------:R-:W-:-:S02]  /*15910*/  PRMT R64, RZ, 0x7610, R64 ;  /* 0x00007610ff407816 */ /* 0x000fc40000000040 */
[----:B------:R-:W-:Y:S02]  /*15920*/  PRMT R63, RZ, 0x7610, R63 ;  /* 0x00007610ff3f7816 */ /* 0x000fe4000000003f */
[----:B------:R-:W-:Y:S01]  /*15930*/  PRMT R73, RZ, 0x7610, R73 ;  /* 0x00007610ff497816 */ /* 0x000fe20000000049 */
[----:B--2---:R1:W-:Y:S04]  /*15940*/  STL [R1+0x1fc], R13 ;  /* 0x0001fc0d01007387 */ /* 0x0043e80000100800 */
[----:B------:R-:W-:Y:S04]  /*15950*/  STL [R1+0x11c4], R25 ;  /* 0x0011c41901007387 */ /* 0x000fe80000100800 */
[----:B---3--:R2:W-:Y:S01]  /*15960*/  STL [R1+0x1e8], R21 ;  /* 0x0001e81501007387 */ /* 0x0085e20000100800 */
[----:B-1----:R-:W-:Y:S01]  /*15970*/  VIADD R13, R80, 0xffffff9b ;  /* 0xffffff9b500d7836 */ /* 0x002fe20000000000 */
[----:B--2---:R-:W-:-:S05]  /*15980*/  IADD3 R21, P3, PT, R12, R3, RZ ;  /* 0x000000030c157210 */ /* 0x004fca0007f7e0ff */
[----:B------:R-:W-:Y:S01]  /*15990*/  IMAD.X R23, R9, 0x1, R4, P3 ;  /* 0x0000000109177824 */ /* 0x000fe200018e0604 */
[----:B------:R-:W-:Y:S01]  /*159a0*/  IADD3 R22, P3, PT, R12, R5, RZ ;  /* 0x000000050c167210 */ /* 0x000fe20007f7e0ff */
[----:B0-----:R-:W-:Y:S02]  /*159b0*/  @!P1 IMAD.MOV.U32 R10, RZ, RZ, R21 ;  /* 0x000000ffff0a9224 */ /* 0x001fe400078e0015 */
[----:B------:R-:W-:Y:S01]  /*159c0*/  @!P1 IMAD.MOV.U32 R11, RZ, RZ, R23 ;  /* 0x000000ffff0b9224 */ /* 0x000fe200078e0017 */
[----:B------:R-:W-:Y:S01]  /*159d0*/  ISETP.GE.U32.AND P0, PT, R13, 0x7fffff1c, PT ;  /* 0x7fffff1c0d00780c */ /* 0x000fe20003f06070 */
[----:B------:R-:W-:Y:S01]  /*159e0*/  STL [R1+0x11c0], R26 ;  /* 0x0011c01a01007387 */ /* 0x000fe20000100800 */
[----:B------:R-:W-:-:S03]  /*159f0*/  IMAD.X R13, R9, 0x1, R6, P3 ;  /* 0x00000001090d7824 */ /* 0x000fc600018e0606 */
[----:B------:R0:W-:Y:S04]  /*15a00*/  STL [R1+0x11cc], R21 ;  /* 0x0011cc1501007387 */ /* 0x0001e80000100800 */
[----:B------:R1:W2:Y:S04]  /*15a10*/  @!P1 LDG.E.U8 R65, desc[UR14][R10.64] ;  /* 0x0000000e0a419981 */ /* 0x0002a8000c1e1100 */
[----:B------:R-:W-:Y:S01]  /*15a20*/  STL [R1+0x11c8], R23 ;  /* 0x0011c81701007387 */ /* 0x000fe20000100800 */
[----:B0-----:R-:W-:Y:S01]  /*15a30*/  IADD3 R21, P3, PT, R12, R7, RZ ;  /* 0x000000070c157210 */ /* 0x001fe20007f7e0ff */
[----:B------:R-:W-:-:S02]  /*15a40*/  IMAD R12, R16, 0x61, RZ ;  /* 0x00000061100c7824 */ /* 0x000fc400078e02ff */
[----:B----4-:R-:W-:Y:S01]  /*15a50*/  STL [R1+0x1b84], R66 ;  /* 0x001b844201007387 */ /* 0x010fe20000100800 */
[----:B-1----:R-:W-:Y:S02]  /*15a60*/  @!P1 IMAD.MOV.U32 R10, RZ, RZ, R22 ;  /* 0x000000ffff0a9224 */ /* 0x002fe400078e0016 */
[----:B------:R-:W-:Y:S01]  /*15a70*/  @!P1 IMAD.MOV.U32 R11, RZ, RZ, R13 ;  /* 0x000000ffff0b9224 */ /* 0x000fe200078e000d */
[----:B------:R0:W-:Y:S04]  /*15a80*/  STL [R1+0x11d4], R22 ;  /* 0x0011d41601007387 */ /* 0x0001e80000100800 */
[----:B------:R1:W3:Y:S01]  /*15a90*/  @!P1 LDG.E.U8 R64, desc[UR14][R10.64] ;  /* 0x0000000e0a409981 */ /* 0x0002e2000c1e1100 */
[----:B0-----:R-:W-:Y:S01]  /*15aa0*/  IMAD.X R22, R9, 0x1, R8, P3 ;  /* 0x0000000109167824 */ /* 0x001fe200018e0608 */
[----:B------:R-:W-:-:S02]  /*15ab0*/  SHF.R.S32.HI R9, RZ, 0x1f, R12 ;  /* 0x0000001fff097819 */ /* 0x000fc4000001140c */
[----:B------:R-:W-:Y:S01]  /*15ac0*/  IADD3 R25, P3, PT, R12, R0, RZ ;  /* 0x000000000c197210 */ /* 0x000fe20007f7e0ff */
[----:B-1----:R-:W-:Y:S02]  /*15ad0*/  @!P1 IMAD.MOV.U32 R10, RZ, RZ, R21 ;  /* 0x000000ffff0a9224 */ /* 0x002fe400078e0015 */
[----:B------:R-:W-:Y:S02]  /*15ae0*/  @!P1 IMAD.MOV.U32 R11, RZ, RZ, R22 ;  /* 0x000000ffff0b9224 */ /* 0x000fe400078e0016 */
[----:B------:R-:W-:-:S03]  /*15af0*/  IMAD.X R26, R9, 0x1, R2, P3 ;  /* 0x00000001091a7824 */ /* 0x000fc600018e0602 */
[----:B------:R0:W4:Y:S02]  /*15b00*/  @!P1 LDG.E.U8 R63, desc[UR14][R10.64] ;  /* 0x0000000e0a3f9981 */ /* 0x000124000c1e1100 */
[----:B0-----:R-:W-:Y:S02]  /*15b10*/  @!P2 IMAD.MOV.U32 R10, RZ, RZ, R25 ;  /* 0x000000ffff0aa224 */ /* 0x001fe400078e0019 */
[----:B------:R-:W-:-:S05]  /*15b20*/  @!P2 IMAD.MOV.U32 R11, RZ, RZ, R26 ;  /* 0x000000ffff0ba224 */ /* 0x000fca00078e001a */
[----:B------:R0:W4:Y:S01]  /*15b30*/  @!P2 LDG.E.U8 R73, desc[UR14][R10.64] ;  /* 0x0000000e0a49a981 */ /* 0x000122000c1e1100 */
[----:B------:R-:W-:Y:S02]  /*15b40*/  PRMT R72, RZ, 0x7610, R72 ;  /* 0x00007610ff487816 */ /* 0x000fe40000000048 */
[----:B------:R-:W-:Y:S02]  /*15b50*/  PRMT R71, RZ, 0x7610, R71 ;  /* 0x00007610ff477816 */ /* 0x000fe40000000047 */
[----:B------:R-:W-:Y:S02]  /*15b60*/  PRMT R70, RZ, 0x7610, R70 ;  /* 0x00007610ff467816 */ /* 0x000fe40000000046 */
[----:B------:R-:W-:Y:S01]  /*15b70*/  PRMT R78, RZ, 0x7610, R78 ;  /* 0x00007610ff4e7816 */ /* 0x000fe2000000004e */
        /* <DEDUP_REMOVED lines=10> */
[----:B------:R-:W-:Y:S01]  /*15c20*/  STL [R1+0x11e4], R25 ;  /* 0x0011e41901007387 */ /* 0x000fe20000100800 */
[----:B------:R-:W-:-:S03]  /*15c30*/  ISETP.GE.U32.AND P1, PT, R13, 0x7fffff7f, PT ;  /* 0x7fffff7f0d00780c */ /* 0x000fc60003f26070 */
[----:B------:R0:W2:Y:S01]  /*15c40*/  @!P2 LDG.E.U8 R72, desc[UR14][R10.64] ;  /* 0x0000000e0a48a981 */ /* 0x0000a2000c1e1100 */
[----:B-1----:R-:W-:-:S03]  /*15c50*/  IADD3 R22, P3, PT, R12, R5, RZ ;  /* 0x000000050c167210 */ /* 0x002fc60007f7e0ff */
[----:B----4-:R-:W-:Y:S02]  /*15c60*/  STL [R1+0x1b90], R63 ;  /* 0x001b903f01007387 */ /* 0x010fe40000100800 */
[----:B------:R-:W-:Y:S02]  /*15c70*/  IMAD.X R13, R9, 0x1, R6, P3 ;  /* 0x00000001090d7824 */ /* 0x000fe400018e0606 */
[----:B------:R-:W-:Y:S04]  /*15c80*/  STL [R1+0x11e0], R26 ;  /* 0x0011e01a01007387 */ /* 0x000fe80000100800 */
[----:B------:R1:W-:Y:S01]  /*15c90*/  STL [R1+0x11ec], R21 ;  /* 0x0011ec1501007387 */ /* 0x0003e20000100800 */
[----:B0-----:R-:W-:Y:S02]  /*15ca0*/  @!P2 IMAD.MOV.U32 R10, RZ, RZ, R22 ;  /* 0x000000ffff0aa224 */ /* 0x001fe400078e0016 */
[----:B------:R-:W-:Y:S01]  /*15cb0*/  @!P2 IMAD.MOV.U32 R11, RZ, RZ, R13 ;  /* 0x000000ffff0ba224 */ /* 0x000fe200078e000d */
[----:B------:R-:W-:Y:S01]  /*15cc0*/  STL [R1+0x11e8], R23 ;  /* 0x0011e81701007387 */ /* 0x000fe20000100800 */
[----:B-1----:R-:W-:Y:S01]  /*15cd0*/  IADD3 R21, P3, PT, R12, R7, RZ ;  /* 0x000000070c157210 */ /* 0x002fe20007f7e0ff */
[----:B------:R-:W-:-:S02]  /*15ce0*/  IMAD R12, R16, 0x62, RZ ;  /* 0x00000062100c7824 */ /* 0x000fc400078e02ff */
[----:B------:R-:W-:Y:S04]  /*15cf0*/  STL [R1+0x1b94], R73 ;  /* 0x001b944901007387 */ /* 0x000fe80000100800 */
        /* <DEDUP_REMOVED lines=14> */
[----:B------:R-:W-:Y:S01]  /*15de0*/  PRMT R75, RZ, 0x7610, R75 ;  /* 0x00007610ff4b7816 */ /* 0x000fe2000000004b */
[----:B--2---:R-:W-:Y:S04]  /*15df0*/  STL [R1+0x1b9c], R72 ;  /* 0x001b9c4801007387 */ /* 0x004fe80000100800 */
[----:B------:R-:W-:Y:S04]  /*15e00*/  STL [R1+0x11f0], R13 ;  /* 0x0011f00d01007387 */ /* 0x000fe80000100800 */
[----:B------:R1:W-:Y:S02]  /*15e10*/  STL [R1+0x11fc], R21 ;  /* 0x0011fc1501007387 */ /* 0x0003e40000100800 */
[----:B-1----:R-:W-:Y:S01]  /*15e20*/  IADD3 R21, P3, PT, R12, R3, RZ ;  /* 0x000000030c157210 */ /* 0x002fe20007f7e0ff */
[----:B------:R-:W-:-:S04]  /*15e30*/  VIADD R13, R80, 0xffffff80 ;  /* 0xffffff80500d7836 */ /* 0x000fc80000000000 */
[----:B------:R-:W-:Y:S02]  /*15e40*/  IMAD.X R23, R9, 0x1, R4, P3 ;  /* 0x0000000109177824 */ /* 0x000fe400018e0604 */
[----:B0-----:R-:W-:Y:S02]  /*15e50*/  @!P4 IMAD.MOV.U32 R10, RZ, RZ, R21 ;  /* 0x000000ffff0ac224 */ /* 0x001fe400078e0015 */
[----:B------:R-:W-:Y:S01]  /*15e60*/  @!P4 IMAD.MOV.U32 R11, RZ, RZ, R23 ;  /* 0x000000ffff0bc224 */ /* 0x000fe200078e0017 */
[----:B---3--:R-:W-:Y:S04]  /*15e70*/  STL [R1+0x1ba4], R71 ;  /* 0x001ba44701007387 */ /* 0x008fe80000100800 */
[----:B------:R0:W-:Y:S01]  /*15e80*/  STL [R1+0x11f8], R22 ;  /* 0x0011f81601007387 */ /* 0x0001e20000100800 */
[----:B------:R-:W-:-:S03]  /*15e90*/  ISETP.GE.U32.AND P2, PT, R13, 0x7fffff01, PT ;  /* 0x7fffff010d00780c */ /* 0x000fc60003f46070 */
[----:B------:R-:W-:Y:S04]  /*15ea0*/  STL [R1+0x1204], R25 ;  /* 0x0012041901007387 */ /* 0x000fe80000100800 */
[----:B------:R1:W2:Y:S01]  /*15eb0*/  @!P4 LDG.E.U8 R77, desc[UR14][R10.64] ;  /* 0x0000000e0a4dc981 */ /* 0x0002a2000c1e1100 */
[----:B0-----:R-:W-:-:S03]  /*15ec0*/  IADD3 R22, P3, PT, R12, R5, RZ ;  /* 0x000000050c167210 */ /* 0x001fc60007f7e0ff */
[----:B------:R-:W-:Y:S02]  /*15ed0*/  STL [R1+0x1200], R26 ;  /* 0x0012001a01007387 */ /* 0x000fe40000100800 */
[----:B------:R-:W-:Y:S02]  /*15ee0*/  IMAD.X R13, R9, 0x1, R6, P3 ;  /* 0x00000001090d7824 */ /* 0x000fe400018e0606 */
[----:B------:R0:W-:Y:S01]  /*15ef0*/  STL [R1+0x120c], R21 ;  /* 0x00120c1501007387 */ /* 0x0001e20000100800 */
[----:B-1----:R-:W-:-:S03]  /*15f00*/  @!P4 IMAD.MOV.U32 R10, RZ, RZ, R22 ;  /* 0x000000ffff0ac224 */ /* 0x002fc600078e0016 */
[----:B------:R-:W-:Y:S01]  /*15f10*/  STL [R1+0x1208], R23 ;  /* 0x0012081701007387 */ /* 0x000fe20000100800 */
[----:B------:R-:W-:Y:S01]  /*15f20*/  @!P4 IMAD.MOV.U32 R11, RZ, RZ, R13 ;  /* 0x000000ffff0bc224 */ /* 0x000fe200078e000d */
[----:B0-----:R-:W-:-:S04]  /*15f30*/  IADD3 R21, P3, PT, R12, R7, RZ ;  /* 0x000000070c157210 */ /* 0x001fc80007f7e0ff */
[----:B------:R0:W3:Y:S04]  /*15f40*/  @!P4 LDG.E.U8 R76, desc[UR14][R10.64] ;  /* 0x0000000e0a4cc981 */ /* 0x0000e8000c1e1100 */
[----:B----4-:R-:W-:Y:S04]  /*15f50*/  STL [R1+0x1ab0], R78 ;  /* 0x001ab04e01007387 */ /* 0x010fe80000100800 */
[----:B------:R1:W-:Y:S01]  /*15f60*/  STL [R1+0x1214], R22 ;  /* 0x0012141601007387 */ /* 0x0003e20000100800 */
[----:B0-----:R-:W-:Y:S02]  /*15f70*/  @!P4 IMAD.MOV.U32 R10, RZ, RZ, R21 ;  /* 0x000000ffff0ac224 */ /* 0x001fe400078e0015 */
[----:B-1----:R-:W-:-:S04]  /*15f80*/  IMAD.X R22, R9, 0x1, R8, P3 ;  /* 0x0000000109167824 */ /* 0x002fc800018e0608 */
[----:B------:R-:W-:-:S05]  /*15f90*/  @!P4 IMAD.MOV.U32 R11, RZ, RZ, R22 ;  /* 0x000000ffff0bc224 */ /* 0x000fca00078e0016 */
[----:B------:R0:W4:Y:S01]  /*15fa0*/  @!P4 LDG.E.U8 R75, desc[UR14][R10.64] ;  /* 0x0000000e0a4bc981 */ /* 0x000122000c1e1100 */
[----:B------:R-:W-:-:S05]  /*15fb0*/  IMAD R12, R16, 0x63, RZ ;  /* 0x00000063100c7824 */ /* 0x000fca00078e02ff */
[----:B------:R-:W-:Y:S02]  /*15fc0*/  SHF.R.S32.HI R9, RZ, 0x1f, R12 ;  /* 0x0000001fff097819 */ /* 0x000fe4000001140c */
[----:B------:R-:W-:Y:S02]  /*15fd0*/  IADD3 R25, P3, PT, R12, R0, RZ ;  /* 0x000000000c197210 */ /* 0x000fe40007f7e0ff */
[----:B------:R-:W-:-:S03]  /*15fe0*/  PRMT R24, RZ, 0x7610, R24 ;  /* 0x00007610ff187816 */ /* 0x000fc60000000018 */
[----:B------:R-:W-:Y:S02]  /*15ff0*/  IMAD.X R26, R9, 0x1, R2, P3 ;  /* 0x00000001091a7824 */ /* 0x000fe400018e0602 */
[----:B0-----:R-:W-:Y:S02]  /*16000*/  @!P6 IMAD.MOV.U32 R10, RZ, RZ, R25 ;  /* 0x000000ffff0ae224 */ /* 0x001fe400078e0019 */
[----:B------:R-:W-:Y:S01]  /*16010*/  @!P6 IMAD.MOV.U32 R11, RZ, RZ, R26 ;  /* 0x000000ffff0be224 */ /* 0x000fe200078e001a */
[----:B------:R-:W-:-:S04]  /*16020*/  PRMT R20, RZ, 0x7610, R20 ;  /* 0x00007610ff147816 */ /* 0x000fc80000000014 */
[----:B------:R0:W4:Y:S01]  /*16030*/  @!P6 LDG.E.U8 R24, desc[UR14][R10.64] ;  /* 0x0000000e0a18e981 */ /* 0x000122000c1e1100 */
[----:B------:R-:W-:-:S03]  /*16040*/  PRMT R19, RZ, 0x7610, R19 ;  /* 0x00007610ff137816 */ /* 0x000fc60000000013 */
[----:B--2---:R-:W-:Y:S04]  /*16050*/  STL [R1+0x1ab4], R77 ;  /* 0x001ab44d01007387 */ /* 0x004fe80000100800 */
[----:B------:R-:W-:Y:S04]  /*16060*/  STL [R1+0x1210], R13 ;  /* 0x0012100d01007387 */ /* 0x000fe80000100800 */
[----:B------:R1:W-:Y:S02]  /*16070*/  STL [R1+0x121c], R21 ;  /* 0x00121c1501007387 */ /* 0x0003e40000100800 */
[----:B-1----:R-:W-:-:S05]  /*16080*/  IADD3 R21, P4, PT, R12, R3, RZ ;  /* 0x000000030c157210 */ /* 0x002fca0007f9e0ff */
[----:B------:R-:W-:Y:S01]  /*16090*/  IMAD.X R23, R9, 0x1, R4, P4 ;  /* 0x0000000109177824 */ /* 0x000fe200020e0604 */
[----:B---3--:R-:W-:Y:S01]  /*160a0*/  STL [R1+0x1ab8], R76 ;  /* 0x001ab84c01007387 */ /* 0x008fe20000100800 */
[----:B0-----:R-:W-:Y:S02]  /*160b0*/  @!P6 IMAD.MOV.U32 R10, RZ, RZ, R21 ;  /* 0x000000ffff0ae224 */ /* 0x001fe400078e0015 */
[----:B------:R-:W-:Y:S01]  /*160c0*/  @!P6 IMAD.MOV.U32 R11, RZ, RZ, R23 ;  /* 0x000000ffff0be224 */ /* 0x000fe200078e0017 */
[----:B------:R0:W-:Y:S04]  /*160d0*/  STL [R1+0x1218], R22 ;  /* 0x0012181601007387 */ /* 0x0001e80000100800 */
[----:B------:R1:W2:Y:S01]  /*160e0*/  @!P6 LDG.E.U8 R20, desc[UR14][R10.64] ;  /* 0x0000000e0a14e981 */ /* 0x0002a2000c1e1100 */
[----:B0-----:R-:W-:-:S03]  /*160f0*/  IADD3 R22, P4, PT, R12, R5, RZ ;  /* 0x000000050c167210 */ /* 0x001fc60007f9e0ff */
[----:B----4-:R-:W-:Y:S04]  /*16100*/  STL [R1+0x1abc], R75 ;  /* 0x001abc4b01007387 */ /* 0x010fe80000100800 */
[----:B------:R-:W-:Y:S04]  /*16110*/  STL [R1+0x1224], R25 ;  /* 0x0012241901007387 */ /* 0x000fe80000100800 */
[----:B------:R-:W-:Y:S04]  /*16120*/  STL [R1+0x122c], R21 ;  /* 0x00122c1501007387 */ /* 0x000fe80000100800 */
[----:B------:R-:W-:Y:S04]  /*16130*/  STL [R1+0x1220], R26 ;  /* 0x0012201a01007387 */ /* 0x000fe80000100800 */
[----:B------:R0:W-:Y:S01]  /*16140*/  STL [R1+0x1228], R23 ;  /* 0x0012281701007387 */ /* 0x0001e20000100800 */
[----:B-1----:R-:W-:-:S02]  /*16150*/  @!P6 IMAD.MOV.U32 R10, RZ, RZ, R22 ;  /* 0x000000ffff0ae224 */ /* 0x002fc400078e0016 */
[----:B0-----:R-:W-:-:S04]  /*16160*/  IMAD.X R23, R9, 0x1, R6, P4 ;  /* 0x0000000109177824 */ /* 0x001fc800020e0606 */
[----:B------:R-:W-:-:S05]  /*16170*/  @!P6 IMAD.MOV.U32 R11, RZ, RZ, R23 ;  /* 0x000000ffff0be224 */ /* 0x000fca00078e0017 */
[----:B------:R0:W3:Y:S04]  /*16180*/  @!P6 LDG.E.U8 R19, desc[UR14][R10.64] ;  /* 0x0000000e0a13e981 */ /* 0x0000e8000c1e1100 */
[----:B------:R-:W-:Y:S01]  /*16190*/  STL [R1+0x1234], R22 ;  /* 0x0012341601007387 */ /* 0x000fe20000100800 */
[----:B------:R-:W-:Y:S01]  /*161a0*/  PRMT R18, RZ, 0x7610, R18 ;  /* 0x00007610ff127816 */ /* 0x000fe20000000012 */
[----:B------:R-:W-:-:S05]  /*161b0*/  VIADD R13, R80, 0xffffff81 ;  /* 0xffffff81500d7836 */ /* 0x000fca0000000000 */
[----:B------:R-:W-:Y:S02]  /*161c0*/  ISETP.GE.U32.AND P3, PT, R13, 0x7fffff02, PT ;  /* 0x7fffff020d00780c */ /* 0x000fe40003f66070 */
[----:B------:R-:W-:Y:S02]  /*161d0*/  PRMT R13, RZ, 0x7610, R13 ;  /* 0x00007610ff0d7816 */ /* 0x000fe4000000000d */
[----:B------:R-:W-:Y:S01]  /*161e0*/  PRMT R14, RZ, 0x7610, R14 ;  /* 0x00007610ff0e7816 */ /* 0x000fe2000000000e */
[----:B--2---:R1:W-:Y:S02]  /*161f0*/  STL [R1+0x108], R20 ;  /* 0x0001081401007387 */ /* 0x0043e40000100800 */
[----:B-1----:R-:W-:Y:S01]  /*16200*/  IADD3 R20, P4, PT, R12, R7, RZ ;  /* 0x000000070c147210 */ /* 0x002fe20007f9e0ff */
[----:B------:R-:W-:Y:S01]  /*16210*/  IMAD R12, R16, 0x64, RZ ;  /* 0x00000064100c7824 */ /* 0x000fe200078e02ff */
[----:B------:R-:W-:Y:S03]  /*16220*/  STL [R1+0x1230], R23 ;  /* 0x0012301701007387 */ /* 0x000fe60000100800 */
[----:B------:R-:W-:Y:S01]  /*16230*/  IMAD.X R21, R9, 0x1, R8, P4 ;  /* 0x0000000109157824 */ /* 0x000fe200020e0608 */
[----:B------:R1:W-:Y:S01]  /*16240*/  STL [R1+0x123c], R20 ;  /* 0x00123c1401007387 */ /* 0x0003e20000100800 */
[----:B0-----:R-:W-:-:S02]  /*16250*/  @!P6 IMAD.MOV.U32 R10, RZ, RZ, R20 ;  /* 0x000000ffff0ae224 */ /* 0x001fc400078e0014 */
[----:B------:R-:W-:Y:S01]  /*16260*/  @!P6 IMAD.MOV.U32 R11, RZ, RZ, R21 ;  /* 0x000000ffff0be224 */ /* 0x000fe200078e0015 */
[----:B------:R0:W-:Y:S01]  /*16270*/  STL [R1+0x1238], R21 ;  /* 0x0012381501007387 */ /* 0x0001e20000100800 */
[----:B------:R-:W-:-:S03]  /*16280*/  SHF.R.S32.HI R9, RZ, 0x1f, R12 ;  /* 0x0000001fff097819 */ /* 0x000fc6000001140c */
[----:B------:R2:W4:Y:S01]  /*16290*/  @!P6 LDG.E.U8 R18, desc[UR14][R10.64] ;  /* 0x0000000e0a12e981 */ /* 0x000522000c1e1100 */
[----:B-1----:R-:W-:Y:S01]  /*162a0*/  IADD3 R20, P6, PT, R12, R3, RZ ;  /* 0x000000030c147210 */ /* 0x002fe20007fde0ff */
[----:B--2---:R-:W-:-:S04]  /*162b0*/  VIADD R10, R80, 0xffffff82 ;  /* 0xffffff82500a7836 */ /* 0x004fc80000000000 */
[----:B0-----:R-:W-:Y:S01]  /*162c0*/  IMAD.X R21, R9, 0x1, R4, P6 ;  /* 0x0000000109157824 */ /* 0x001fe200030e0604 */
[----:B---3--:R0:W-:Y:S02]  /*162d0*/  STL [R1+0x104], R19 ;  /* 0x0001041301007387 */ /* 0x0081e40000100800 */
[----:B0-----:R-:W-:-:S05]  /*162e0*/  IADD3 R19, P4, PT, R12, R0, RZ ;  /* 0x000000000c137210 */ /* 0x001fca0007f9e0ff */
[----:B------:R-:W-:Y:S01]  /*162f0*/  IMAD.X R22, R9, 0x1, R2, P4 ;  /* 0x0000000109167824 */ /* 0x000fe200020e0602 */
[----:B------:R-:W-:Y:S01]  /*16300*/  ISETP.GE.U32.AND P4, PT, R10, 0x7fffff03, PT ;  /* 0x7fffff030a00780c */ /* 0x000fe20003f86070 */
[----:B------:R-:W-:Y:S02]  /*16310*/  @!P0 IMAD.MOV.U32 R10, RZ, RZ, R19 ;  /* 0x000000ffff0a8224 */ /* 0x000fe400078e0013 */
[----:B------:R-:W-:-:S05]  /*16320*/  @!P0 IMAD.MOV.U32 R11, RZ, RZ, R22 ;  /* 0x000000ffff0b8224 */ /* 0x000fca00078e0016 */
[----:B------:R0:W2:Y:S02]  /*16330*/  @!P0 LDG.E.U8 R13, desc[UR14][R10.64] ;  /* 0x0000000e0a0d8981 */ /* 0x0000a4000c1e1100 */
[----:B0-----:R-:W-:Y:S02]  /*16340*/  @!P0 IMAD.MOV.U32 R10, RZ, RZ, R20 ;  /* 0x000000ffff0a8224 */ /* 0x001fe400078e0014 */
[----:B------:R-:W-:-:S05]  /*16350*/  @!P0 IMAD.MOV.U32 R11, RZ, RZ, R21 ;  /* 0x000000ffff0b8224 */ /* 0x000fca00078e0015 */
[----:B------:R0:W3:Y:S04]  /*16360*/  @!P0 LDG.E.U8 R14, desc[UR14][R10.64] ;  /* 0x0000000e0a0e8981 */ /* 0x0000e8000c1e1100 */
[----:B------:R-:W-:Y:S04]  /*16370*/  STL [R1+0x1244], R19 ;  /* 0x0012441301007387 */ /* 0x000fe80000100800 */
[----:B------:R-:W-:Y:S04]  /*16380*/  STL [R1+0x124c], R20 ;  /* 0x00124c1401007387 */ /* 0x000fe80000100800 */
[----:B------:R-:W-:Y:S01]  /*16390*/  STL [R1+0x1240], R22 ;  /* 0x0012401601007387 */ /* 0x000fe20000100800 */
[----:B------:R-:W-:-:S03]  /*163a0*/  PRMT R15, RZ, 0x7610, R15 ;  /* 0x00007610ff0f7816 */ /* 0x000fc6000000000f */
[----:B----4-:R1:W-:Y:S04]  /*163b0*/  STL [R1+0x100], R18 ;  /* 0x0001001201007387 */ /* 0x0103e80000100800 */
[----:B------:R-:W-:Y:S01]  /*163c0*/  STL [R1+0x10c], R24 ;  /* 0x00010c1801007387 */ /* 0x000fe20000100800 */
[----:B-1----:R-:W-:-:S03]  /*163d0*/  IADD3 R18, P6, PT, R12, R5, RZ ;  /* 0x000000050c127210 */ /* 0x002fc60007fde0ff */
[----:B------:R-:W-:Y:S04]  /*163e0*/  STL [R1+0x1248], R21 ;  /* 0x0012481501007387 */ /* 0x000fe80000100800 */
[----:B------:R-:W-:Y:S01]  /*163f0*/  STL [R1+0x1254], R18 ;  /* 0x0012541201007387 */ /* 0x000fe20000100800 */
[----:B------:R-:W-:Y:S02]  /*16400*/  IMAD.X R19, R9, 0x1, R6, P6 ;  /* 0x0000000109137824 */ /* 0x000fe400030e0606 */
[----:B0-----:R-:W-:Y:S02]  /*16410*/  @!P0 IMAD.MOV.U32 R10, RZ, RZ, R18 ;  /* 0x000000ffff0a8224 */ /* 0x001fe400078e0012 */
[----:B------:R-:W-:-:S05]  /*16420*/  @!P0 IMAD.MOV.U32 R11, RZ, RZ, R19 ;  /* 0x000000ffff0b8224 */ /* 0x000fca00078e0013 */
[----:B------:R0:W4:Y:S04]  /*16430*/  @!P0 LDG.E.U8 R15, desc[UR14][R10.64] ;  /* 0x0000000e0a0f8981 */ /* 0x000128000c1e1100 */
[----:B--2---:R1:W-:Y:S04]  /*16440*/  STL [R1+0xfc], R13 ;  /* 0x0000fc0d01007387 */ /* 0x0043e80000100800 */
[----:B------:R-:W-:Y:S01]  /*16450*/  STL [R1+0x1250], R19 ;  /* 0x0012501301007387 */ /* 0x000fe20000100800 */
[----:B-1----:R-:W-:-:S05]  /*16460*/  IADD3 R13, P6, PT, R12, R7, RZ ;  /* 0x000000070c0d7210 */ /* 0x002fca0007fde0ff */
[----:B------:R-:W-:Y:S04]  /*16470*/  STL [R1+0x125c], R13 ;  /* 0x00125c0d01007387 */ /* 0x000fe80000100800 */
[----:B---3--:R1:W-:Y:S01]  /*16480*/  STL [R1+0xf8], R14 ;  /* 0x0000f80e01007387 */ /* 0x0083e20000100800 */
[----:B------:R-:W-:Y:S01]  /*16490*/  PRMT R12, RZ, 0x7610, R12 ;  /* 0x00007610ff0c7816 */ /* 0x000fe2000000000c */
[----:B0-----:R-:W-:Y:S02]  /*164a0*/  @!P0 IMAD.MOV.U32 R10, RZ, RZ, R13 ;  /* 0x000000ffff0a8224 */ /* 0x001fe400078e000d */
[----:B-1----:R-:W-:-:S04]  /*164b0*/  IMAD.X R14, R9, 0x1, R8, P6 ;  /* 0x00000001090e7824 */ /* 0x002fc800030e0608 */
[----:B------:R-:W-:-:S05]  /*164c0*/  @!P0 IMAD.MOV.U32 R11, RZ, RZ, R14 ;  /* 0x000000ffff0b8224 */ /* 0x000fca00078e000e */
[----:B------:R0:W2:Y:S01]  /*164d0*/  @!P0 LDG.E.U8 R12, desc[UR14][R10.64] ;  /* 0x0000000e0a0c8981 */ /* 0x0000a2000c1e1100 */
[----:B------:R-:W1:Y:S01]  /*164e0*/  S2R R82, SR_TID.X ;  /* 0x0000000000527919 */ /* 0x000e620000002100 */
[----:B------:R-:W-:Y:S02]  /*164f0*/  SHF.R.S32.HI R9, RZ, 0x1f, R16 ;  /* 0x0000001fff097819 */ /* 0x000fe40000011410 */
[-C--:B------:R-:W-:Y:S01]  /*16500*/  IADD3 R22, P6, PT, R0, R16.reuse, RZ ;  /* 0x0000001000167210 */ /* 0x080fe20007fde0ff */
[----:B------:R3:W-:Y:S01]  /*16510*/  STL [R1+0x1258], R14 ;  /* 0x0012580e01007387 */ /* 0x0007e20000100800 */
[----:B------:R-:W-:-:S03]  /*16520*/  IADD3 R20, P0, PT, R3, R16, RZ ;  /* 0x0000001003147210 */ /* 0x000fc60007f1e0ff */
[----:B------:R-:W-:Y:S01]  /*16530*/  IMAD.X R23, R9, 0x1, R2, P6 ;  /* 0x0000000109177824 */ /* 0x000fe200030e0602 */
[----:B------:R-:W-:Y:S01]  /*16540*/  IADD3 R18, P6, PT, R5, R16, RZ ;  /* 0x0000001005127210 */ /* 0x000fe20007fde0ff */
[----:B------:R-:W-:-:S04]  /*16550*/  IMAD.X R21, R9, 0x1, R4, P0 ;  /* 0x0000000109157824 */ /* 0x000fc800000e0604 */
[----:B------:R-:W-:Y:S01]  /*16560*/  IMAD.X R19, R9, 0x1, R6, P6 ;  /* 0x0000000109137824 */ /* 0x000fe200030e0606 */
[----:B---3--:R-:W-:Y:S01]  /*16570*/  IADD3 R14, P0, PT, R7, R16, RZ ;  /* 0x00000010070e7210 */ /* 0x008fe20007f1e0ff */
[----:B0-----:R-:W-:Y:S01]  /*16580*/  VIADD R10, R80, 0xffffff97 ;  /* 0xffffff97500a7836 */ /* 0x001fe20000000000 */
[----:B-1----:R-:W-:Y:S01]  /*16590*/  LOP3.LUT R82, R82, 0x7f, RZ, 0xc0, !PT ;  /* 0x0000007f52527812 */ /* 0x002fe200078ec0ff */
[----:B------:R-:W-:Y:S01]  /*165a0*/  @!P1 IMAD.MOV.U32 R11, RZ, RZ, R23 ;  /* 0x000000ffff0b9224 */ /* 0x000fe200078e0017 */
[----:B------:R-:W-:Y:S02]  /*165b0*/  PRMT R74, RZ, 0x7610, R74 ;  /* 0x00007610ff4a7816 */ /* 0x000fe4000000004a */
[----:B------:R-:W-:Y:S02]  /*165c0*/  PRMT R69, RZ, 0x7610, R69 ;  /* 0x00007610ff457816 */ /* 0x000fe40000000045 */
[----:B------:R-:W-:Y:S01]  /*165d0*/  PRMT R68, RZ, 0x7610, R68 ;  /* 0x00007610ff447816 */ /* 0x000fe20000000044 */
[C---:B------:R-:W-:Y:S01]  /*165e0*/  IMAD R27, R16.reuse, 0x68, RZ ;  /* 0x00000068101b7824 */ /* 0x040fe200078e02ff */
[----:B------:R-:W-:Y:S01]  /*165f0*/  PRMT R67, RZ, 0x7610, R67 ;  /* 0x00007610ff437816 */ /* 0x000fe20000000043 */
[----:B------:R-:W-:Y:S01]  /*16600*/  IMAD R59, R16, 0x7a, RZ ;  /* 0x0000007a103b7824 */ /* 0x000fe200078e02ff */
[----:B------:R-:W-:Y:S01]  /*16610*/  PRMT R34, RZ, 0x7610, R34 ;  /* 0x00007610ff227816 */ /* 0x000fe20000000022 */
[----:B--2---:R0:W-:Y:S04]  /*16620*/  STL [R1+0xf0], R12 ;  /* 0x0000f00c01007387 */ /* 0x0041e80000100800 */
[----:B------:R-:W-:Y:S01]  /*16630*/  STL [R1+0x6dc], R22 ;  /* 0x0006dc1601007387 */ /* 0x000fe20000100800 */
[----:B0-----:R-:W-:-:S03]  /*16640*/  IMAD R12, R82, R17, RZ ;  /* 0x00000011520c7224 */ /* 0x001fc600078e02ff */
[----:B------:R-:W-:Y:S04]  /*16650*/  STL [R1+0x18ec], R17 ;  /* 0x0018ec1101007387 */ /* 0x000fe80000100800 */
[----:B------:R-:W-:Y:S01]  /*16660*/  STL [R1+0x1a68], R17 ;  /* 0x001a681101007387 */ /* 0x000fe20000100800 */
[----:B------:R-:W-:Y:S02]  /*16670*/  IADD3 R13, P6, PT, R12, UR18, RZ ;  /* 0x000000120c0d7c10 */ /* 0x000fe4000ffde0ff */
[----:B------:R-:W-:Y:S01]  /*16680*/  PRMT R33, RZ, 0x7610, R33 ;  /* 0x00007610ff217816 */ /* 0x000fe20000000021 */
[----:B------:R-:W-:Y:S01]  /*16690*/  STL [R1+0x6e4], R20 ;  /* 0x0006e41401007387 */ /* 0x000fe20000100800 */
[----:B------:R-:W-:Y:S02]  /*166a0*/  PRMT R32, RZ, 0x7610, R32 ;  /* 0x00007610ff207816 */ /* 0x000fe40000000020 */
[----:B------:R-:W-:Y:S01]  /*166b0*/  PRMT R31, RZ, 0x7610, R31 ;  /* 0x00007610ff1f7816 */ /* 0x000fe2000000001f */
[----:B------:R-:W-:Y:S01]  /*166c0*/  STL [R1+0x6d8], R23 ;  /* 0x0006d81701007387 */ /* 0x000fe20000100800 */
[----:B------:R-:W-:Y:S01]  /*166d0*/  VIADD R28, R80, 0xffffff86 ;  /* 0xffffff86501c7836 */ /* 0x000fe20000000000 */
[----:B------:R-:W0:Y:S02]  /*166e0*/  LDCU UR18, c[0x0][0x3b0] ;  /* 0x00007600ff1277ac */ /* 0x000e240008000800 */
[----:B------:R-:W-:Y:S04]  /*166f0*/  STL [R1+0x6ec], R18 ;  /* 0x0006ec1201007387 */ /* 0x000fe80000100800 */
[----:B------:R-:W-:Y:S04]  /*16700*/  STL [R1+0x6e0], R21 ;  /* 0x0006e01501007387 */ /* 0x000fe80000100800 */
[----:B------:R-:W-:Y:S04]  /*16710*/  STL [R1+0x1a6c], R13 ;  /* 0x001a6c0d01007387 */ /* 0x000fe80000100800 */
[----:B------:R-:W-:Y:S04]  /*16720*/  STL [R1+0x6f4], R14 ;  /* 0x0006f40e01007387 */ /* 0x000fe80000100800 */
[----:B------:R-:W-:Y:S04]  /*16730*/  STL [R1+0x6e8], R19 ;  /* 0x0006e81301007387 */ /* 0x000fe80000100800 */
[----:B----4-:R1:W-:Y:S02]  /*16740*/  STL [R1+0xf4], R15 ;  /* 0x0000f40f01007387 */ /* 0x0103e40000100800 */
[----:B-1----:R-:W-:Y:S01]  /*16750*/  IMAD.X R15, R9, 0x1, R8, P0 ;  /* 0x00000001090f7824 */ /* 0x002fe200000e0608 */
[----:B------:R-:W-:Y:S01]  /*16760*/  ISETP.GE.U32.AND P0, PT, R10, 0x7fffff18, PT ;  /* 0x7fffff180a00780c */ /* 0x000fe20003f06070 */
[----:B------:R-:W-:-:S05]  /*16770*/  @!P1 IMAD.MOV.U32 R10, RZ, RZ, R22 ;  /* 0x000000ffff0a9224 */ /* 0x000fca00078e0016 */
[----:B------:R1:W2:Y:S02]  /*16780*/  @!P1 LDG.E.U8 R74, desc[UR14][R10.64] ;  /* 0x0000000e0a4a9981 */ /* 0x0002a4000c1e1100 */
[----:B-1----:R-:W-:Y:S02]  /*16790*/  @!P1 IMAD.MOV.U32 R10, RZ, RZ, R20 ;  /* 0x000000ffff0a9224 */ /* 0x002fe400078e0014 */
[----:B------:R-:W-:-:S05]  /*167a0*/  @!P1 IMAD.MOV.U32 R11, RZ, RZ, R21 ;  /* 0x000000ffff0b9224 */ /* 0x000fca00078e0015 */
[----:B------:R1:W3:Y:S01]  /*167b0*/  @!P1 LDG.E.U8 R69, desc[UR14][R10.64] ;  /* 0x0000000e0a459981 */ /* 0x0002e2000c1e1100 */
[----:B------:R-:W-:Y:S01]  /*167c0*/  LEA.HI.X.SX32 R12, R12, UR19, 0x1, P6 ;  /* 0x000000130c0c7c11 */ /* 0x000fe2000b0f0eff */
[----:B------:R-:W4:Y:S01]  /*167d0*/  LDCU UR19, c[0x0][0x3b0] ;  /* 0x00007600ff1377ac */ /* 0x000f220008000800 */
[----:B-1----:R-:W-:Y:S02]  /*167e0*/  @!P1 IMAD.MOV.U32 R10, RZ, RZ, R18 ;  /* 0x000000ffff0a9224 */ /* 0x002fe400078e0012 */
[----:B------:R-:W-:Y:S01]  /*167f0*/  @!P1 IMAD.MOV.U32 R11, RZ, RZ, R19 ;  /* 0x000000ffff0b9224 */ /* 0x000fe200078e0013 */
[----:B------:R-:W-:-:S04]  /*16800*/  SHF.R.S32.HI R9, RZ, 0x1f, R27 ;  /* 0x0000001fff097819 */ /* 0x000fc8000001141b */
[----:B------:R1:W2:Y:S01]  /*16810*/  @!P1 LDG.E.U8 R68, desc[UR14][R10.64] ;  /* 0x0000000e0a449981 */ /* 0x0002a2000c1e1100 */
[----:B------:R-:W-:Y:S01]  /*16820*/  IADD3 R30, P6, PT, R27, R0, RZ ;  /* 0x000000001b1e7210 */ /* 0x000fe20007fde0ff */
[----:B-1----:R-:W-:Y:S02]  /*16830*/  @!P1 IMAD.MOV.U32 R10, RZ, RZ, R14 ;  /* 0x000000ffff0a9224 */ /* 0x002fe400078e000e */
[----:B------:R-:W-:Y:S02]  /*16840*/  @!P1 IMAD.MOV.U32 R11, RZ, RZ, R15 ;  /* 0x000000ffff0b9224 */ /* 0x000fe400078e000f */
[----:B------:R-:W-:-:S03]  /*16850*/  IMAD.X R71, R9, 0x1, R2, P6 ;  /* 0x0000000109477824 */ /* 0x000fc600030e0602 */
[----:B------:R1:W2:Y:S01]  /*16860*/  @!P1 LDG.E.U8 R67, desc[UR14][R10.64] ;  /* 0x0000000e0a439981 */ /* 0x0002a2000c1e1100 */
[C---:B------:R-:W-:Y:S02]  /*16870*/  IADD3 R29, P1, PT, R27.reuse, R3, RZ ;  /* 0x000000031b1d7210 */ /* 0x040fe40007f3e0ff */
[----:B------:R-:W-:-:S03]  /*16880*/  IADD3 R63, P6, PT, R27, R5, RZ ;  /* 0x000000051b3f7210 */ /* 0x000fc60007fde0ff */
[----:B------:R-:W-:Y:S01]  /*16890*/  IMAD.X R72, R9, 0x1, R4, P1 ;  /* 0x0000000109487824 */ /* 0x000fe200008e0604 */
[----:B------:R-:W-:Y:S01]  /*168a0*/  IADD3 R65, P1, PT, R27, R7, RZ ;  /* 0x000000071b417210 */ /* 0x000fe20007f3e0ff */
[----:B-1----:R-:W-:Y:S02]  /*168b0*/  IMAD R11, R16, 0x69, RZ ;  /* 0x00000069100b7824 */ /* 0x002fe400078e02ff */
[----:B------:R-:W-:-:S03]  /*168c0*/  IMAD.X R73, R9, 0x1, R6, P6 ;  /* 0x0000000109497824 */ /* 0x000fc600030e0606 */
[----:B------:R-:W-:Y:S02]  /*168d0*/  SHF.R.S32.HI R10, RZ, 0x1f, R11 ;  /* 0x0000001fff0a7819 */ /* 0x000fe4000001140b */
[----:B------:R-:W-:Y:S01]  /*168e0*/  IADD3 R42, P6, PT, R11, R0, RZ ;  /* 0x000000000b2a7210 */ /* 0x000fe20007fde0ff */
[----:B------:R-:W-:Y:S01]  /*168f0*/  IMAD.X R64, R9, 0x1, R8, P1 ;  /* 0x0000000109407824 */ /* 0x000fe200008e0608 */
[C---:B------:R-:W-:Y:S01]  /*16900*/  IADD3 R41, P1, PT, R11.reuse, R3, RZ ;  /* 0x000000030b297210 */ /* 0x040fe20007f3e0ff */
[----:B------:R-:W-:Y:S02]  /*16910*/  STL [R1+0x1a70], R12 ;  /* 0x001a700c01007387 */ /* 0x000fe40000100800 */
[----:B------:R-:W-:Y:S01]  /*16920*/  IMAD.X R14, R10, 0x1, R2, P6 ;  /* 0x000000010a0e7824 */ /* 0x000fe200030e0602 */
[----:B------:R-:W-:Y:S01]  /*16930*/  IADD3 R40, P6, PT, R11, R5, RZ ;  /* 0x000000050b287210 */ /* 0x000fe20007fde0ff */
[----:B------:R1:W-:Y:S01]  /*16940*/  STL [R1+0x6f0], R15 ;  /* 0x0006f00f01007387 */ /* 0x0003e20000100800 */
[----:B------:R-:W-:-:S03]  /*16950*/  IMAD R27, R16, 0x6a, RZ ;  /* 0x0000006a101b7824 */ /* 0x000fc600078e02ff */
[C---:B------:R-:W-:Y:S02]  /*16960*/  IMAD.X R18, R10.reuse, 0x1, R6, P6 ;  /* 0x000000010a127824 */ /* 0x040fe400030e0606 */
[----:B------:R-:W-:Y:S01]  /*16970*/  SHF.R.S32.HI R9, RZ, 0x1f, R27 ;  /* 0x0000001fff097819 */ /* 0x000fe2000001141b */
[----:B-1----:R-:W-:Y:S01]  /*16980*/  IMAD.X R15, R10, 0x1, R4, P1 ;  /* 0x000000010a0f7824 */ /* 0x002fe200008e0604 */
[----:B------:R-:W-:Y:S02]  /*16990*/  IADD3 R20, P1, PT, R11, R7, RZ ;  /* 0x000000070b147210 */ /* 0x000fe40007f3e0ff */
[----:B------:R-:W-:-:S03]  /*169a0*/  IADD3 R56, P6, PT, R27, R0, RZ ;  /* 0x000000001b387210 */ /* 0x000fc60007fde0ff */
[----:B------:R-:W-:Y:S01]  /*169b0*/  IMAD.X R19, R10, 0x1, R8, P1 ;  /* 0x000000010a137824 */ /* 0x000fe200008e0608 */
[----:B------:R-:W-:Y:S01]  /*169c0*/  IADD3 R87, P1, PT, R27, R3, RZ ;  /* 0x000000031b577210 */ /* 0x000fe20007f3e0ff */
[----:B------:R-:W-:Y:S01]  /*169d0*/  IMAD.X R23, R9, 0x1, R2, P6 ;  /* 0x0000000109177824 */ /* 0x000fe200030e0602 */
[----:B------:R-:W-:Y:S01]  /*169e0*/  IADD3 R85, P6, PT, R27, R5, RZ ;  /* 0x000000051b557210 */ /* 0x000fe20007fde0ff */
[----:B------:R-:W-:Y:S02]  /*169f0*/  IMAD R11, R16, 0x70, RZ ;  /* 0x00000070100b7824 */ /* 0x000fe400078e02ff */
[----:B------:R-:W-:Y:S01]  /*16a00*/  IMAD.X R93, R9, 0x1, R4, P1 ;  /* 0x00000001095d7824 */ /* 0x000fe200008e0604 */
[----:B------:R-:W-:Y:S01]  /*16a10*/  IADD3 R81, P1, PT, R27, R7, RZ ;  /* 0x000000071b517210 */ /* 0x000fe20007f3e0ff */
[----:B------:R-:W-:Y:S01]  /*16a20*/  IMAD.X R86, R9, 0x1, R6, P6 ;  /* 0x0000000109567824 */ /* 0x000fe200030e0606 */
[----:B------:R-:W-:Y:S02]  /*16a30*/  SHF.R.S32.HI R10, RZ, 0x1f, R11 ;  /* 0x0000001fff0a7819 */ /* 0x000fe4000001140b */
[----:B------:R-:W-:Y:S01]  /*16a40*/  IADD3 R38, P6, PT, R11, R0, RZ ;  /* 0x000000000b267210 */ /* 0x000fe20007fde0ff */
[----:B------:R-:W-:Y:S01]  /*16a50*/  IMAD.X R83, R9, 0x1, R8, P1 ;  /* 0x0000000109537824 */ /* 0x000fe200008e0608 */
[C---:B------:R-:W-:Y:S01]  /*16a60*/  IADD3 R37, P1, PT, R11.reuse, R3, RZ ;  /* 0x000000030b257210 */ /* 0x040fe20007f3e0ff */
[----:B------:R-:W-:Y:S02]  /*16a70*/  STL [R1+0x12c4], R30 ;  /* 0x0012c41e01007387 */ /* 0x000fe40000100800 */
[----:B------:R-:W-:Y:S01]  /*16a80*/  IMAD.X R66, R10, 0x1, R2, P6 ;  /* 0x000000010a427824 */ /* 0x000fe200030e0602 */
[----:B------:R-:W-:Y:S01]  /*16a90*/  IADD3 R35, P6, PT, R11, R5, RZ ;  /* 0x000000050b237210 */ /* 0x000fe20007fde0ff */
[----:B------:R-:W-:Y:S01]  /*16aa0*/  STL [R1+0x12cc], R29 ;  /* 0x0012cc1d01007387 */ /* 0x000fe20000100800 */
[----:B------:R-:W-:-:S03]  /*16ab0*/  IMAD R27, R16, 0x71, RZ ;  /* 0x00000071101b7824 */ /* 0x000fc600078e02ff */
[----:B------:R1:W-:Y:S01]  /*16ac0*/  STL [R1+0x12c0], R71 ;  /* 0x0012c04701007387 */ /* 0x0003e20000100800 */
[C---:B------:R-:W-:Y:S01]  /*16ad0*/  IMAD.X R84, R10.reuse, 0x1, R4, P1 ;  /* 0x000000010a547824 */ /* 0x040fe200008e0604 */
[----:B------:R-:W-:Y:S02]  /*16ae0*/  IADD3 R90, P1, PT, R11, R7, RZ ;  /* 0x000000070b5a7210 */ /* 0x000fe40007f3e0ff */
[----:B------:R-:W-:Y:S01]  /*16af0*/  STL [R1+0x12d4], R63 ;  /* 0x0012d43f01007387 */ /* 0x000fe20000100800 */
[----:B------:R-:W-:-:S03]  /*16b00*/  IMAD.X R36, R10, 0x1, R6, P6 ;  /* 0x000000010a247824 */ /* 0x000fc600030e0606 */
[----:B------:R0:W-:Y:S01]  /*16b10*/  STL [R1+0x12c8], R72 ;  /* 0x0012c84801007387 */ /* 0x0001e20000100800 */
[----:B------:R-:W-:-:S03]  /*16b20*/  SHF.R.S32.HI R9, RZ, 0x1f, R27 ;  /* 0x0000001fff097819 */ /* 0x000fc6000001141b */
[----:B------:R-:W-:Y:S01]  /*16b30*/  STL [R1+0x12dc], R65 ;  /* 0x0012dc4101007387 */ /* 0x000fe20000100800 */
[----:B------:R-:W-:-:S03]  /*16b40*/  IADD3 R50, P6, PT, R27, R0, RZ ;  /* 0x000000001b327210 */ /* 0x000fc60007fde0ff */
[----:B------:R0:W-:Y:S01]  /*16b50*/  STL [R1+0x12d0], R73 ;  /* 0x0012d04901007387 */ /* 0x0001e20000100800 */
[----:B------:R-:W-:-:S03]  /*16b60*/  IMAD.X R89, R10, 0x1, R8, P1 ;  /* 0x000000010a597824 */ /* 0x000fc600008e0608 */
[----:B------:R-:W-:Y:S01]  /*16b70*/  STL [R1+0x12e4], R42 ;  /* 0x0012e42a01007387 */ /* 0x000fe20000100800 */
[----:B------:R-:W-:-:S03]  /*16b80*/  IADD3 R49, P1, PT, R27, R3, RZ ;  /* 0x000000031b317210 */ /* 0x000fc60007f3e0ff */
[----:B------:R0:W-:Y:S04]  /*16b90*/  STL [R1+0x12d8], R64 ;  /* 0x0012d84001007387 */ /* 0x0001e80000100800 */
[----:B------:R-:W-:Y:S01]  /*16ba0*/  STL [R1+0x12ec], R41 ;  /* 0x0012ec2901007387 */ /* 0x000fe20000100800 */
[----:B------:R-:W-:-:S03]  /*16bb0*/  IMAD.X R21, R9, 0x1, R2, P6 ;  /* 0x0000000109157824 */ /* 0x000fc600030e0602 */
[----:B------:R-:W-:Y:S01]  /*16bc0*/  STL [R1+0x12e0], R14 ;  /* 0x0012e00e01007387 */ /* 0x000fe20000100800 */
[----:B------:R-:W-:-:S03]  /*16bd0*/  IADD3 R47, P6, PT, R27, R5, RZ ;  /* 0x000000051b2f7210 */ /* 0x000fc60007fde0ff */
[----:B------:R-:W-:Y:S01]  /*16be0*/  STL [R1+0x12f4], R40 ;  /* 0x0012f42801007387 */ /* 0x000fe20000100800 */
[----:B------:R-:W-:-:S03]  /*16bf0*/  IMAD R11, R16, 0x72, RZ ;  /* 0x00000072100b7824 */ /* 0x000fc600078e02ff */
[----:B------:R-:W-:Y:S01]  /*16c00*/  STL [R1+0x12e8], R15 ;  /* 0x0012e80f01007387 */ /* 0x000fe20000100800 */
[----:B------:R-:W-:-:S03]  /*16c10*/  IMAD.X R22, R9, 0x1, R4, P1 ;  /* 0x0000000109167824 */ /* 0x000fc600008e0604 */
[----:B------:R-:W-:Y:S01]  /*16c20*/  STL [R1+0x12fc], R20 ;  /* 0x0012fc1401007387 */ /* 0x000fe20000100800 */
[----:B------:R-:W-:-:S03]  /*16c30*/  IADD3 R48, P1, PT, R27, R7, RZ ;  /* 0x000000071b307210 */ /* 0x000fc60007f3e0ff */
[----:B------:R-:W-:Y:S04]  /*16c40*/  STL [R1+0x12f0], R18 ;  /* 0x0012f01201007387 */ /* 0x000fe80000100800 */
[----:B------:R-:W-:Y:S01]  /*16c50*/  STL [R1+0x1304], R56 ;  /* 0x0013043801007387 */ /* 0x000fe20000100800 */
[----:B------:R-:W-:-:S03]  /*16c60*/  IMAD.X R26, R9, 0x1, R6, P6 ;  /* 0x00000001091a7824 */ /* 0x000fc600030e0606 */
[----:B------:R-:W-:Y:S01]  /*16c70*/  STL [R1+0x12f8], R19 ;  /* 0x0012f81301007387 */ /* 0x000fe20000100800 */
[----:B------:R-:W-:-:S03]  /*16c80*/  SHF.R.S32.HI R10, RZ, 0x1f, R11 ;  /* 0x0000001fff0a7819 */ /* 0x000fc6000001140b */
[----:B------:R-:W-:Y:S01]  /*16c90*/  STL [R1+0x130c], R87 ;  /* 0x00130c5701007387 */ /* 0x000fe20000100800 */
[----:B------:R-:W-:-:S03]  /*16ca0*/  IADD3 R53, P6, PT, R11, R0, RZ ;  /* 0x000000000b357210 */ /* 0x000fc60007fde0ff */
        /* <DEDUP_REMOVED lines=15> */
[----:B------:R0:W-:Y:S04]  /*16da0*/  STL [R1+0x13c0], R66 ;  /* 0x0013c04201007387 */ /* 0x0001e80000100800 */
        /* <DEDUP_REMOVED lines=53> */
[----:B------:R0:W-:Y:S01]  /*17100*/  STL [R1+0x14d8], R88 ;  /* 0x0014d85801007387 */ /* 0x0001e20000100800 */
[----:B------:R-:W-:-:S03]  /*17110*/  VIADD R11, R80, 0xffffff8f ;  /* 0xffffff8f500b7836 */ /* 0x000fc60000000000 */
[----:B------:R-:W-:Y:S01]  /*17120*/  STL [R1+0x14ec], R52 ;  /* 0x0014ec3401007387 */ /* 0x000fe20000100800 */
[----:B------:R-:W-:-:S03]  /*17130*/  IMAD.X R61, R9, 0x1, R2, P6 ;  /* 0x00000001093d7824 */ /* 0x000fc600030e0602 */
[----:B------:R0:W-:Y:S04]  /*17140*/  STL [R1+0x14e0], R24 ;  /* 0x0014e01801007387 */ /* 0x0001e80000100800 */
[----:B------:R-:W-:Y:S04]  /*17150*/  STL [R1+0x14f4], R62 ;  /* 0x0014f43e01007387 */ /* 0x000fe80000100800 */
[----:B------:R0:W-:Y:S01]  /*17160*/  STL [R1+0x14e8], R58 ;  /* 0x0014e83a01007387 */ /* 0x0001e20000100800 */
[----:B------:R-:W-:-:S03]  /*17170*/  IMAD.X R76, R9, 0x1, R4, P1 ;  /* 0x00000001094c7824 */ /* 0x000fc600008e0604 */
[----:B------:R-:W-:Y:S01]  /*17180*/  STL [R1+0x14fc], R82 ;  /* 0x0014fc5201007387 */ /* 0x000fe20000100800 */
[----:B------:R-:W-:-:S03]  /*17190*/  ISETP.GE.U32.AND P1, PT, R11, 0x7fffff10, PT ;  /* 0x7fffff100b00780c */ /* 0x000fc60003f26070 */
[----:B------:R0:W-:Y:S01]  /*171a0*/  STL [R1+0x14f0], R54 ;  /* 0x0014f03601007387 */ /* 0x0001e20000100800 */
[----:B------:R-:W-:-:S03]  /*171b0*/  @!P0 IMAD.MOV.U32 R11, RZ, RZ, R71 ;  /* 0x000000ffff0b8224 */ /* 0x000fc600078e0047 */
[----:B------:R-:W-:Y:S01]  /*171c0*/  STL [R1+0x1504], R60 ;  /* 0x0015043c01007387 */ /* 0x000fe20000100800 */
[----:B------:R-:W-:-:S03]  /*171d0*/  @!P0 IMAD.MOV.U32 R10, RZ, RZ, R30 ;  /* 0x000000ffff0a8224 */ /* 0x000fc600078e001e */
[----:B------:R0:W-:Y:S04]  /*171e0*/  STL [R1+0x14f8], R57 ;  /* 0x0014f83901007387 */ /* 0x0001e80000100800 */
[----:B------:R-:W-:Y:S04]  /*171f0*/  STL [R1+0x150c], R75 ;  /* 0x00150c4b01007387 */ /* 0x000fe80000100800 */
[----:B------:R0:W-:Y:S04]  /*17200*/  STL [R1+0x1500], R61 ;  /* 0x0015003d01007387 */ /* 0x0001e80000100800 */
[----:B-1----:R-:W2:Y:S04]  /*17210*/  LDL.LU R71, [R1+0x1ba4] ;  /* 0x001ba40001477983 */ /* 0x002ea80000300800 */
[----:B------:R-:W2:Y:S04]  /*17220*/  LDL.LU R30, [R1+0x1ba0] ;  /* 0x001ba000011e7983 */ /* 0x000ea80000300800 */
[----:B------:R1:W3:Y:S04]  /*17230*/  @!P0 LDG.E.U8 R34, desc[UR14][R10.64] ;  /* 0x0000000e0a228981 */ /* 0x0002e8000c1e1100 */
[----:B------:R-:W-:Y:S01]  /*17240*/  STL [R1+0x1508], R76 ;  /* 0x0015084c01007387 */ /* 0x000fe20000100800 */
[----:B-1----:R-:W-:-:S02]  /*17250*/  @!P0 IMAD.MOV.U32 R11, RZ, RZ, R72 ;  /* 0x000000ffff0b8224 */ /* 0x002fc400078e0048 */
[----:B------:R-:W-:Y:S01]  /*17260*/  @!P0 IMAD.MOV.U32 R10, RZ, RZ, R29 ;  /* 0x000000ffff0a8224 */ /* 0x000fe200078e001d */
[----:B0-----:R-:W3:Y:S04]  /*17270*/  LDL.LU R72, [R1+0x1b9c] ;  /* 0x001b9c0001487983 */ /* 0x001ee80000300800 */
[----:B------:R-:W3:Y:S04]  /*17280*/  LDL.LU R29, [R1+0x1b98] ;  /* 0x001b9800011d7983 */ /* 0x000ee80000300800 */
[----:B------:R0:W4:Y:S02]  /*17290*/  @!P0 LDG.E.U8 R33, desc[UR14][R10.64] ;  /* 0x0000000e0a218981 */ /* 0x000124000c1e1100 */
[----:B0-----:R-:W-:-:S02]  /*172a0*/  @!P0 IMAD.MOV.U32 R10, RZ, RZ, R63 ;  /* 0x000000ffff0a8224 */ /* 0x001fc400078e003f */
[----:B------:R-:W-:Y:S02]  /*172b0*/  @!P0 IMAD.MOV.U32 R11, RZ, RZ, R73 ;  /* 0x000000ffff0b8224 */ /* 0x000fe400078e0049 */
[----:B------:R-:W4:Y:S04]  /*172c0*/  LDL.LU R73, [R1+0x1b94] ;  /* 0x001b940001497983 */ /* 0x000f280000300800 */
[----:B------:R0:W4:Y:S04]  /*172d0*/  @!P0 LDG.E.U8 R32, desc[UR14][R10.64] ;  /* 0x0000000e0a208981 */ /* 0x000128000c1e1100 */
[----:B------:R-:W4:Y:S01]  /*172e0*/  LDL.LU R63, [R1+0x1b90] ;  /* 0x001b9000013f7983 */ /* 0x000f220000300800 */
[----:B0-----:R-:W-:-:S02]  /*172f0*/  @!P0 IMAD.MOV.U32 R10, RZ, RZ, R65 ;  /* 0x000000ffff0a8224 */ /* 0x001fc400078e0041 */
[----:B------:R-:W-:Y:S02]  /*17300*/  @!P0 IMAD.MOV.U32 R11, RZ, RZ, R64 ;  /* 0x000000ffff0b8224 */ /* 0x000fe400078e0040 */
[----:B------:R-:W4:Y:S04]  /*17310*/  LDL.LU R64, [R1+0x1b8c] ;  /* 0x001b8c0001407983 */ /* 0x000f280000300800 */
[----:B------:R0:W4:Y:S04]  /*17320*/  @!P0 LDG.E.U8 R31, desc[UR14][R10.64] ;  /* 0x0000000e0a1f8981 */ /* 0x000128000c1e1100 */
[----:B------:R-:W4:Y:S01]  /*17330*/  LDL.LU R65, [R1+0x1b88] ;  /* 0x001b880001417983 */ /* 0x000f220000300800 */
[----:B0-----:R-:W-:-:S02]  /*17340*/  @!P1 IMAD.MOV.U32 R11, RZ, RZ, R66 ;  /* 0x000000ffff0b9224 */ /* 0x001fc400078e0042 */
[----:B------:R-:W-:Y:S01]  /*17350*/  @!P1 IMAD.MOV.U32 R10, RZ, RZ, R38 ;  /* 0x000000ffff0a9224 */ /* 0x000fe200078e0026 */
[----:B------:R-:W4:Y:S04]  /*17360*/  LDL.LU R66, [R1+0x1b84] ;  /* 0x001b840001427983 */ /* 0x000f280000300800 */
[----:B------:R-:W4:Y:S01]  /*17370*/  LDL.LU R38, [R1+0x1b80] ;  /* 0x001b800001267983 */ /* 0x000f220000300800 */
[----:B--2---:R-:W-:-:S06]  /*17380*/  PRMT R30, RZ, 0x7610, R30 ;  /* 0x00007610ff1e7816 */ /* 0x004fcc000000001e */
[----:B------:R0:W2:Y:S02]  /*17390*/  @!P1 LDG.E.U8 R30, desc[UR14][R10.64] ;  /* 0x0000000e0a1e9981 */ /* 0x0000a4000c1e1100 */
[----:B0-----:R-:W-:Y:S02]  /*173a0*/  @!P1 IMAD.MOV.U32 R11, RZ, RZ, R84 ;  /* 0x000000ffff0b9224 */ /* 0x001fe400078e0054 */
[----:B------:R-:W-:Y:S01]  /*173b0*/  @!P1 IMAD.MOV.U32 R10, RZ, RZ, R37 ;  /* 0x000000ffff0a9224 */ /* 0x000fe200078e0025 */
[----:B------:R-:W2:Y:S01]  /*173c0*/  LDL.LU R84, [R1+0x1b7c] ;  /* 0x001b7c0001547983 */ /* 0x000ea20000300800 */
[----:B---3--:R-:W-:-:S03]  /*173d0*/  PRMT R29, RZ, 0x7610, R29 ;  /* 0x00007610ff1d7816 */ /* 0x008fc6000000001d */
[----:B------:R-:W3:Y:S04]  /*173e0*/  LDL.LU R37, [R1+0x1b78] ;  /* 0x001b780001257983 */ /* 0x000ee80000300800 */
[----:B------:R0:W2:Y:S02]  /*173f0*/  @!P1 LDG.E.U8 R29, desc[UR14][R10.64] ;  /* 0x0000000e0a1d9981 */ /* 0x0000a4000c1e1100 */
[----:B0-----:R-:W-:Y:S02]  /*17400*/  @!P1 IMAD.MOV.U32 R11, RZ, RZ, R36 ;  /* 0x000000ffff0b9224 */ /* 0x001fe400078e0024 */
[----:B------:R-:W2:Y:S01]  /*17410*/  LDL.LU R36, [R1+0x1b74] ;  /* 0x001b740001247983 */ /* 0x000ea20000300800 */
[----:B------:R-:W-:Y:S01]  /*17420*/  VIADD R27, R80, 0xffffff87 ;  /* 0xffffff87501b7836 */ /* 0x000fe20000000000 */
[----:B------:R-:W-:Y:S01]  /*17430*/  ISETP.GE.U32.AND P6, PT, R28, 0x7fffff07, PT ;  /* 0x7fffff071c00780c */ /* 0x000fe20003fc6070 */
[----:B------:R-:W-:Y:S01]  /*17440*/  @!P1 IMAD.MOV.U32 R10, RZ, RZ, R35 ;  /* 0x000000ffff0a9224 */ /* 0x000fe200078e0023 */
[----:B------:R-:W-:-:S02]  /*17450*/  PRMT R28, RZ, 0x7610, R28 ;  /* 0x00007610ff1c7816 */ /* 0x000fc4000000001c */
[----:B------:R-:W-:Y:S02]  /*17460*/  ISETP.GE.U32.AND P0, PT, R27, 0x7fffff08, PT ;  /* 0x7fffff081b00780c */ /* 0x000fe40003f06070 */
[----:B------:R-:W-:Y:S02]  /*17470*/  PRMT R27, RZ, 0x7610, R27 ;  /* 0x00007610ff1b7816 */ /* 0x000fe4000000001b */
[----:B------:R0:W2:Y:S02]  /*17480*/  @!P1 LDG.E.U8 R28, desc[UR14][R10.64] ;  /* 0x0000000e0a1c9981 */ /* 0x0000a4000c1e1100 */
[----:B0-----:R-:W-:Y:S02]  /*17490*/  @!P1 IMAD.MOV.U32 R10, RZ, RZ, R90 ;  /* 0x000000ffff0a9224 */ /* 0x001fe400078e005a */
[----:B------:R-:W-:Y:S02]  /*174a0*/  @!P1 IMAD.MOV.U32 R11, RZ, RZ, R89 ;  /* 0x000000ffff0b9224 */ /* 0x000fe400078e0059 */
[----:B------:R-:W2:Y:S04]  /*174b0*/  LDL.LU R89, [R1+0x1b70] ;  /* 0x001b700001597983 */ /* 0x000ea80000300800 */
[----:B------:R0:W2:Y:S04]  /*174c0*/  @!P1 LDG.E.U8 R27, desc[UR14][R10.64] ;  /* 0x0000000e0a1b9981 */ /* 0x0000a8000c1e1100 */
[----:B------:R-:W2:Y:S01]  /*174d0*/  LDL.LU R90, [R1+0x1b6c] ;  /* 0x001b6c00015a7983 */ /* 0x000ea20000300800 */
[----:B0-----:R-:W-:Y:S01]  /*174e0*/  @!P0 IMAD.MOV.U32 R10, RZ, RZ, R46 ;  /* 0x000000ffff0a8224 */ /* 0x001fe200078e002e */
[----:B----4-:R-:W-:Y:S01]  /*174f0*/  PRMT R38, RZ, 0x7610, R38 ;  /* 0x00007610ff267816 */ /* 0x010fe20000000026 */
[----:B------:R-:W-:-:S02]  /*17500*/  @!P0 IMAD.MOV.U32 R11, RZ, RZ, R91 ;  /* 0x000000ffff0b8224 */ /* 0x000fc400078e005b */
[----:B------:R-:W4:Y:S04]  /*17510*/  LDL.LU R91, [R1+0x1b68] ;  /* 0x001b6800015b7983 */ /* 0x000f280000300800 */
[----:B------:R-:W4:Y:S04]  /*17520*/  LDL.LU R46, [R1+0x1b64] ;  /* 0x001b6400012e7983 */ /* 0x000f280000300800 */
[----:B------:R0:W4:Y:S02]  /*17530*/  @!P0 LDG.E.U8 R38, desc[UR14][R10.64] ;  /* 0x0000000e0a268981 */ /* 0x000124000c1e1100 */
[----:B0-----:R-:W-:-:S02]  /*17540*/  @!P0 IMAD.MOV.U32 R11, RZ, RZ, R92 ;  /* 0x000000ffff0b8224 */ /* 0x001fc400078e005c */
[----:B------:R-:W-:Y:S01]  /*17550*/  @!P0 IMAD.MOV.U32 R10, RZ, RZ, R45 ;  /* 0x000000ffff0a8224 */ /* 0x000fe200078e002d */
[----:B------:R-:W4:Y:S04]  /*17560*/  LDL.LU R92, [R1+0x1b60] ;  /* 0x001b6000015c7983 */ /* 0x000f280000300800 */
[----:B------:R-:W4:Y:S01]  /*17570*/  LDL.LU R45, [R1+0x1b5c] ;  /* 0x001b5c00012d7983 */ /* 0x000f220000300800 */
[----:B---3--:R-:W-:-:S06]  /*17580*/  PRMT R37, RZ, 0x7610, R37 ;  /* 0x00007610ff257816 */ /* 0x008fcc0000000025 */
[----:B------:R0:W3:Y:S01]  /*17590*/  @!P0 LDG.E.U8 R37, desc[UR14][R10.64] ;  /* 0x0000000e0a258981 */ /* 0x0000e2000c1e1100 */
[----:B--2---:R-:W-:Y:S01]  /*175a0*/  PRMT R36, RZ, 0x7610, R36 ;  /* 0x00007610ff247816 */ /* 0x004fe20000000024 */
[----:B0-----:R-:W-:Y:S02]  /*175b0*/  @!P0 IMAD.MOV.U32 R10, RZ, RZ, R39 ;  /* 0x000000ffff0a8224 */ /* 0x001fe400078e0027 */
[----:B------:R-:W-:Y:S02]  /*175c0*/  @!P0 IMAD.MOV.U32 R11, RZ, RZ, R44 ;  /* 0x000000ffff0b8224 */ /* 0x000fe400078e002c */
[----:B------:R-:W2:Y:S04]  /*175d0*/  LDL.LU R44, [R1+0x1b58] ;  /* 0x001b5800012c7983 */ /* 0x000ea80000300800 */
[----:B------:R0:W3:Y:S02]  /*175e0*/  @!P0 LDG.E.U8 R36, desc[UR14][R10.64] ;  /* 0x0000000e0a248981 */ /* 0x0000e4000c1e1100 */
[----:B0-----:R-:W-:-:S02]  /*175f0*/  @!P0 IMAD.MOV.U32 R11, RZ, RZ, R88 ;  /* 0x000000ffff0b8224 */ /* 0x001fc400078e0058 */
[----:B------:R-:W-:Y:S01]  /*17600*/  @!P0 IMAD.MOV.U32 R10, RZ, RZ, R43 ;  /* 0x000000ffff0a8224 */ /* 0x000fe200078e002b */
[----:B------:R-:W3:Y:S04]  /*17610*/  LDL.LU R88, [R1+0x1b54] ;  /* 0x001b540001587983 */ /* 0x000ee80000300800 */
[----:B------:R-:W3:Y:S01]  /*17620*/  LDL.LU R43, [R1+0x1b50] ;  /* 0x001b5000012b7983 */ /* 0x000ee20000300800 */
[----:B------:R-:W-:-:S05]  /*17630*/  VIADD R35, R80, 0xffffff96 ;  /* 0xffffff9650237836 */ /* 0x000fca0000000000 */
[----:B------:R-:W-:Y:S02]  /*17640*/  ISETP.GE.U32.AND P1, PT, R35, 0x7fffff17, PT ;  /* 0x7fffff172300780c */ /* 0x000fe40003f26070 */
[----:B------:R-:W-:-:S06]  /*17650*/  PRMT R35, RZ, 0x7610, R35 ;  /* 0x00007610ff237816 */ /* 0x000fcc0000000023 */
[----:B------:R0:W3:Y:S01]  /*17660*/  @!P0 LDG.E.U8 R35, desc[UR14][R10.64] ;  /* 0x0000000e0a238981 */ /* 0x0000e2000c1e1100 */
[----:B----4-:R-:W-:-:S04]  /*17670*/  PRMT R46, RZ, 0x7610, R46 ;  /* 0x00007610ff2e7816 */ /* 0x010fc8000000002e */
[----:B0-----:R-:W-:Y:S02]  /*17680*/  @!P1 IMAD.MOV.U32 R10, RZ, RZ, R42 ;  /* 0x000000ffff0a9224 */ /* 0x001fe400078e002a */
[----:B------:R-:W-:Y:S02]  /*17690*/  @!P1 IMAD.MOV.U32 R11, RZ, RZ, R14 ;  /* 0x000000ffff0b9224 */ /* 0x000fe400078e000e */
[----:B------:R-:W4:Y:S04]  /*176a0*/  LDL.LU R14, [R1+0x1b4c] ;  /* 0x001b4c00010e7983 */ /* 0x000f280000300800 */
[----:B------:R-:W4:Y:S01]  /*176b0*/  LDL.LU R42, [R1+0x1b48] ;  /* 0x001b4800012a7983 */ /* 0x000f220000300800 */
[----:B------:R-:W-:-:S03]  /*176c0*/  VIADD R39, R80, 0xffffff8e ;  /* 0xffffff8e50277836 */ /* 0x000fc60000000000 */
[----:B------:R0:W4:Y:S01]  /*176d0*/  @!P1 LDG.E.U8 R46, desc[UR14][R10.64] ;  /* 0x0000000e0a2e9981 */ /* 0x000122000c1e1100 */
[----:B------:R-:W-:Y:S01]  /*176e0*/  PRMT R45, RZ, 0x7610, R45 ;  /* 0x00007610ff2d7816 */ /* 0x000fe2000000002d */
[----:B0-----:R-:W-:Y:S02]  /*176f0*/  @!P1 IMAD.MOV.U32 R10, RZ, RZ, R41 ;  /* 0x000000ffff0a9224 */ /* 0x001fe400078e0029 */
[----:B------:R-:W-:Y:S02]  /*17700*/  @!P1 IMAD.MOV.U32 R11, RZ, RZ, R15 ;  /* 0x000000ffff0b9224 */ /* 0x000fe400078e000f */
[----:B------:R-:W4:Y:S04]  /*17710*/  LDL.LU R15, [R1+0x1b44] ;  /* 0x001b4400010f7983 */ /* 0x000f280000300800 */
[----:B------:R-:W4:Y:S01]  /*17720*/  LDL.LU R41, [R1+0x1b40] ;  /* 0x001b400001297983 */ /* 0x000f220000300800 */
[----:B------:R-:W-:-:S03]  /*17730*/  ISETP.GE.U32.AND P0, PT, R39, 0x7fffff0f, PT ;  /* 0x7fffff0f2700780c */ /* 0x000fc60003f06070 */
[----:B------:R0:W4:Y:S02]  /*17740*/  @!P1 LDG.E.U8 R45, desc[UR14][R10.64] ;  /* 0x0000000e0a2d9981 */ /* 0x000124000c1e1100 */
[----:B0-----:R-:W-:Y:S02]  /*17750*/  @!P1 IMAD.MOV.U32 R11, RZ, RZ, R18 ;  /* 0x000000ffff0b9224 */ /* 0x001fe400078e0012 */
[----:B------:R-:W-:Y:S01]  /*17760*/  @!P1 IMAD.MOV.U32 R10, RZ, RZ, R40 ;  /* 0x000000ffff0a9224 */ /* 0x000fe200078e0028 */
[----:B------:R-:W4:Y:S04]  /*17770*/  LDL.LU R18, [R1+0x1b3c] ;  /* 0x001b3c0001127983 */ /* 0x000f280000300800 */
[----:B------:R-:W4:Y:S01]  /*17780*/  LDL.LU R40, [R1+0x1b38] ;  /* 0x001b380001287983 */ /* 0x000f220000300800 */
[----:B--2---:R-:W-:-:S06]  /*17790*/  PRMT R44, RZ, 0x7610, R44 ;  /* 0x00007610ff2c7816 */ /* 0x004fcc000000002c */
[----:B------:R0:W2:Y:S02]  /*177a0*/  @!P1 LDG.E.U8 R44, desc[UR14][R10.64] ;  /* 0x0000000e0a2c9981 */ /* 0x0000a4000c1e1100 */
[----:B0-----:R-:W-:Y:S02]  /*177b0*/  @!P1 IMAD.MOV.U32 R10, RZ, RZ, R20 ;  /* 0x000000ffff0a9224 */ /* 0x001fe400078e0014 */
[----:B------:R-:W-:Y:S02]  /*177c0*/  @!P1 IMAD.MOV.U32 R11, RZ, RZ, R19 ;  /* 0x000000ffff0b9224 */ /* 0x000fe400078e0013 */
[----:B------:R-:W2:Y:S01]  /*177d0*/  LDL.LU R19, [R1+0x1b34] ;  /* 0x001b340001137983 */ /* 0x000ea20000300800 */
[----:B---3--:R-:W-:-:S03]  /*177e0*/  PRMT R43, RZ, 0x7610, R43 ;  /* 0x00007610ff2b7816 */ /* 0x008fc6000000002b */
[----:B------:R-:W3:Y:S04]  /*177f0*/  LDL.LU R20, [R1+0x1b30] ;  /* 0x001b300001147983 */ /* 0x000ee80000300800 */
[----:B------:R0:W2:Y:S02]  /*17800*/  @!P1 LDG.E.U8 R43, desc[UR14][R10.64] ;  /* 0x0000000e0a2b9981 */ /* 0x0000a4000c1e1100 */
[----:B0-----:R-:W-:Y:S02]  /*17810*/  @!P0 IMAD.MOV.U32 R11, RZ, RZ, R21 ;  /* 0x000000ffff0b8224 */ /* 0x001fe400078e0015 */
[----:B------:R-:W-:Y:S01]  /*17820*/  @!P0 IMAD.MOV.U32 R10, RZ, RZ, R50 ;  /* 0x000000ffff0a8224 */ /* 0x000fe200078e0032 */
[----:B------:R-:W2:Y:S04]  /*17830*/  LDL.LU R21, [R1+0x1b2c] ;  /* 0x001b2c0001157983 */ /* 0x000ea80000300800 */
[----:B------:R-:W2:Y:S01]  /*17840*/  LDL.LU R50, [R1+0x1b28] ;  /* 0x001b280001327983 */ /* 0x000ea20000300800 */
[----:B----4-:R-:W-:-:S06]  /*17850*/  PRMT R42, RZ, 0x7610, R42 ;  /* 0x00007610ff2a7816 */ /* 0x010fcc000000002a */
[----:B------:R0:W4:Y:S01]  /*17860*/  @!P0 LDG.E.U8 R42, desc[UR14][R10.64] ;  /* 0x0000000e0a2a8981 */ /* 0x000122000c1e1100 */
[----:B------:R-:W-:Y:S02]  /*17870*/  VIADD R39, R80, 0xffffff8d ;  /* 0xffffff8d50277836 */ /* 0x000fe40000000000 */
[----:B0-----:R-:W-:Y:S02]  /*17880*/  @!P0 IMAD.MOV.U32 R10, RZ, RZ, R49 ;  /* 0x000000ffff0a8224 */ /* 0x001fe400078e0031 */
[----:B------:R-:W-:Y:S02]  /*17890*/  @!P0 IMAD.MOV.U32 R11, RZ, RZ, R22 ;  /* 0x000000ffff0b8224 */ /* 0x000fe400078e0016 */
[----:B------:R-:W3:Y:S01]  /*178a0*/  LDL.LU R22, [R1+0x1b24] ;  /* 0x001b240001167983 */ /* 0x000ee20000300800 */
[----:B------:R-:W-:-:S03]  /*178b0*/  PRMT R41, RZ, 0x7610, R41 ;  /* 0x00007610ff297816 */ /* 0x000fc60000000029 */
[----:B------:R-:W3:Y:S04]  /*178c0*/  LDL.LU R49, [R1+0x1b20] ;  /* 0x001b200001317983 */ /* 0x000ee80000300800 */
[----:B------:R0:W4:Y:S01]  /*178d0*/  @!P0 LDG.E.U8 R41, desc[UR14][R10.64] ;  /* 0x0000000e0a298981 */ /* 0x000122000c1e1100 */
[----:B------:R-:W-:Y:S02]  /*178e0*/  ISETP.GE.U32.AND P1, PT, R39, 0x7fffff0e, PT ;  /* 0x7fffff0e2700780c */ /* 0x000fe40003f26070 */
[----:B------:R-:W-:Y:S01]  /*178f0*/  PRMT R39, RZ, 0x7610, R39 ;  /* 0x00007610ff277816 */ /* 0x000fe20000000027 */
[----:B0-----:R-:W-:Y:S02]  /*17900*/  @!P0 IMAD.MOV.U32 R10, RZ, RZ, R47 ;  /* 0x000000ffff0a8224 */ /* 0x001fe400078e002f */
[----:B------:R-:W-:-:S02]  /*17910*/  @!P0 IMAD.MOV.U32 R11, RZ, RZ, R26 ;  /* 0x000000ffff0b8224 */ /* 0x000fc400078e001a */
[----:B------:R-:W4:Y:S01]  /*17920*/  LDL.LU R26, [R1+0x1b1c] ;  /* 0x001b1c00011a7983 */ /* 0x000f220000300800 */
[----:B------:R-:W-:-:S06]  /*17930*/  PRMT R40, RZ, 0x7610, R40 ;  /* 0x00007610ff287816 */ /* 0x000fcc0000000028 */
[----:B------:R0:W4:Y:S02]  /*17940*/  @!P0 LDG.E.U8 R40, desc[UR14][R10.64] ;  /* 0x0000000e0a288981 */ /* 0x000124000c1e1100 */
[----:B0-----:R-:W-:Y:S02]  /*17950*/  @!P0 IMAD.MOV.U32 R11, RZ, RZ, R51 ;  /* 0x000000ffff0b8224 */ /* 0x001fe400078e0033 */
[----:B------:R-:W-:Y:S01]  /*17960*/  @!P0 IMAD.MOV.U32 R10, RZ, RZ, R48 ;  /* 0x000000ffff0a8224 */ /* 0x000fe200078e0030 */
[----:B------:R-:W4:Y:S04]  /*17970*/  LDL.LU R51, [R1+0x1b18] ;  /* 0x001b180001337983 */ /* 0x000f280000300800 */
[----:B------:R-:W4:Y:S04]  /*17980*/  LDL.LU R48, [R1+0x1b14] ;  /* 0x001b140001307983 */ /* 0x000f280000300800 */
[----:B------:R0:W4:Y:S02]  /*17990*/  @!P0 LDG.E.U8 R39, desc[UR14][R10.64] ;  /* 0x0000000e0a278981 */ /* 0x000124000c1e1100 */
[----:B0-----:R-:W-:-:S02]  /*179a0*/  @!P6 IMAD.MOV.U32 R10, RZ, RZ, R25 ;  /* 0x000000ffff0ae224 */ /* 0x001fc400078e0019 */
[----:B------:R-:W-:Y:S02]  /*179b0*/  @!P6 IMAD.MOV.U32 R11, RZ, RZ, R24 ;  /* 0x000000ffff0be224 */ /* 0x000fe400078e0018 */
[----:B------:R-:W4:Y:S04]  /*179c0*/  LDL.LU R24, [R1+0x1b10] ;  /* 0x001b100001187983 */ /* 0x000f280000300800 */
[----:B------:R-:W4:Y:S01]  /*179d0*/  LDL.LU R25, [R1+0x1b0c] ;  /* 0x001b0c0001197983 */ /* 0x000f220000300800 */
[----:B--2---:R-:W-:-:S06]  /*179e0*/  PRMT R50, RZ, 0x7610, R50 ;  /* 0x00007610ff327816 */ /* 0x004fcc0000000032 */
[----:B------:R0:W2:Y:S02]  /*179f0*/  @!P6 LDG.E.U8 R50, desc[UR14][R10.64] ;  /* 0x0000000e0a32e981 */ /* 0x0000a4000c1e1100 */
[----:B0-----:R-:W-:Y:S02]  /*17a00*/  @!P6 IMAD.MOV.U32 R11, RZ, RZ, R58 ;  /* 0x000000ffff0be224 */ /* 0x001fe400078e003a */
[----:B------:R-:W2:Y:S01]  /*17a10*/  LDL.LU R58, [R1+0x1b08] ;  /* 0x001b0800013a7983 */ /* 0x000ea20000300800 */
[----:B------:R-:W-:Y:S02]  /*17a20*/  VIADD R47, R80, 0xffffff95 ;  /* 0xffffff95502f7836 */ /* 0x000fe40000000000 */
[----:B------:R-:W-:-:S03]  /*17a30*/  @!P6 IMAD.MOV.U32 R10, RZ, RZ, R52 ;  /* 0x000000ffff0ae224 */ /* 0x000fc600078e0034 */
[----:B------:R-:W-:Y:S02]  /*17a40*/  ISETP.GE.U32.AND P0, PT, R47, 0x7fffff16, PT ;  /* 0x7fffff162f00780c */ /* 0x000fe40003f06070 */
[----:B---3--:R-:W-:-:S06]  /*17a50*/  PRMT R49, RZ, 0x7610, R49 ;  /* 0x00007610ff317816 */ /* 0x008fcc0000000031 */
[----:B------:R0:W3:Y:S01]  /*17a60*/  @!P6 LDG.E.U8 R49, desc[UR14][R10.64] ;  /* 0x0000000e0a31e981 */ /* 0x0000e2000c1e1100 */
[----:B------:R-:W-:Y:S01]  /*17a70*/  PRMT R47, RZ, 0x7610, R47 ;  /* 0x00007610ff2f7816 */ /* 0x000fe2000000002f */
[----:B0-----:R-:W-:Y:S02]  /*17a80*/  @!P6 IMAD.MOV.U32 R10, RZ, RZ, R62 ;  /* 0x000000ffff0ae224 */ /* 0x001fe400078e003e */
[----:B------:R-:W-:Y:S02]  /*17a90*/  @!P6 IMAD.MOV.U32 R11, RZ, RZ, R54 ;  /* 0x000000ffff0be224 */ /* 0x000fe400078e0036 */
[----:B------:R-:W3:Y:S04]  /*17aa0*/  LDL.LU R54, [R1+0x1b04] ;  /* 0x001b040001367983 */ /* 0x000ee80000300800 */
[----:B------:R-:W3:Y:S01]  /*17ab0*/  LDL.LU R62, [R1+0x1b00] ;  /* 0x001b0000013e7983 */ /* 0x000ee20000300800 */
[----:B----4-:R-:W-:-:S06]  /*17ac0*/  PRMT R48, RZ, 0x7610, R48 ;  /* 0x00007610ff307816 */ /* 0x010fcc0000000030 */
[----:B------:R0:W4:Y:S02]  /*17ad0*/  @!P6 LDG.E.U8 R48, desc[UR14][R10.64] ;  /* 0x0000000e0a30e981 */ /* 0x000124000c1e1100 */
[----:B0-----:R-:W-:Y:S02]  /*17ae0*/  @!P6 IMAD.MOV.U32 R10, RZ, RZ, R82 ;  /* 0x000000ffff0ae224 */ /* 0x001fe400078e0052 */
[----:B------:R-:W-:Y:S02]  /*17af0*/  @!P6 IMAD.MOV.U32 R11, RZ, RZ, R57 ;  /* 0x000000ffff0be224 */ /* 0x000fe400078e0039 */
[----:B------:R-:W4:Y:S04]  /*17b00*/  LDL.LU R57, [R1+0x1afc] ;  /* 0x001afc0001397983 */ /* 0x000f280000300800 */
[----:B------:R0:W4:Y:S02]  /*17b10*/  @!P6 LDG.E.U8 R47, desc[UR14][R10.64] ;  /* 0x0000000e0a2fe981 */ /* 0x000124000c1e1100 */
[----:B0-----:R-:W-:-:S02]  /*17b20*/  @!P0 IMAD.MOV.U32 R10, RZ, RZ, R56 ;  /* 0x000000ffff0a8224 */ /* 0x001fc400078e0038 */
[----:B------:R-:W-:Y:S01]  /*17b30*/  @!P0 IMAD.MOV.U32 R11, RZ, RZ, R23 ;  /* 0x000000ffff0b8224 */ /* 0x000fe200078e0017 */
[----:B--2---:R-:W-:Y:S01]  /*17b40*/  PRMT R58, RZ, 0x7610, R58 ;  /* 0x00007610ff3a7816 */ /* 0x004fe2000000003a */
[----:B------:R-:W-:Y:S01]  /*17b50*/  VIADD R52, R80, 0xffffff85 ;  /* 0xffffff8550347836 */ /* 0x000fe20000000000 */
[----:B------:R-:W2:Y:S04]  /*17b60*/  LDL.LU R23, [R1+0x1af8] ;  /* 0x001af80001177983 */ /* 0x000ea80000300800 */
[----:B------:R0:W2:Y:S01]  /*17b70*/  @!P0 LDG.E.U8 R58, desc[UR14][R10.64] ;  /* 0x0000000e0a3a8981 */ /* 0x0000a2000c1e1100 */
[----:B------:R-:W-:-:S03]  /*17b80*/  ISETP.GE.U32.AND P6, PT, R52, 0x7fffff06, PT ;  /* 0x7fffff063400780c */ /* 0x000fc60003fc6070 */
[----:B------:R-:W2:Y:S01]  /*17b90*/  LDL.LU R56, [R1+0x1af4] ;  /* 0x001af40001387983 */ /* 0x000ea20000300800 */
[----:B0-----:R-:W-:Y:S02]  /*17ba0*/  @!P1 IMAD.MOV.U32 R10, RZ, RZ, R53 ;  /* 0x000000ffff0a9224 */ /* 0x001fe400078e0035 */
[----:B------:R-:W-:Y:S01]  /*17bb0*/  @!P1 IMAD.MOV.U32 R11, RZ, RZ, R55 ;  /* 0x000000ffff0b9224 */ /* 0x000fe200078e0037 */
[----:B---3--:R-:W-:Y:S02]  /*17bc0*/  PRMT R54, RZ, 0x7610, R54 ;  /* 0x00007610ff367816 */ /* 0x008fe40000000036 */
[----:B------:R-:W-:-:S04]  /*17bd0*/  PRMT R62, RZ, 0x7610, R62 ;  /* 0x00007610ff3e7816 */ /* 0x000fc8000000003e */
[----:B------:R0:W3:Y:S02]  /*17be0*/  @!P1 LDG.E.U8 R54, desc[UR14][R10.64] ;  /* 0x0000000e0a369981 */ /* 0x0000e4000c1e1100 */
[----:B0-----:R-:W-:Y:S02]  /*17bf0*/  @!P6 IMAD.MOV.U32 R10, RZ, RZ, R60 ;  /* 0x000000ffff0ae224 */ /* 0x001fe400078e003c */
[----:B------:R-:W-:-:S05]  /*17c00*/  @!P6 IMAD.MOV.U32 R11, RZ, RZ, R61 ;  /* 0x000000ffff0be224 */ /* 0x000fca00078e003d */
[----:B------:R0:W3:Y:S02]  /*17c10*/  @!P6 LDG.E.U8 R62, desc[UR14][R10.64] ;  /* 0x0000000e0a3ee981 */ /* 0x0000e4000c1e1100 */
[----:B0-----:R-:W-:Y:S02]  /*17c20*/  @!P0 IMAD.MOV.U32 R10, RZ, RZ, R87 ;  /* 0x000000ffff0a8224 */ /* 0x001fe400078e0057 */
[----:B------:R-:W-:Y:S01]  /*17c30*/  @!P0 IMAD.MOV.U32 R11, RZ, RZ, R93 ;  /* 0x000000ffff0b8224 */ /* 0x000fe200078e005d */
[----:B----4-:R-:W-:-:S06]  /*17c40*/  PRMT R57, RZ, 0x7610, R57 ;  /* 0x00007610ff397816 */ /* 0x010fcc0000000039 */
[----:B------:R0:W4:Y:S04]  /*17c50*/  @!P0 LDG.E.U8 R57, desc[UR14][R10.64] ;  /* 0x0000000e0a398981 */ /* 0x000128000c1e1100 */
[----:B--2---:R-:W-:Y:S04]  /*17c60*/  STL [R1+0x1ac0], R58 ;  /* 0x001ac03a01007387 */ /* 0x004fe80000100800 */
[----:B------:R-:W2:Y:S04]  /*17c70*/  LDL.LU R55, [R1+0x1af0] ;  /* 0x001af00001377983 */ /* 0x000ea80000300800 */
[----:B------:R-:W2:Y:S01]  /*17c80*/  LDL.LU R53, [R1+0x1aec] ;  /* 0x001aec0001357983 */ /* 0x000ea20000300800 */
[----:B------:R-:W-:Y:S01]  /*17c90*/  PRMT R56, RZ, 0x7610, R56 ;  /* 0x00007610ff387816 */ /* 0x000fe20000000038 */
[----:B0-----:R-:W-:-:S02]  /*17ca0*/  @!P0 IMAD.MOV.U32 R10, RZ, RZ, R85 ;  /* 0x000000ffff0a8224 */ /* 0x001fc400078e0055 */
[----:B------:R-:W-:-:S05]  /*17cb0*/  @!P0 IMAD.MOV.U32 R11, RZ, RZ, R86 ;  /* 0x000000ffff0b8224 */ /* 0x000fca00078e0056 */
[----:B------:R0:W2:Y:S02]  /*17cc0*/  @!P0 LDG.E.U8 R56, desc[UR14][R10.64] ;  /* 0x0000000e0a388981 */ /* 0x0000a4000c1e1100 */
[----:B0-----:R-:W-:Y:S02]  /*17cd0*/  @!P0 IMAD.MOV.U32 R10, RZ, RZ, R81 ;  /* 0x000000ffff0a8224 */ /* 0x001fe400078e0051 */
[----:B---3--:R-:W-:Y:S04]  /*17ce0*/  STL [R1+0x1ac4], R54 ;  /* 0x001ac43601007387 */ /* 0x008fe80000100800 */
[----:B------:R-:W3:Y:S01]  /*17cf0*/  LDL.LU R61, [R1+0x1ae8] ;  /* 0x001ae800013d7983 */ /* 0x000ee20000300800 */
[----:B------:R-:W-:-:S03]  /*17d00*/  @!P0 IMAD.MOV.U32 R11, RZ, RZ, R83 ;  /* 0x000000ffff0b8224 */ /* 0x000fc600078e0053 */
[----:B------:R-:W3:Y:S04]  /*17d10*/  LDL.LU R60, [R1+0x1ae4] ;  /* 0x001ae400013c7983 */ /* 0x000ee80000300800 */
[----:B------:R-:W-:Y:S04]  /*17d20*/  STL [R1+0x1ac8], R62 ;  /* 0x001ac83e01007387 */ /* 0x000fe80000100800 */
[----:B----4-:R-:W-:Y:S04]  /*17d30*/  STL [R1+0x1acc], R57 ;  /* 0x001acc3901007387 */ /* 0x010fe80000100800 */
[----:B------:R-:W4:Y:S04]  /*17d40*/  LDL.LU R85, [R1+0x29c] ;  /* 0x00029c0001557983 */ /* 0x000f280000300800 */
[----:B------:R-:W4:Y:S04]  /*17d50*/  LDL.LU R86, [R1+0x298] ;  /* 0x0002980001567983 */ /* 0x000f280000300800 */
[----:B------:R-:W4:Y:S01]  /*17d60*/  LDL.LU R87, [R1+0x294] ;  /* 0x0002940001577983 */ /* 0x000f220000300800 */
[----:B------:R-:W0:Y:S01]  /*17d70*/  S2R R82, SR_TID.X ;  /* 0x0000000000527919 */ /* 0x000e220000002100 */
[----:B------:R-:W-:-:S02]  /*17d80*/  PRMT R52, RZ, 0x7610, R52 ;  /* 0x00007610ff347816 */ /* 0x000fc40000000034 */
[----:B------:R-:W4:Y:S01]  /*17d90*/  LDL.LU R93, [R1+0x1b0] ;  /* 0x0001b000015d7983 */ /* 0x000f220000300800 */
[----:B--2---:R-:W-:-:S06]  /*17da0*/  PRMT R55, RZ, 0x7610, R55 ;  /* 0x00007610ff377816 */ /* 0x004fcc0000000037 */
[----:B------:R1:W2:Y:S01]  /*17db0*/  @!P0 LDG.E.U8 R55, desc[UR14][R10.64] ;  /* 0x0000000e0a378981 */ /* 0x0002a2000c1e1100 */
[----:B------:R-:W-:Y:S02]  /*17dc0*/  PRMT R53, RZ, 0x7610, R53 ;  /* 0x00007610ff357816 */ /* 0x000fe40000000035 */
[----:B0-----:R-:W-:Y:S01]  /*17dd0*/  LOP3.LUT R82, R82, 0x7f, RZ, 0xc0, !PT ;  /* 0x0000007f52527812 */ /* 0x001fe200078ec0ff */
[----:B-1----:R-:W-:Y:S02]  /*17de0*/  @!P1 IMAD.MOV.U32 R10, RZ, RZ, R17 ;  /* 0x000000ffff0a9224 */ /* 0x002fe400078e0011 */
[----:B------:R-:W-:-:S05]  /*17df0*/  @!P1 IMAD.MOV.U32 R11, RZ, RZ, R79 ;  /* 0x000000ffff0b9224 */ /* 0x000fca00078e004f */
[----:B------:R0:W2:Y:S04]  /*17e00*/  @!P1 LDG.E.U8 R53, desc[UR14][R10.64] ;  /* 0x0000000e0a359981 */ /* 0x0000a8000c1e1100 */
[----:B------:R1:W-:Y:S01]  /*17e10*/  STS.U8 [R82+UR4+0x8000], R51 ;  /* 0x0080003352007988 */ /* 0x0003e20008000004 */
[----:B0-----:R-:W-:Y:S02]  /*17e20*/  @!P1 IMAD.MOV.U32 R10, RZ, RZ, R77 ;  /* 0x000000ffff0a9224 */ /* 0x001fe400078e004d */
[----:B------:R-:W-:Y:S01]  /*17e30*/  @!P1 IMAD.MOV.U32 R11, RZ, RZ, R78 ;  /* 0x000000ffff0b9224 */ /* 0x000fe200078e004e */
[----:B-1----:R-:W-:-:S04]  /*17e40*/  PRMT R51, RZ, 0x7610, R51 ;  /* 0x00007610ff337816 */ /* 0x002fc80000000033 */
[----:B------:R0:W2:Y:S01]  /*17e50*/  @!P1 LDG.E.U8 R52, desc[UR14][R10.64] ;  /* 0x0000000e0a349981 */ /* 0x0000a2000c1e1100 */
[----:B------:R-:W-:Y:S02]  /*17e60*/  IADD3 R17, P0, PT, R59, R5, RZ ;  /* 0x000000053b117210 */ /* 0x000fe40007f1e0ff */
[----:B---3--:R-:W-:Y:S01]  /*17e70*/  PRMT R61, RZ, 0x7610, R61 ;  /* 0x00007610ff3d7816 */ /* 0x008fe2000000003d */
[----:B0-----:R-:W-:Y:S02]  /*17e80*/  @!P1 IMAD.MOV.U32 R10, RZ, RZ, R12 ;  /* 0x000000ffff0a9224 */ /* 0x001fe400078e000c */
[----:B------:R-:W-:Y:S01]  /*17e90*/  @!P1 IMAD.MOV.U32 R11, RZ, RZ, R13 ;  /* 0x000000ffff0b9224 */ /* 0x000fe200078e000d */
[----:B------:R0:W-:Y:S04]  /*17ea0*/  STS.U8 [R82+UR4+0x4000], R24 ;  /* 0x0040001852007988 */ /* 0x0001e80008000004 */
[----:B------:R1:W3:Y:S01]  /*17eb0*/  @!P1 LDG.E.U8 R51, desc[UR14][R10.64] ;  /* 0x0000000e0a339981 */ /* 0x0002e2000c1e1100 */
[----:B------:R-:W-:Y:S01]  /*17ec0*/  PRMT R60, RZ, 0x7610, R60 ;  /* 0x00007610ff3c7816 */ /* 0x000fe2000000003c */
[----:B0-----:R-:W-:Y:S01]  /*17ed0*/  IMAD.X R24, R9, 0x1, R6, P0 ;  /* 0x0000000109187824 */ /* 0x001fe200000e0606 */
[----:B------:R-:W-:Y:S01]  /*17ee0*/  IADD3 R12, P0, PT, R59, R7, RZ ;  /* 0x000000073b0c7210 */ /* 0x000fe20007f1e0ff */
[----:B-1----:R-:W-:-:S02]  /*17ef0*/  @!P6 IMAD.MOV.U32 R10, RZ, RZ, R75 ;  /* 0x000000ffff0ae224 */ /* 0x002fc400078e004b */
[----:B------:R-:W-:Y:S01]  /*17f00*/  @!P6 IMAD.MOV.U32 R11, RZ, RZ, R76 ;  /* 0x000000ffff0be224 */ /* 0x000fe200078e004c */
[----:B------:R-:W-:Y:S01]  /*17f10*/  STL [R1+0x1ad0], R56 ;  /* 0x001ad03801007387 */ /* 0x000fe20000100800 */
[----:B------:R-:W-:-:S03]  /*17f20*/  IMAD.X R13, R9, 0x1, R8, P0 ;  /* 0x00000001090d7824 */ /* 0x000fc600000e0608 */
[----:B------:R0:W3:Y:S01]  /*17f30*/  @!P6 LDG.E.U8 R61, desc[UR14][R10.64] ;  /* 0x0000000e0a3de981 */ /* 0x0000e2000c1e1100 */
[----:B------:R-:W-:Y:S01]  /*17f40*/  PRMT R59, RZ, 0x7610, R59 ;  /* 0x00007610ff3b7816 */ /* 0x000fe2000000003b */
[C---:B------:R-:W-:Y:S02]  /*17f50*/  IMAD R81, R16.reuse, 0x66, RZ ;  /* 0x0000006610517824 */ /* 0x040fe400078e02ff */
[----:B----4-:R1:W-:Y:S01]  /*17f60*/  STS.U8 [R82+UR4+0x4400], R86 ;  /* 0x0044005652007988 */ /* 0x0103e20008000004 */
[----:B0-----:R-:W-:Y:S02]  /*17f70*/  @!P6 IMAD.MOV.U32 R10, RZ, RZ, R17 ;  /* 0x000000ffff0ae224 */ /* 0x001fe400078e0011 */
[----:B------:R-:W-:Y:S02]  /*17f80*/  @!P6 IMAD.MOV.U32 R11, RZ, RZ, R24 ;  /* 0x000000ffff0be224 */ /* 0x000fe400078e0018 */
[----:B-1----:R-:W-:-:S03]  /*17f90*/  IMAD R86, R16, 0x65, RZ ;  /* 0x0000006510567824 */ /* 0x002fc600078e02ff */
[----:B------:R0:W4:Y:S01]  /*17fa0*/  @!P6 LDG.E.U8 R60, desc[UR14][R10.64] ;  /* 0x0000000e0a3ce981 */ /* 0x000122000c1e1100 */
[C---:B------:R-:W-:Y:S02]  /*17fb0*/  IMAD R79, R16.reuse, 0x67, RZ ;  /* 0x00000067104f7824 */ /* 0x040fe400078e02ff */
[C---:B------:R-:W-:Y:S02]  /*17fc0*/  IMAD R78, R16.reuse, 0x6b, RZ ;  /* 0x0000006b104e7824 */ /* 0x040fe400078e02ff */
[C---:B------:R-:W-:Y:S02]  /*17fd0*/  IMAD R77, R16.reuse, 0x6c, RZ ;  /* 0x0000006c104d7824 */ /* 0x040fe400078e02ff */
[----:B------:R-:W-:Y:S02]  /*17fe0*/  IMAD R76, R16, 0x6d, RZ ;  /* 0x0000006d104c7824 */ /* 0x000fe400078e02ff */
[----:B0-----:R-:W-:Y:S02]  /*17ff0*/  @!P6 IMAD.MOV.U32 R10, RZ, RZ, R12 ;  /* 0x000000ffff0ae224 */ /* 0x001fe400078e000c */
[----:B------:R-:W-:-:S02]  /*18000*/  @!P6 IMAD.MOV.U32 R11, RZ, RZ, R13 ;  /* 0x000000ffff0be224 */ /* 0x000fc400078e000d */
[C---:B------:R-:W-:Y:S02]  /*18010*/  IMAD R75, R16.reuse, 0x6e, RZ ;  /* 0x0000006e104b7824 */ /* 0x040fe400078e02ff */
[C---:B------:R-:W-:Y:S02]  /*18020*/  IMAD R62, R16.reuse, 0x6f, RZ ;  /* 0x0000006f103e7824 */ /* 0x040fe400078e02ff */
[C---:B------:R-:W-:Y:S02]  /*18030*/  IMAD R58, R16.reuse, 0x73, RZ ;  /* 0x00000073103a7824 */ /* 0x040fe400078e02ff */
[C---:B------:R-:W-:Y:S02]  /*18040*/  IMAD R57, R16.reuse, 0x74, RZ ;  /* 0x0000007410397824 */ /* 0x040fe400078e02ff */
[C---:B------:R-:W-:Y:S02]  /*18050*/  IMAD R56, R16.reuse, 0x75, RZ ;  /* 0x0000007510387824 */ /* 0x040fe400078e02ff */
[----:B------:R-:W-:Y:S01]  /*18060*/  IMAD R54, R16, 0x77, RZ ;  /* 0x0000007710367824 */ /* 0x000fe200078e02ff */
[----:B------:R-:W-:Y:S01]  /*18070*/  SHF.R.S32.HI R9, RZ, 0x1f, R86 ;  /* 0x0000001fff097819 */ /* 0x000fe20000011456 */
[----:B------:R0:W3:Y:S04]  /*18080*/  @!P6 LDG.E.U8 R59, desc[UR14][R10.64] ;  /* 0x0000000e0a3be981 */ /* 0x0000e8000c1e1100 */
[----:B------:R-:W-:Y:S01]  /*18090*/  STS.U8 [R82+UR4+0x4800], R22 ;  /* 0x0048001652007988 */ /* 0x000fe20008000004 */
[----:B0-----:R-:W-:-:S02]  /*180a0*/  SHF.R.S32.HI R10, RZ, 0x1f, R81 ;  /* 0x0000001fff0a7819 */ /* 0x001fc40000011451 */
[----:B------:R-:W-:Y:S01]  /*180b0*/  SHF.R.S32.HI R11, RZ, 0x1f, R79 ;  /* 0x0000001fff0b7819 */ /* 0x000fe2000001144f */
[----:B------:R-:W-:Y:S04]  /*180c0*/  STS.U8 [R82+UR4+0x800], R23 ;  /* 0x0008001752007988 */ /* 0x000fe80008000004 */
[----:B------:R0:W-:Y:S04]  /*180d0*/  STS.U8 [R82+UR4+0xcc00], R14 ;  /* 0x00cc000e52007988 */ /* 0x0001e80008000004 */
[----:B------:R-:W-:Y:S01]  /*180e0*/  STS.U8 [R82+UR4+0x400], R85 ;  /* 0x0004005552007988 */ /* 0x000fe20008000004 */
[----:B0-----:R-:W-:-:S03]  /*180f0*/  SHF.R.S32.HI R14, RZ, 0x1f, R78 ;  /* 0x0000001fff0e7819 */ /* 0x001fc6000001144e */
[----:B------:R0:W-:Y:S04]  /*18100*/  STS.U8 [R82+UR4+0x8c00], R15 ;  /* 0x008c000f52007988 */ /* 0x0001e80008000004 */
[----:B------:R1:W-:Y:S01]  /*18110*/  STS.U8 [R82+UR4+0x4c00], R18 ;  /* 0x004c001252007988 */ /* 0x0003e20008000004 */
[----:B0-----:R-:W-:Y:S02]  /*18120*/  SHF.R.S32.HI R15, RZ, 0x1f, R77 ;  /* 0x0000001fff0f7819 */ /* 0x001fe4000001144d */
[----:B-1----:R-:W-:Y:S01]  /*18130*/  SHF.R.S32.HI R18, RZ, 0x1f, R76 ;  /* 0x0000001fff127819 */ /* 0x002fe2000001144c */
[----:B------:R0:W-:Y:S04]  /*18140*/  STS.U8 [R82+UR4+0xc00], R19 ;  /* 0x000c001352007988 */ /* 0x0001e80008000004 */
[----:B------:R-:W-:Y:S01]  /*18150*/  STS.U8 [R82+UR4], R25 ;  /* 0x0000001952007988 */ /* 0x000fe20008000004 */
[----:B0-----:R-:W-:-:S03]  /*18160*/  SHF.R.S32.HI R19, RZ, 0x1f, R75 ;  /* 0x0000001fff137819 */ /* 0x001fc6000001144b */
[----:B------:R-:W-:Y:S04]  /*18170*/  STS.U8 [R82+UR4+0x8400], R87 ;  /* 0x0084005752007988 */ /* 0x000fe80008000004 */
[----:B--2---:R0:W-:Y:S04]  /*18180*/  STL [R1+0x1ad4], R55 ;  /* 0x001ad43701007387 */ /* 0x0041e80000100800 */
[----:B------:R1:W-:Y:S04]  /*18190*/  STL [R1+0x1514], R17 ;  /* 0x0015141101007387 */ /* 0x0003e80000100800 */
[----:B------:R-:W-:Y:S01]  /*181a0*/  STL [R1+0x1510], R24 ;  /* 0x0015101801007387 */ /* 0x000fe20000100800 */
[----:B0-----:R-:W-:-:S03]  /*181b0*/  IMAD R55, R16, 0x76, RZ ;  /* 0x0000007610377824 */ /* 0x001fc600078e02ff */
[----:B------:R0:W-:Y:S01]  /*181c0*/  STL [R1+0x151c], R12 ;  /* 0x00151c0c01007387 */ /* 0x0001e20000100800 */
[----:B-1----:R-:W-:-:S03]  /*181d0*/  IMAD R17, R16, 0x7b, RZ ;  /* 0x0000007b10117824 */ /* 0x002fc600078e02ff */
[----:B------:R1:W-:Y:S04]  /*181e0*/  STL [R1+0x1518], R13 ;  /* 0x0015180d01007387 */ /* 0x0003e80000100800 */
[----:B------:R2:W-:Y:S01]  /*181f0*/  STL [R1+0x1a74], R16 ;  /* 0x001a741001007387 */ /* 0x0005e20000100800 */
[-C--:B0-----:R-:W-:Y:S01]  /*18200*/  IADD3 R12, P1, PT, R81, R0.reuse, RZ ;  /* 0x00000000510c7210 */ /* 0x081fe20007f3e0ff */
[----:B-1----:R-:W-:Y:S01]  /*18210*/  IMAD R13, R16, 0x7c, RZ ;  /* 0x0000007c100d7824 */ /* 0x002fe200078e02ff */
[----:B--2---:R-:W-:-:S04]  /*18220*/  IADD3 R16, P0, PT, R86, R0, RZ ;  /* 0x0000000056107210 */ /* 0x004fc80007f1e0ff */
[----:B------:R-:W-:Y:S04]  /*18230*/  STL [R1+0x5e0], R13 ;  /* 0x0005e00d01007387 */ /* 0x000fe80000100800 */
[----:B------:R0:W-:Y:S04]  /*18240*/  STL [R1+0x1264], R16 ;  /* 0x0012641001007387 */ /* 0x0001e80000100800 */
[----:B------:R1:W-:Y:S01]  /*18250*/  STL [R1+0x1284], R12 ;  /* 0x0012840c01007387 */ /* 0x0003e20000100800 */
[--C-:B0-----:R-:W-:Y:S01]  /*18260*/  IMAD.X R16, R9, 0x1, R2.reuse, P0 ;  /* 0x0000000109107824 */ /* 0x101fe200000e0602 */
[----:B------:R-:W-:Y:S01]  /*18270*/  IADD3 R22, P0, PT, R79, R0, RZ ;  /* 0x000000004f167210 */ /* 0x000fe20007f1e0ff */
[----:B-1----:R-:W-:-:S03]  /*18280*/  IMAD.X R12, R10, 0x1, R2, P1 ;  /* 0x000000010a0c7824 */ /* 0x002fc600008e0602 */
[----:B------:R0:W-:Y:S04]  /*18290*/  STL [R1+0x1260], R16 ;  /* 0x0012601001007387 */ /* 0x0001e80000100800 */
[----:B------:R-:W-:Y:S04]  /*182a0*/  STL [R1+0x12a4], R22 ;  /* 0x0012a41601007387 */ /* 0x000fe80000100800 */
[----:B------:R1:W-:Y:S01]  /*182b0*/  STL [R1+0x1280], R12 ;  /* 0x0012800c01007387 */ /* 0x0003e20000100800 */
[-C--:B0-----:R-:W-:Y:S01]  /*182c0*/  IADD3 R16, P1, PT, R78, R0.reuse, RZ ;  /* 0x000000004e107210 */ /* 0x081fe20007f3e0ff */
[----:B-1----:R-:W-:Y:S01]  /*182d0*/  IMAD.X R12, R11, 0x1, R2, P0 ;  /* 0x000000010b0c7824 */ /* 0x002fe200000e0602 */
[----:B------:R-:W-:-:S03]  /*182e0*/  IADD3 R23, P0, PT, R77, R0, RZ ;  /* 0x000000004d177210 */ /* 0x000fc60007f1e0ff */
[----:B------:R0:W-:Y:S04]  /*182f0*/  STL [R1+0x1324], R16 ;  /* 0x0013241001007387 */ /* 0x0001e80000100800 */
[----:B------:R1:W-:Y:S04]  /*18300*/  STL [R1+0x12a0], R12 ;  /* 0x0012a00c01007387 */ /* 0x0003e80000100800 */
[----:B------:R-:W-:Y:S01]  /*18310*/  STL [R1+0x1344], R23 ;  /* 0x0013441701007387 */ /* 0x000fe20000100800 */
[----:B0-----:R-:W-:-:S03]  /*18320*/  IMAD.X R16, R14, 0x1, R2, P1 ;  /* 0x000000010e107824 */ /* 0x001fc600008e0602 */
[----:B------:R-:W2:Y:S01]  /*18330*/  LDL.LU R85, [R1+0x178] ;  /* 0x0001780001557983 */ /* 0x000ea20000300800 */
[----:B-1----:R-:W-:-:S03]  /*18340*/  IADD3 R12, P1, PT, R76, R0, RZ ;  /* 0x000000004c0c7210 */ /* 0x002fc60007f3e0ff */
        /* <DEDUP_REMOVED lines=11> */
[----:B------:R-:W-:Y:S04]  /*18400*/  STL [R1+0x13a4], R16 ;  /* 0x0013a41001007387 */ /* 0x000fe80000100800 */
[----:B------:R-:W-:Y:S04]  /*18410*/  STL [R1+0x1380], R12 ;  /* 0x0013800c01007387 */ /* 0x000fe80000100800 */
[----:B------:R-:W-:Y:S04]  /*18420*/  STL [R1+0x1424], R25 ;  /* 0x0014241901007387 */ /* 0x000fe80000100800 */
[----:B------:R-:W3:Y:S04]  /*18430*/  LDL.LU R87, [R1+0x18c] ;  /* 0x00018c0001577983 */ /* 0x000ee80000300800 */
[----:B------:R0:W-:Y:S04]  /*18440*/  STS.U8 [R82+UR4+0xc800], R20 ;  /* 0x00c8001452007988 */ /* 0x0001e80008000004 */
[----:B------:R1:W-:Y:S01]  /*18450*/  STS.U8 [R82+UR4+0x8800], R21 ;  /* 0x0088001552007988 */ /* 0x0003e20008000004 */
[----:B0-----:R-:W-:-:S05]  /*18460*/  SHF.R.S32.HI R20, RZ, 0x1f, R62 ;  /* 0x0000001fff147819 */ /* 0x001fca000001143e */
[----:B------:R-:W-:Y:S01]  /*18470*/  IMAD.X R16, R20, 0x1, R2, P1 ;  /* 0x0000000114107824 */ /* 0x000fe200008e0602 */
[----:B------:R-:W-:Y:S02]  /*18480*/  IADD3 R12, P1, PT, R57, R0, RZ ;  /* 0x00000000390c7210 */ /* 0x000fe40007f3e0ff */
[----:B-1----:R-:W-:Y:S02]  /*18490*/  SHF.R.S32.HI R21, RZ, 0x1f, R58 ;  /* 0x0000001fff157819 */ /* 0x002fe4000001143a */
[----:B------:R-:W-:Y:S01]  /*184a0*/  STL [R1+0x13a0], R16 ;  /* 0x0013a01001007387 */ /* 0x000fe20000100800 */
[----:B------:R-:W-:-:S03]  /*184b0*/  SHF.R.S32.HI R22, RZ, 0x1f, R57 ;  /* 0x0000001fff167819 */ /* 0x000fc60000011439 */
[----:B------:R0:W-:Y:S01]  /*184c0*/  STL [R1+0x1444], R12 ;  /* 0x0014440c01007387 */ /* 0x0001e20000100800 */
[----:B------:R-:W-:-:S03]  /*184d0*/  SHF.R.S32.HI R23, RZ, 0x1f, R56 ;  /* 0x0000001fff177819 */ /* 0x000fc60000011438 */
[----:B------:R1:W-:Y:S01]  /*184e0*/  STS.U8 [R82+UR4+0xc000], R26 ;  /* 0x00c0001a52007988 */ /* 0x0003e20008000004 */
[--C-:B0-----:R-:W-:Y:S01]  /*184f0*/  IMAD.X R12, R21, 0x1, R2.reuse, P0 ;  /* 0x00000001150c7824 */ /* 0x101fe200000e0602 */
[----:B------:R-:W-:Y:S02]  /*18500*/  IADD3 R16, P0, PT, R56, R0, RZ ;  /* 0x0000000038107210 */ /* 0x000fe40007f1e0ff */
[----:B------:R0:W-:Y:S01]  /*18510*/  STS.U8 [R82+UR4+0xc400], R93 ;  /* 0x00c4005d52007988 */ /* 0x0001e20008000004 */
[----:B-1----:R-:W-:-:S03]  /*18520*/  IMAD.X R26, R22, 0x1, R2, P1 ;  /* 0x00000001161a7824 */ /* 0x002fc600008e0602 */
[----:B------:R1:W-:Y:S01]  /*18530*/  STL [R1+0x1420], R12 ;  /* 0x0014200c01007387 */ /* 0x0003e20000100800 */
[----:B------:R-:W-:-:S03]  /*18540*/  IMAD.X R83, R23, 0x1, R2, P0 ;  /* 0x0000000117537824 */ /* 0x000fc600000e0602 */
[----:B------:R4:W-:Y:S01]  /*18550*/  STL [R1+0x1464], R16 ;  /* 0x0014641001007387 */ /* 0x0009e20000100800 */
[-C--:B0-----:R-:W-:Y:S02]  /*18560*/  IADD3 R93, P0, PT, R54, R0.reuse, RZ ;  /* 0x00000000365d7210 */ /* 0x081fe40007f1e0ff */
[----:B-1----:R-:W-:Y:S01]  /*18570*/  IADD3 R12, P1, PT, R55, R0, RZ ;  /* 0x00000000370c7210 */ /* 0x002fe20007f3e0ff */
[----:B----4-:R-:W4:Y:S04]  /*18580*/  LDL.LU R16, [R1+0x190] ;  /* 0x0001900001107983 */ /* 0x010f280000300800 */
[----:B------:R-:W-:Y:S04]  /*18590*/  STL [R1+0x1440], R26 ;  /* 0x0014401a01007387 */ /* 0x000fe80000100800 */
[----:B------:R-:W-:Y:S04]  /*185a0*/  STL [R1+0x1484], R12 ;  /* 0x0014840c01007387 */ /* 0x000fe80000100800 */
[----:B------:R-:W-:Y:S04]  /*185b0*/  STL [R1+0x1460], R83 ;  /* 0x0014605301007387 */ /* 0x000fe80000100800 */
[----:B------:R0:W-:Y:S01]  /*185c0*/  STL [R1+0x14a4], R93 ;  /* 0x0014a45d01007387 */ /* 0x0001e20000100800 */
[----:B------:R-:W-:-:S03]  /*185d0*/  SHF.R.S32.HI R24, RZ, 0x1f, R55 ;  /* 0x0000001fff187819 */ /* 0x000fc60000011437 */
[----:B0-----:R-:W4:Y:S02]  /*185e0*/  LDL.LU R93, [R1+0x188] ;  /* 0x00018800015d7983 */ /* 0x001f240000300800 */
[----:B------:R-:W-:Y:S01]  /*185f0*/  IMAD.X R12, R24, 0x1, R2, P1 ;  /* 0x00000001180c7824 */ /* 0x000fe200008e0602 */
[----:B------:R-:W-:Y:S02]  /*18600*/  IADD3 R83, P1, PT, R17, R0, RZ ;  /* 0x0000000011537210 */ /* 0x000fe40007f3e0ff */
[----:B------:R-:W-:Y:S02]  /*18610*/  SHF.R.S32.HI R25, RZ, 0x1f, R54 ;  /* 0x0000001fff197819 */ /* 0x000fe40000011436 */
[----:B------:R-:W-:Y:S01]  /*18620*/  STL [R1+0x1480], R12 ;  /* 0x0014800c01007387 */ /* 0x000fe20000100800 */
[----:B------:R-:W-:-:S03]  /*18630*/  SHF.R.S32.HI R26, RZ, 0x1f, R17 ;  /* 0x0000001fff1a7819 */ /* 0x000fc60000011411 */
[----:B------:R0:W-:Y:S04]  /*18640*/  STL [R1+0x1524], R83 ;  /* 0x0015245301007387 */ /* 0x0001e80000100800 */
[----:B------:R-:W-:Y:S01]  /*18650*/  STL [R1+0x1a78], R0 ;  /* 0x001a780001007387 */ /* 0x000fe20000100800 */
[----:B0-----:R-:W-:Y:S01]  /*18660*/  IMAD.X R83, R25, 0x1, R2, P0 ;  /* 0x0000000119537824 */ /* 0x001fe200000e0602 */
[----:B------:R-:W-:-:S04]  /*18670*/  SHF.R.S32.HI R12, RZ, 0x1f, R13 ;  /* 0x0000001fff0c7819 */ /* 0x000fc8000001140d */
[----:B------:R0:W-:Y:S04]  /*18680*/  STL [R1+0x14a0], R83 ;  /* 0x0014a05301007387 */ /* 0x0001e80000100800 */
[----:B------:R-:W-:Y:S01]  /*18690*/  STL [R1+0x1b0], R12 ;  /* 0x0001b00c01007387 */ /* 0x000fe20000100800 */
[----:B0-----:R-:W-:Y:S01]  /*186a0*/  IMAD.X R83, R26, 0x1, R2, P1 ;  /* 0x000000011a537824 */ /* 0x001fe200008e0602 */
[----:B------:R-:W-:-:S04]  /*186b0*/  IADD3 R13, P6, PT, R13, R0, RZ ;  /* 0x000000000d0d7210 */ /* 0x000fc80007fde0ff */
[----:B------:R0:W-:Y:S01]  /*186c0*/  STL [R1+0x1520], R83 ;  /* 0x0015205301007387 */ /* 0x0001e20000100800 */
[----:B------:R-:W-:-:S03]  /*186d0*/  IADD3 R0, P0, PT, R86, R3, RZ ;  /* 0x0000000356007210 */ /* 0x000fc60007f1e0ff */
[----:B0-----:R-:W4:Y:S04]  /*186e0*/  LDL.LU R83, [R1+0x134] ;  /* 0x0001340001537983 */ /* 0x001f280000300800 */
[----:B------:R-:W-:Y:S04]  /*186f0*/  STL [R1+0x126c], R0 ;  /* 0x00126c0001007387 */ /* 0x000fe80000100800 */
[----:B------:R-:W-:Y:S04]  /*18700*/  STL [R1+0x1544], R13 ;  /* 0x0015440d01007387 */ /* 0x000fe80000100800 */
[----:B------:R0:W-:Y:S01]  /*18710*/  STL [R1+0x1a7c], R13 ;  /* 0x001a7c0d01007387 */ /* 0x0001e20000100800 */
[----:B------:R-:W-:Y:S01]  /*18720*/  IMAD.X R12, R12, 0x1, R2, P6 ;  /* 0x000000010c0c7824 */ /* 0x000fe200030e0602 */
[----:B0-----:R-:W-:-:S02]  /*18730*/  IADD3 R13, P1, PT, R86, R5, RZ ;  /* 0x00000005560d7210 */ /* 0x001fc40007f3e0ff */
[----:B--2---:R0:W-:Y:S04]  /*18740*/  STS.U8 [R82+UR4+0x1000], R85 ;  /* 0x0010005552007988 */ /* 0x0041e80008000004 */
[----:B0-----:R-:W2:Y:S04]  /*18750*/  LDL.LU R85, [R1+0x148] ;  /* 0x0001480001557983 */ /* 0x001ea80000300800 */
[----:B------:R0:W-:Y:S04]  /*18760*/  STL [R1+0x1a80], R2 ;  /* 0x001a800201007387 */ /* 0x0001e80000100800 */
[----:B------:R-:W-:Y:S01]  /*18770*/  STL [R1+0x1274], R13 ;  /* 0x0012740d01007387 */ /* 0x000fe20000100800 */
[----:B0-----:R-:W-:Y:S01]  /*18780*/  IMAD.X R2, R9, 0x1, R4, P0 ;  /* 0x0000000109027824 */ /* 0x001fe200000e0604 */
[----:B------:R-:W-:-:S02]  /*18790*/  IADD3 R0, P0, PT, R86, R7, RZ ;  /* 0x0000000756007210 */ /* 0x000fc40007f1e0ff */
[----:B------:R-:W2:Y:S04]  /*187a0*/  LDL.LU R86, [R1+0x14c] ;  /* 0x00014c0001567983 */ /* 0x000ea80000300800 */
[----:B------:R-:W-:Y:S04]  /*187b0*/  STL [R1+0x1268], R2 ;  /* 0x0012680201007387 */ /* 0x000fe80000100800 */
[----:B------:R-:W-:Y:S04]  /*187c0*/  STL [R1+0x1540], R12 ;  /* 0x0015400c01007387 */ /* 0x000fe80000100800 */
[----:B------:R0:W-:Y:S04]  /*187d0*/  STL [R1+0x127c], R0 ;  /* 0x00127c0001007387 */ /* 0x0001e80000100800 */
[----:B------:R1:W-:Y:S01]  /*187e0*/  STL [R1+0x1a84], R12 ;  /* 0x001a840c01007387 */ /* 0x0003e20000100800 */
[----:B0-----:R-:W-:Y:S01]  /*187f0*/  IMAD.X R0, R9, 0x1, R6, P1 ;  /* 0x0000000109007824 */ /* 0x001fe200008e0606 */
[----:B-1----:R-:W-:-:S04]  /*18800*/  IADD3 R12, P1, PT, R81, R3, RZ ;  /* 0x00000003510c7210 */ /* 0x002fc80007f3e0ff */
[----:B------:R-:W-:Y:S04]  /*18810*/  STL [R1+0x1270], R0 ;  /* 0x0012700001007387 */ /* 0x000fe80000100800 */
[----:B---3--:R0:W-:Y:S04]  /*18820*/  STS.U8 [R82+UR4+0x5000], R87 ;  /* 0x0050005752007988 */ /* 0x0081e80008000004 */
[----:B------:R-:W-:Y:S04]  /*18830*/  STL [R1+0x128c], R12 ;  /* 0x00128c0c01007387 */ /* 0x000fe80000100800 */
[----:B0-----:R-:W3:Y:S01]  /*18840*/  LDL.LU R87, [R1+0x144] ;  /* 0x0001440001577983 */ /* 0x001ee20000300800 */
[----:B------:R-:W-:Y:S01]  /*18850*/  IMAD.X R2, R9, 0x1, R8, P0 ;  /* 0x0000000109027824 */ /* 0x000fe200000e0608 */
[----:B------:R-:W-:-:S04]  /*18860*/  IADD3 R0, P0, PT, R81, R5, RZ ;  /* 0x0000000551007210 */ /* 0x000fc80007f1e0ff */
[----:B------:R-:W-:Y:S04]  /*18870*/  STL [R1+0x1278], R2 ;  /* 0x0012780201007387 */ /* 0x000fe80000100800 */
[----:B------:R0:W-:Y:S02]  /*18880*/  STL [R1+0x1294], R0 ;  /* 0x0012940001007387 */ /* 0x0001e40000100800 */
[C---:B0-----:R-:W-:Y:S01]  /*18890*/  IMAD.X R0, R10.reuse, 0x1, R4, P1 ;  /* 0x000000010a007824 */ /* 0x041fe200008e0604 */
[----:B------:R-:W-:Y:S01]  /*188a0*/  IADD3 R9, P1, PT, R81, R7, RZ ;  /* 0x0000000751097210 */ /* 0x000fe20007f3e0ff */
[----:B------:R-:W-:-:S03]  /*188b0*/  IMAD.X R2, R10, 0x1, R6, P0 ;  /* 0x000000010a027824 */ /* 0x000fc600000e0606 */
[----:B------:R0:W-:Y:S04]  /*188c0*/  STL [R1+0x1288], R0 ;  /* 0x0012880001007387 */ /* 0x0001e80000100800 */
[----:B------:R1:W-:Y:S04]  /*188d0*/  STL [R1+0x129c], R9 ;  /* 0x00129c0901007387 */ /* 0x0003e80000100800 */
[----:B------:R-:W3:Y:S01]  /*188e0*/  LDL.LU R81, [R1+0xc0] ;  /* 0x0000c00001517983 */ /* 0x000ee20000300800 */
[----:B0-----:R-:W-:Y:S01]  /*188f0*/  IADD3 R0, P0, PT, R79, R3, RZ ;  /* 0x000000034f007210 */ /* 0x001fe20007f1e0ff */
[----:B-1----:R-:W-:-:S02]  /*18900*/  IMAD.X R9, R10, 0x1, R8, P1 ;  /* 0x000000010a097824 */ /* 0x002fc400008e0608 */
[----:B------:R-:W-:Y:S04]  /*18910*/  STL [R1+0x1290], R2 ;  /* 0x0012900201007387 */ /* 0x000fe80000100800 */
[----:B------:R0:W-:Y:S04]  /*18920*/  STL [R1+0x12ac], R0 ;  /* 0x0012ac0001007387 */ /* 0x0001e80000100800 */
[----:B------:R-:W-:Y:S01]  /*18930*/  STL [R1+0x1298], R9 ;  /* 0x0012980901007387 */ /* 0x000fe20000100800 */
[----:B0-----:R-:W-:-:S03]  /*18940*/  IADD3 R0, P1, PT, R79, R5, RZ ;  /* 0x000000054f007210 */ /* 0x001fc60007f3e0ff */
[----:B----4-:R0:W-:Y:S04]  /*18950*/  STS.U8 [R82+UR4+0xd000], R93 ;  /* 0x00d0005d52007988 */ /* 0x0101e80008000004 */
[----:B0-----:R-:W4:Y:S01]  /*18960*/  LDL.LU R93, [R1+0xc8] ;  /* 0x0000c800015d7983 */ /* 0x001f220000300800 */
[----:B------:R-:W-:-:S03]  /*18970*/  IMAD.X R2, R11, 0x1, R4, P0 ;  /* 0x000000010b027824 */ /* 0x000fc600000e0604 */
[----:B------:R0:W-:Y:S01]  /*18980*/  STL [R1+0x12b4], R0 ;  /* 0x0012b40001007387 */ /* 0x0001e20000100800 */
[----:B------:R-:W-:-:S03]  /*18990*/  IMAD.X R9, R11, 0x1, R6, P1 ;  /* 0x000000010b097824 */ /* 0x000fc600008e0606 */
[----:B------:R1:W-:Y:S01]  /*189a0*/  STL [R1+0x12a8], R2 ;  /* 0x0012a80201007387 */ /* 0x0003e20000100800 */
[----:B0-----:R-:W-:-:S05]  /*189b0*/  IADD3 R0, P0, PT, R79, R7, RZ ;  /* 0x000000074f007210 */ /* 0x001fca0007f1e0ff */
[----:B------:R0:W-:Y:S01]  /*189c0*/  STL [R1+0x12bc], R0 ;  /* 0x0012bc0001007387 */ /* 0x0001e20000100800 */
[----:B-1----:R-:W-:-:S03]  /*189d0*/  IMAD.X R2, R11, 0x1, R8, P0 ;  /* 0x000000010b027824 */ /* 0x002fc600000e0608 */
[----:B------:R1:W-:Y:S01]  /*189e0*/  STL [R1+0x12b0], R9 ;  /* 0x0012b00901007387 */ /* 0x0003e20000100800 */
[----:B0-----:R-:W-:-:S03]  /*189f0*/  IADD3 R0, P1, PT, R78, R3, RZ ;  /* 0x000000034e007210 */ /* 0x001fc60007f3e0ff */
[----:B------:R0:W-:Y:S02]  /*18a00*/  STS.U8 [R82+UR4+0x1400], R83 ;  /* 0x0014005352007988 */ /* 0x0001e40008000004 */
[----:B-1----:R-:W-:Y:S02]  /*18a10*/  IMAD.X R9, R14, 0x1, R4, P1 ;  /* 0x000000010e097824 */ /* 0x002fe400008e0604 */
[----:B0-----:R-:W4:Y:S04]  /*18a20*/  LDL.LU R83, [R1+0xcc] ;  /* 0x0000cc0001537983 */ /* 0x001f280000300800 */
[----:B------:R0:W-:Y:S04]  /*18a30*/  STL [R1+0x132c], R0 ;  /* 0x00132c0001007387 */ /* 0x0001e80000100800 */
[----:B------:R1:W-:Y:S01]  /*18a40*/  STL [R1+0x12b8], R2 ;  /* 0x0012b80201007387 */ /* 0x0003e20000100800 */
[----:B0-----:R-:W-:-:S05]  /*18a50*/  IADD3 R0, P0, PT, R78, R5, RZ ;  /* 0x000000054e007210 */ /* 0x001fca0007f1e0ff */
[----:B------:R0:W-:Y:S01]  /*18a60*/  STL [R1+0x1334], R0 ;  /* 0x0013340001007387 */ /* 0x0001e20000100800 */
[----:B-1----:R-:W-:-:S03]  /*18a70*/  IMAD.X R2, R14, 0x1, R6, P0 ;  /* 0x000000010e027824 */ /* 0x002fc600000e0606 */
[----:B------:R1:W-:Y:S01]  /*18a80*/  STL [R1+0x1328], R9 ;  /* 0x0013280901007387 */ /* 0x0003e20000100800 */
[----:B0-----:R-:W-:-:S05]  /*18a90*/  IADD3 R0, P1, PT, R78, R7, RZ ;  /* 0x000000074e007210 */ /* 0x001fca0007f3e0ff */
[----:B-1----:R-:W-:Y:S01]  /*18aa0*/  IMAD.X R9, R14, 0x1, R8, P1 ;  /* 0x000000010e097824 */ /* 0x002fe200008e0608 */
[----:B--2---:R0:W-:Y:S04]  /*18ab0*/  STS.U8 [R82+UR4+0x5400], R85 ;  /* 0x0054005552007988 */ /* 0x0041e80008000004 */
[----:B0-----:R-:W2:Y:S04]  /*18ac0*/  LDL.LU R85, [R1+0xc4] ;  /* 0x0000c40001557983 */ /* 0x001ea80000300800 */
[----:B------:R0:W-:Y:S04]  /*18ad0*/  STL [R1+0x133c], R0 ;  /* 0x00133c0001007387 */ /* 0x0001e80000100800 */
[----:B------:R1:W-:Y:S01]  /*18ae0*/  STL [R1+0x1330], R2 ;  /* 0x0013300201007387 */ /* 0x0003e20000100800 */
[----:B0-----:R-:W-:-:S03]  /*18af0*/  IADD3 R0, P0, PT, R77, R3, RZ ;  /* 0x000000034d007210 */ /* 0x001fc60007f1e0ff */
[----:B------:R0:W-:Y:S01]  /*18b00*/  STS.U8 [R82+UR4+0x9400], R86 ;  /* 0x0094005652007988 */ /* 0x0001e20008000004 */
[----:B-1----:R-:W-:-:S03]  /*18b10*/  IADD3 R2, P1, PT, R77, R5, RZ ;  /* 0x000000054d027210 */ /* 0x002fc60007f3e0ff */
[----:B------:R1:W-:Y:S04]  /*18b20*/  STL [R1+0x134c], R0 ;  /* 0x00134c0001007387 */ /* 0x0003e80000100800 */
[----:B------:R-:W-:Y:S04]  /*18b30*/  STL [R1+0x1338], R9 ;  /* 0x0013380901007387 */ /* 0x000fe80000100800 */
[----:B0-----:R-:W2:Y:S01]  /*18b40*/  LDL.LU R86, [R1+0x8c] ;  /* 0x00008c0001567983 */ /* 0x001ea20000300800 */
[----:B-1----:R-:W-:-:S03]  /*18b50*/  IMAD.X R0, R15, 0x1, R4, P0 ;  /* 0x000000010f007824 */ /* 0x002fc600000e0604 */
[----:B------:R0:W-:Y:S04]  /*18b60*/  STL [R1+0x1354], R2 ;  /* 0x0013540201007387 */ /* 0x0001e80000100800 */
[----:B------:R1:W-:Y:S01]  /*18b70*/  STL [R1+0x1348], R0 ;  /* 0x0013480001007387 */ /* 0x0003e20000100800 */
[----:B0-----:R-:W-:Y:S01]  /*18b80*/  IADD3 R2, P0, PT, R77, R7, RZ ;  /* 0x000000074d027210 */ /* 0x001fe20007f1e0ff */
[----:B-1----:R-:W-:Y:S01]  /*18b90*/  IMAD.X R0, R15, 0x1, R6, P1 ;  /* 0x000000010f007824 */ /* 0x002fe200008e0606 */
[----:B------:R-:W-:-:S03]  /*18ba0*/  IADD3 R9, P1, PT, R76, R3, RZ ;  /* 0x000000034c097210 */ /* 0x000fc60007f3e0ff */
[----:B------:R-:W-:Y:S04]  /*18bb0*/  STL [R1+0x135c], R2 ;  /* 0x00135c0201007387 */ /* 0x000fe80000100800 */
[----:B------:R-:W-:Y:S04]  /*18bc0*/  STL [R1+0x1350], R0 ;  /* 0x0013500001007387 */ /* 0x000fe80000100800 */
[----:B---3--:R0:W-:Y:S04]  /*18bd0*/  STS.U8 [R82+UR4+0xd400], R87 ;  /* 0x00d4005752007988 */ /* 0x0081e80008000004 */
[----:B------:R-:W-:Y:S04]  /*18be0*/  STL [R1+0x136c], R9 ;  /* 0x00136c0901007387 */ /* 0x000fe80000100800 */
[----:B0-----:R-:W3:Y:S01]  /*18bf0*/  LDL.LU R87, [R1+0x94] ;  /* 0x0000940001577983 */ /* 0x001ee20000300800 */
[----:B------:R-:W-:Y:S01]  /*18c00*/  IMAD.X R2, R15, 0x1, R8, P0 ;  /* 0x000000010f027824 */ /* 0x000fe200000e0608 */
[----:B------:R-:W-:-:S04]  /*18c10*/  IADD3 R0, P0, PT, R76, R5, RZ ;  /* 0x000000054c007210 */ /* 0x000fc80007f1e0ff */
[----:B------:R0:W-:Y:S04]  /*18c20*/  STL [R1+0x1358], R2 ;  /* 0x0013580201007387 */ /* 0x0001e80000100800 */
[----:B------:R1:W-:Y:S01]  /*18c30*/  STL [R1+0x1374], R0 ;  /* 0x0013740001007387 */ /* 0x0003e20000100800 */
[C---:B0-----:R-:W-:Y:S02]  /*18c40*/  IMAD.X R2, R18.reuse, 0x1, R6, P0 ;  /* 0x0000000112027824 */ /* 0x041fe400000e0606 */
[----:B-1----:R-:W-:Y:S01]  /*18c50*/  IMAD.X R0, R18, 0x1, R4, P1 ;  /* 0x0000000112007824 */ /* 0x002fe200008e0604 */
[----:B------:R-:W-:-:S04]  /*18c60*/  IADD3 R9, P1, PT, R76, R7, RZ ;  /* 0x000000074c097210 */ /* 0x000fc80007f3e0ff */
[----:B------:R0:W-:Y:S04]  /*18c70*/  STL [R1+0x1368], R0 ;  /* 0x0013680001007387 */ /* 0x0001e80000100800 */
[----:B------:R-:W-:Y:S04]  /*18c80*/  STL [R1+0x137c], R9 ;  /* 0x00137c0901007387 */ /* 0x000fe80000100800 */
[----:B------:R-:W-:Y:S01]  /*18c90*/  STL [R1+0x1370], R2 ;  /* 0x0013700201007387 */ /* 0x000fe20000100800 */
[----:B0-----:R-:W-:-:S03]  /*18ca0*/  IADD3 R0, P0, PT, R75, R3, RZ ;  /* 0x000000034b007210 */ /* 0x001fc60007f1e0ff */
[----:B----4-:R0:W-:Y:S04]  /*18cb0*/  STS.U8 [R82+UR4+0x5800], R93 ;  /* 0x0058005d52007988 */ /* 0x0101e80008000004 */
[----:B0-----:R-:W4:Y:S04]  /*18cc0*/  LDL.LU R93, [R1+0x98] ;  /* 0x00009800015d7983 */ /* 0x001f280000300800 */
[----:B------:R0:W-:Y:S01]  /*18cd0*/  STL [R1+0x138c], R0 ;  /* 0x00138c0001007387 */ /* 0x0001e20000100800 */
[----:B------:R-:W-:Y:S02]  /*18ce0*/  IMAD.X R2, R19, 0x1, R4, P0 ;  /* 0x0000000113027824 */ /* 0x000fe400000e0604 */
[----:B0-----:R-:W-:Y:S01]  /*18cf0*/  IMAD.X R0, R18, 0x1, R8, P1 ;  /* 0x0000000112007824 */ /* 0x001fe200008e0608 */
[----:B------:R-:W-:-:S04]  /*18d00*/  IADD3 R9, P1, PT, R75, R5, RZ ;  /* 0x000000054b097210 */ /* 0x000fc80007f3e0ff */
[----:B------:R0:W-:Y:S04]  /*18d10*/  STL [R1+0x1378], R0 ;  /* 0x0013780001007387 */ /* 0x0001e80000100800 */
[----:B------:R-:W-:Y:S01]  /*18d20*/  STL [R1+0x1394], R9 ;  /* 0x0013940901007387 */ /* 0x000fe20000100800 */
[----:B0-----:R-:W-:-:S03]  /*18d30*/  IADD3 R0, P0, PT, R75, R7, RZ ;  /* 0x000000074b007210 */ /* 0x001fc60007f1e0ff */
[----:B------:R0:W-:Y:S04]  /*18d40*/  STL [R1+0x1388], R2 ;  /* 0x0013880201007387 */ /* 0x0001e80000100800 */
[----:B------:R1:W-:Y:S01]  /*18d50*/  STS.U8 [R82+UR4+0x9800], R83 ;  /* 0x0098005352007988 */ /* 0x0003e20008000004 */
[----:B0-----:R-:W-:-:S03]  /*18d60*/  IMAD.X R2, R19, 0x1, R8, P0 ;  /* 0x0000000113027824 */ /* 0x001fc600000e0608 */
[----:B-1----:R-:W4:Y:S04]  /*18d70*/  LDL.LU R83, [R1+0x90] ;  /* 0x0000900001537983 */ /* 0x002f280000300800 */
[----:B------:R0:W-:Y:S02]  /*18d80*/  STL [R1+0x139c], R0 ;  /* 0x00139c0001007387 */ /* 0x0001e40000100800 */
[----:B0-----:R-:W-:Y:S01]  /*18d90*/  IMAD.X R0, R19, 0x1, R6, P1 ;  /* 0x0000000113007824 */ /* 0x001fe200008e0606 */
[----:B------:R-:W-:-:S04]  /*18da0*/  IADD3 R9, P1, PT, R62, R3, RZ ;  /* 0x000000033e097210 */ /* 0x000fc80007f3e0ff */
[----:B------:R0:W-:Y:S04]  /*18db0*/  STL [R1+0x1390], R0 ;  /* 0x0013900001007387 */ /* 0x0001e80000100800 */
[----:B------:R-:W-:Y:S04]  /*18dc0*/  STL [R1+0x13ac], R9 ;  /* 0x0013ac0901007387 */ /* 0x000fe80000100800 */
[----:B------:R1:W-:Y:S01]  /*18dd0*/  STL [R1+0x1398], R2 ;  /* 0x0013980201007387 */ /* 0x0003e20000100800 */
[----:B0-----:R-:W-:Y:S01]  /*18de0*/  IADD3 R0, P0, PT, R62, R5, RZ ;  /* 0x000000053e007210 */ /* 0x001fe20007f1e0ff */
[----:B-1----:R-:W-:Y:S01]  /*18df0*/  IMAD.X R2, R20, 0x1, R4, P1 ;  /* 0x0000000114027824 */ /* 0x002fe200008e0604 */
[----:B------:R-:W-:Y:S01]  /*18e00*/  IADD3 R9, P1, PT, R62, R7, RZ ;  /* 0x000000073e097210 */ /* 0x000fe20007f3e0ff */
[----:B--2---:R0:W-:Y:S04]  /*18e10*/  STS.U8 [R82+UR4+0xd800], R85 ;  /* 0x00d8005552007988 */ /* 0x0041e80008000004 */
[----:B0-----:R-:W2:Y:S04]  /*18e20*/  LDL.LU R85, [R1+0x60] ;  /* 0x0000600001557983 */ /* 0x001ea80000300800 */
[----:B------:R0:W-:Y:S04]  /*18e30*/  STL [R1+0x13b4], R0 ;  /* 0x0013b40001007387 */ /* 0x0001e80000100800 */
[----:B------:R1:W-:Y:S01]  /*18e40*/  STL [R1+0x13a8], R2 ;  /* 0x0013a80201007387 */ /* 0x0003e20000100800 */
[----:B0-----:R-:W-:-:S03]  /*18e50*/  IMAD.X R0, R20, 0x1, R6, P0 ;  /* 0x0000000114007824 */ /* 0x001fc600000e0606 */
[----:B------:R-:W-:Y:S01]  /*18e60*/  STL [R1+0x13bc], R9 ;  /* 0x0013bc0901007387 */ /* 0x000fe20000100800 */
[----:B-1----:R-:W-:-:S03]  /*18e70*/  IADD3 R2, P0, PT, R58, R3, RZ ;  /* 0x000000033a027210 */ /* 0x002fc60007f1e0ff */
[----:B------:R0:W-:Y:S04]  /*18e80*/  STL [R1+0x13b0], R0 ;  /* 0x0013b00001007387 */ /* 0x0001e80000100800 */
[----:B------:R1:W-:Y:S04]  /*18e90*/  STS.U8 [R82+UR4+0x1c00], R86 ;  /* 0x001c005652007988 */ /* 0x0003e80008000004 */
[----:B------:R1:W-:Y:S01]  /*18ea0*/  STL [R1+0x142c], R2 ;  /* 0x00142c0201007387 */ /* 0x0003e20000100800 */
[----:B0-----:R-:W-:Y:S01]  /*18eb0*/  IMAD.X R0, R20, 0x1, R8, P1 ;  /* 0x0000000114007824 */ /* 0x001fe200008e0608 */
[----:B------:R-:W-:-:S02]  /*18ec0*/  IADD3 R9, P1, PT, R58, R5, RZ ;  /* 0x000000053a097210 */ /* 0x000fc40007f3e0ff */
[----:B-1----:R-:W2:Y:S04]  /*18ed0*/  LDL.LU R86, [R1+0x74] ;  /* 0x0000740001567983 */ /* 0x002ea80000300800 */
[----:B------:R-:W-:Y:S01]  /*18ee0*/  STL [R1+0x1a88], R20 ;  /* 0x001a881401007387 */ /* 0x000fe20000100800 */
[----:B------:R-:W-:-:S03]  /*18ef0*/  IMAD.X R2, R21, 0x1, R4, P0 ;  /* 0x0000000115027824 */ /* 0x000fc600000e0604 */
[----:B------:R0:W-:Y:S04]  /*18f00*/  STL [R1+0x13b8], R0 ;  /* 0x0013b80001007387 */ /* 0x0001e80000100800 */
[----:B------:R-:W-:Y:S01]  /*18f10*/  STL [R1+0x1434], R9 ;  /* 0x0014340901007387 */ /* 0x000fe20000100800 */
[----:B0-----:R-:W-:-:S03]  /*18f20*/  IADD3 R0, P0, PT, R58, R7, RZ ;  /* 0x000000073a007210 */ /* 0x001fc60007f1e0ff */
[----:B------:R-:W-:Y:S04]  /*18f30*/  STL [R1+0x1428], R2 ;  /* 0x0014280201007387 */ /* 0x000fe80000100800 */
[----:B---3--:R0:W-:Y:S04]  /*18f40*/  STS.U8 [R82+UR4+0x5c00], R87 ;  /* 0x005c005752007988 */ /* 0x0081e80008000004 */
[----:B------:R1:W-:Y:S04]  /*18f50*/  STL [R1+0x143c], R0 ;  /* 0x00143c0001007387 */ /* 0x0003e80000100800 */
[----:B0-----:R-:W3:Y:S01]  /*18f60*/  LDL.LU R87, [R1+0x7c] ;  /* 0x00007c0001577983 */ /* 0x001ee20000300800 */
[----:B------:R-:W-:Y:S01]  /*18f70*/  IMAD.X R2, R21, 0x1, R6, P1 ;  /* 0x0000000115027824 */ /* 0x000fe200008e0606 */
[----:B-1----:R-:W-:-:S04]  /*18f80*/  IADD3 R0, P1, PT, R57, R3, RZ ;  /* 0x0000000339007210 */ /* 0x002fc80007f3e0ff */
[----:B------:R0:W-:Y:S04]  /*18f90*/  STL [R1+0x1430], R2 ;  /* 0x0014300201007387 */ /* 0x0001e80000100800 */
[----:B------:R-:W-:Y:S04]  /*18fa0*/  STL [R1+0x1a8c], R21 ;  /* 0x001a8c1501007387 */ /* 0x000fe80000100800 */
[----:B------:R1:W-:Y:S01]  /*18fb0*/  STL [R1+0x144c], R0 ;  /* 0x00144c0001007387 */ /* 0x0003e20000100800 */
[----:B0-----:R-:W-:-:S05]  /*18fc0*/  IMAD.X R2, R21, 0x1, R8, P0 ;  /* 0x0000000115027824 */ /* 0x001fca00000e0608 */
[----:B------:R0:W-:Y:S01]  /*18fd0*/  STL [R1+0x1438], R2 ;  /* 0x0014380201007387 */ /* 0x0001e20000100800 */
[C---:B-1----:R-:W-:Y:S01]  /*18fe0*/  IADD3 R0, P0, PT, R57.reuse, R5, RZ ;  /* 0x0000000539007210 */ /* 0x042fe20007f1e0ff */
[C---:B0-----:R-:W-:Y:S01]  /*18ff0*/  IMAD.X R2, R22.reuse, 0x1, R4, P1 ;  /* 0x0000000116027824 */ /* 0x041fe200008e0604 */
[----:B------:R-:W-:Y:S01]  /*19000*/  IADD3 R9, P1, PT, R57, R7, RZ ;  /* 0x0000000739097210 */ /* 0x000fe20007f3e0ff */
[----:B----4-:R0:W-:Y:S04]  /*19010*/  STS.U8 [R82+UR4+0x9c00], R93 ;  /* 0x009c005d52007988 */ /* 0x0101e80008000004 */
[----:B0-----:R-:W4:Y:S04]  /*19020*/  LDL.LU R93, [R1+0x70] ;  /* 0x00007000015d7983 */ /* 0x001f280000300800 */
[----:B------:R0:W-:Y:S04]  /*19030*/  STL [R1+0x1454], R0 ;  /* 0x0014540001007387 */ /* 0x0001e80000100800 */
[----:B------:R1:W-:Y:S01]  /*19040*/  STL [R1+0x1448], R2 ;  /* 0x0014480201007387 */ /* 0x0003e20000100800 */
[----:B0-----:R-:W-:-:S03]  /*19050*/  IMAD.X R0, R22, 0x1, R6, P0 ;  /* 0x0000000116007824 */ /* 0x001fc600000e0606 */
[----:B------:R-:W-:Y:S01]  /*19060*/  STL [R1+0x145c], R9 ;  /* 0x00145c0901007387 */ /* 0x000fe20000100800 */
[----:B-1----:R-:W-:-:S03]  /*19070*/  IADD3 R2, P0, PT, R56, R3, RZ ;  /* 0x0000000338027210 */ /* 0x002fc60007f1e0ff */
[----:B------:R0:W-:Y:S04]  /*19080*/  STL [R1+0x1450], R0 ;  /* 0x0014500001007387 */ /* 0x0001e80000100800 */
[----:B------:R1:W-:Y:S01]  /*19090*/  STL [R1+0x146c], R2 ;  /* 0x00146c0201007387 */ /* 0x0003e20000100800 */
[----:B0-----:R-:W-:Y:S01]  /*190a0*/  IMAD.X R0, R22, 0x1, R8, P1 ;  /* 0x0000000116007824 */ /* 0x001fe200008e0608 */
[----:B------:R-:W-:Y:S02]  /*190b0*/  IADD3 R9, P1, PT, R56, R5, RZ ;  /* 0x0000000538097210 */ /* 0x000fe40007f3e0ff */
[----:B------:R-:W-:Y:S01]  /*190c0*/  STL [R1+0x1a90], R22 ;  /* 0x001a901601007387 */ /* 0x000fe20000100800 */
[----:B-1----:R-:W-:-:S03]  /*190d0*/  IMAD.X R2, R23, 0x1, R4, P0 ;  /* 0x0000000117027824 */ /* 0x002fc600000e0604 */
[----:B------:R0:W-:Y:S04]  /*190e0*/  STL [R1+0x1458], R0 ;  /* 0x0014580001007387 */ /* 0x0001e80000100800 */
[----:B------:R1:W-:Y:S01]  /*190f0*/  STL [R1+0x1474], R9 ;  /* 0x0014740901007387 */ /* 0x0003e20000100800 */
[----:B0-----:R-:W-:-:S03]  /*19100*/  IADD3 R0, P0, PT, R56, R7, RZ ;  /* 0x0000000738007210 */ /* 0x001fc60007f1e0ff */
[----:B------:R0:W-:Y:S01]  /*19110*/  STL [R1+0x1468], R2 ;  /* 0x0014680201007387 */ /* 0x0001e20000100800 */
[----:B-1----:R-:W-:-:S03]  /*19120*/  IMAD.X R9, R23, 0x1, R6, P1 ;  /* 0x0000000117097824 */ /* 0x002fc600008e0606 */
[----:B------:R-:W4:Y:S04]  /*19130*/  LDL.LU R21, [R1+0x5e0] ;  /* 0x0005e00001157983 */ /* 0x000f280000300800 */
[----:B------:R1:W-:Y:S01]  /*19140*/  STL [R1+0x147c], R0 ;  /* 0x00147c0001007387 */ /* 0x0003e20000100800 */
[----:B0-----:R-:W-:-:S03]  /*19150*/  IMAD.X R2, R23, 0x1, R8, P0 ;  /* 0x0000000117027824 */ /* 0x001fc600000e0608 */
[----:B------:R-:W-:Y:S01]  /*19160*/  STL [R1+0x1470], R9 ;  /* 0x0014700901007387 */ /* 0x000fe20000100800 */
[----:B-1----:R-:W-:-:S03]  /*19170*/  IADD3 R0, P1, PT, R55, R3, RZ ;  /* 0x0000000337007210 */ /* 0x002fc60007f3e0ff */
[----:B------:R-:W-:Y:S04]  /*19180*/  STL [R1+0x1a94], R23 ;  /* 0x001a941701007387 */ /* 0x000fe80000100800 */
[----:B------:R0:W-:Y:S04]  /*19190*/  STL [R1+0x148c], R0 ;  /* 0x00148c0001007387 */ /* 0x0001e80000100800 */
[----:B------:R-:W-:Y:S04]  /*191a0*/  STL [R1+0x1478], R2 ;  /* 0x0014780201007387 */ /* 0x000fe80000100800 */
[----:B------:R-:W4:Y:S01]  /*191b0*/  LDL.LU R19, [R1+0x1b0] ;  /* 0x0001b00001137983 */ /* 0x000f220000300800 */
[----:B0-----:R-:W-:-:S05]  /*191c0*/  IADD3 R0, P0, PT, R55, R5, RZ ;  /* 0x0000000537007210 */ /* 0x001fca0007f1e0ff */
[----:B------:R0:W-:Y:S04]  /*191d0*/  STL [R1+0x1494], R0 ;  /* 0x0014940001007387 */ /* 0x0001e80000100800 */
[----:B------:R-:W4:Y:S01]  /*191e0*/  LDL.LU R79, [R1+0x54] ;  /* 0x00005400014f7983 */ /* 0x000f220000300800 */
[----:B0-----:R-:W-:Y:S01]  /*191f0*/  IMAD.X R0, R24, 0x1, R4, P1 ;  /* 0x0000000118007824 */ /* 0x001fe200008e0604 */
[----:B------:R-:W-:-:S04]  /*19200*/  IADD3 R2, P1, PT, R55, R7, RZ ;  /* 0x0000000737027210 */ /* 0x000fc80007f3e0ff */
[----:B------:R0:W-:Y:S04]  /*19210*/  STL [R1+0x1488], R0 ;  /* 0x0014880001007387 */ /* 0x0001e80000100800 */
[----:B------:R1:W-:Y:S01]  /*19220*/  STL [R1+0x149c], R2 ;  /* 0x00149c0201007387 */ /* 0x0003e20000100800 */
[----:B0-----:R-:W-:Y:S01]  /*19230*/  IMAD.X R0, R24, 0x1, R6, P0 ;  /* 0x0000000118007824 */ /* 0x001fe200000e0606 */
[----:B-1----:R-:W-:-:S04]  /*19240*/  IADD3 R2, P0, PT, R54, R3, RZ ;  /* 0x0000000336027210 */ /* 0x002fc80007f1e0ff */
[----:B------:R0:W-:Y:S04]  /*19250*/  STL [R1+0x1490], R0 ;  /* 0x0014900001007387 */ /* 0x0001e80000100800 */
[----:B------:R1:W-:Y:S01]  /*19260*/  STL [R1+0x14ac], R2 ;  /* 0x0014ac0201007387 */ /* 0x0003e20000100800 */
[----:B0-----:R-:W-:-:S03]  /*19270*/  IMAD.X R0, R24, 0x1, R8, P1 ;  /* 0x0000000118007824 */ /* 0x001fc600008e0608 */
[----:B------:R-:W-:Y:S01]  /*19280*/  STL [R1+0x1a98], R24 ;  /* 0x001a981801007387 */ /* 0x000fe20000100800 */
[----:B-1----:R-:W-:-:S03]  /*19290*/  IADD3 R2, P1, PT, R54, R5, RZ ;  /* 0x0000000536027210 */ /* 0x002fc60007f3e0ff */
[----:B------:R0:W-:Y:S04]  /*192a0*/  STL [R1+0x1498], R0 ;  /* 0x0014980001007387 */ /* 0x0001e80000100800 */
[----:B------:R-:W-:Y:S01]  /*192b0*/  STL [R1+0x14b4], R2 ;  /* 0x0014b40201007387 */ /* 0x000fe20000100800 */
[----:B0-----:R-:W-:-:S03]  /*192c0*/  IMAD.X R0, R25, 0x1, R4, P0 ;  /* 0x0000000119007824 */ /* 0x001fc600000e0604 */
[----:B------:R0:W-:Y:S04]  /*192d0*/  STS.U8 [R82+UR4+0x1800], R81 ;  /* 0x0018005152007988 */ /* 0x0001e80008000004 */
[----:B------:R-:W-:Y:S04]  /*192e0*/  STL [R1+0x14a8], R0 ;  /* 0x0014a80001007387 */ /* 0x000fe80000100800 */
[----:B------:R1:W-:Y:S04]  /*192f0*/  STS.U8 [R82+UR4+0xdc00], R83 ;  /* 0x00dc005352007988 */ /* 0x0003e80008000004 */
[----:B0-----:R-:W4:Y:S04]  /*19300*/  LDL.LU R81, [R1+0x58] ;  /* 0x0000580001517983 */ /* 0x001f280000300800 */
[----:B-1----:R-:W4:Y:S04]  /*19310*/  LDL.LU R83, [R1+0x4c] ;  /* 0x00004c0001537983 */ /* 0x002f280000300800 */
[----:B--2---:R0:W-:Y:S04]  /*19320*/  STS.U8 [R82+UR4+0x2000], R85 ;  /* 0x0020005552007988 */ /* 0x0041e80008000004 */
[----:B0-----:R-:W2:Y:S04]  /*19330*/  LDL.LU R85, [R1+0x28] ;  /* 0x0000280001557983 */ /* 0x001ea80000300800 */
[----:B------:R0:W-:Y:S04]  /*19340*/  STS.U8 [R82+UR4+0x6000], R86 ;  /* 0x0060005652007988 */ /* 0x0001e80008000004 */
[----:B0-----:R-:W2:Y:S04]  /*19350*/  LDL.LU R86, [R1+0x24] ;  /* 0x0000240001567983 */ /* 0x001ea80000300800 */
[----:B---3--:R0:W-:Y:S04]  /*19360*/  STS.U8 [R82+UR4+0xa000], R87 ;  /* 0x00a0005752007988 */ /* 0x0081e80008000004 */
[----:B0-----:R-:W3:Y:S01]  /*19370*/  LDL.LU R87, [R1+0x20] ;  /* 0x0000200001577983 */ /* 0x001ee20000300800 */
[----:B------:R-:W-:Y:S01]  /*19380*/  IADD3 R22, P0, PT, R54, R7, RZ ;  /* 0x0000000736167210 */ /* 0x000fe20007f1e0ff */
[----:B------:R-:W-:Y:S01]  /*19390*/  IMAD.X R24, R25, 0x1, R6, P1 ;  /* 0x0000000119187824 */ /* 0x000fe200008e0606 */
[----:B------:R-:W-:-:S03]  /*193a0*/  IADD3 R12, P1, PT, R17, R3, RZ ;  /* 0x00000003110c7210 */ /* 0x000fc60007f3e0ff */
[----:B------:R-:W-:Y:S01]  /*193b0*/  IMAD.X R23, R25, 0x1, R8, P0 ;  /* 0x0000000119177824 */ /* 0x000fe200000e0608 */
[----:B------:R-:W-:Y:S01]  /*193c0*/  IADD3 R13, P0, PT, R17, R5, RZ ;  /* 0x00000005110d7210 */ /* 0x000fe20007f1e0ff */
[----:B------:R0:W-:Y:S01]  /*193d0*/  STS.U8 [R82+UR4+0x9000], R16 ;  /* 0x0090001052007988 */ /* 0x0001e20008000004 */
[----:B------:R-:W-:-:S03]  /*193e0*/  IMAD.X R20, R26, 0x1, R4, P1 ;  /* 0x000000011a147824 */ /* 0x000fc600008e0604 */
[----:B------:R-:W-:Y:S01]  /*193f0*/  IMAD.X R2, R26, 0x1, R6, P0 ;  /* 0x000000011a027824 */ /* 0x000fe200000e0606 */
[----:B------:R-:W-:Y:S01]  /*19400*/  STS.U8 [R82+UR4+0x6400], R88 ;  /* 0x0064005852007988 */ /* 0x000fe20008000004 */
[----:B0-----:R-:W-:Y:S01]  /*19410*/  IADD3 R16, P6, PT, R17, R7, RZ ;  /* 0x0000000711107210 */ /* 0x001fe20007fde0ff */
[----:B------:R-:W-:-:S04]  /*19420*/  VIADD R9, R80, 0xffffff84 ;  /* 0xffffff8450097836 */ /* 0x000fc80000000000 */
[----:B------:R-:W-:Y:S01]  /*19430*/  IMAD.X R0, R26, 0x1, R8, P6 ;  /* 0x000000011a007824 */ /* 0x000fe200030e0608 */
[----:B------:R-:W-:Y:S01]  /*19440*/  ISETP.GE.U32.AND P1, PT, R9, 0x7fffff05, PT ;  /* 0x7fffff050900780c */ /* 0x000fe20003f26070 */
[C---:B------:R-:W-:Y:S02]  /*19450*/  VIADD R9, R80.reuse, 0xffffff99 ;  /* 0xffffff9950097836 */ /* 0x040fe40000000000 */
[----:B------:R-:W-:Y:S01]  /*19460*/  VIADD R10, R80, 0xffffff9a ;  /* 0xffffff9a500a7836 */ /* 0x000fe20000000000 */
[----:B----4-:R0:W-:Y:S04]  /*19470*/  STS.U8 [R82+UR4+0xe000], R93 ;  /* 0x00e0005d52007988 */ /* 0x0101e80008000004 */
[----:B0-----:R-:W4:Y:S04]  /*19480*/  LDL.LU R93, [R1+0x1c] ;  /* 0x00001c00015d7983 */ /* 0x001f280000300800 */
        /* <DEDUP_REMOVED lines=8> */
[----:B------:R-:W-:-:S03]  /*19510*/  IADD3 R88, P0, PT, R21, R3, RZ ;  /* 0x0000000315587210 */ /* 0x000fc60007f1e0ff */
[----:B------:R-:W-:Y:S04]  /*19520*/  STL [R1+0x1538], R0 ;  /* 0x0015380001007387 */ /* 0x000fe80000100800 */
[----:B------:R-:W-:Y:S01]  /*19530*/  STL [R1+0x154c], R88 ;  /* 0x00154c5801007387 */ /* 0x000fe20000100800 */
[----:B------:R-:W-:-:S05]  /*19540*/  IMAD.X R17, R19, 0x1, R4, P0 ;  /* 0x0000000113117824 */ /* 0x000fca00000e0604 */
[----:B------:R-:W-:Y:S04]  /*19550*/  STL [R1+0x1548], R17 ;  /* 0x0015481101007387 */ /* 0x000fe80000100800 */
[----:B------:R-:W4:Y:S04]  /*19560*/  LDL.LU R78, [R1+0x340] ;  /* 0x00034000014e7983 */ /* 0x000f280000300800 */
[----:B------:R0:W-:Y:S04]  /*19570*/  STS.U8 [R82+UR4+0x2400], R79 ;  /* 0x0024004f52007988 */ /* 0x0001e80008000004 */
[----:B0-----:R-:W4:Y:S04]  /*19580*/  LDL.LU R79, [R1+0x33c] ;  /* 0x00033c00014f7983 */ /* 0x001f280000300800 */
[----:B------:R-:W4:Y:S04]  /*19590*/  LDL.LU R80, [R1+0x338] ;  /* 0x0003380001507983 */ /* 0x000f280000300800 */
[----:B------:R0:W-:Y:S04]  /*195a0*/  STS.U8 [R82+UR4+0xa400], R81 ;  /* 0x00a4005152007988 */ /* 0x0001e80008000004 */
        /* <DEDUP_REMOVED lines=9> */
[----:B------:R-:W-:-:S02]  /*19640*/  ISETP.GE.U32.AND P6, PT, R9, 0x7fffff1a, PT ;  /* 0x7fffff1a0900780c */ /* 0x000fc40003fc6070 */
[----:B------:R-:W-:Y:S01]  /*19650*/  LOP3.LUT R9, R82, 0x10, RZ, 0x3c, !PT ;  /* 0x0000001052097812 */ /* 0x000fe200078e3cff */
[----:B------:R-:W-:Y:S04]  /*19660*/  STS.U8 [R82+UR4+0x2c00], R92 ;  /* 0x002c005c52007988 */ /* 0x000fe80008000004 */
        /* <DEDUP_REMOVED lines=13> */
[----:B----4-:R0:W-:Y:S04]  /*19740*/  STS.U8 [R82+UR4+0xe800], R93 ;  /* 0x00e8005d52007988 */ /* 0x0101e80008000004 */
[----:B------:R-:W-:Y:S04]  /*19750*/  STS.U8 [R82+UR4+0xb800], R28 ;  /* 0x00b8001c52007988 */ /* 0x000fe80008000004 */
[----:B------:R-:W-:Y:S04]  /*19760*/  STS.U8 [R82+UR4+0xf800], R27 ;  /* 0x00f8001b52007988 */ /* 0x000fe80008000004 */
[----:B0-----:R-:W4:Y:S04]  /*19770*/  LDL.LU R93, [R1+0x244] ;  /* 0x00024400015d7983 */ /* 0x001f280000300800 */
[----:B------:R-:W-:Y:S04]  /*19780*/  STS.U8 [R82+UR4+0x3c00], R38 ;  /* 0x003c002652007988 */ /* 0x000fe80008000004 */
[----:B------:R-:W-:Y:S04]  /*19790*/  STS.U8 [R82+UR4+0x7c00], R37 ;  /* 0x007c002552007988 */ /* 0x000fe80008000004 */
[----:B------:R-:W-:Y:S04]  /*197a0*/  STS.U8 [R82+UR4+0xbc00], R36 ;  /* 0x00bc002452007988 */ /* 0x000fe80008000004 */
[----:B------:R-:W-:Y:S04]  /*197b0*/  STS.U8 [R82+UR4+0xfc00], R35 ;  /* 0x00fc002352007988 */ /* 0x000fe80008000004 */
[----:B------:R-:W-:Y:S04]  /*197c0*/  STS.U8 [R9+UR4+0xc080], R67 ;  /* 0x00c0804309007988 */ /* 0x000fe80008000004 */
[----:B------:R-:W-:Y:S04]  /*197d0*/  STS.U8 [R9+UR4+0x8080], R68 ;  /* 0x0080804409007988 */ /* 0x000fe80008000004 */
[----:B------:R-:W-:Y:S04]  /*197e0*/  STS.U8 [R9+UR4+0x4080], R69 ;  /* 0x0040804509007988 */ /* 0x000fe80008000004 */
[----:B------:R-:W-:Y:S01]  /*197f0*/  STS.U8 [R9+UR4+0x80], R74 ;  /* 0x0000804a09007988 */ /* 0x000fe20008000004 */
[----:B------:R-:W-:-:S03]  /*19800*/  ISETP.GE.U32.AND P0, PT, R10, 0x7fffff1b, PT ;  /* 0x7fffff1b0a00780c */ /* 0x000fc60003f06070 */
[----:B------:R-:W-:Y:S04]  /*19810*/  STS.U8 [R9+UR4+0x480], R78 ;  /* 0x0004804e09007988 */ /* 0x000fe80008000004 */
[----:B------:R-:W-:Y:S04]  /*19820*/  STS.U8 [R9+UR4+0x4480], R79 ;  /* 0x0044804f09007988 */ /* 0x000fe80008000004 */
[----:B--2---:R0:W-:Y:S04]  /*19830*/  STS.U8 [R9+UR4+0x4880], R85 ;  /* 0x0048805509007988 */ /* 0x0041e80008000004 */
[----:B0-----:R-:W2:Y:S04]  /*19840*/  LDL.LU R85, [R1+0x240] ;  /* 0x0002400001557983 */ /* 0x001ea80000300800 */
[----:B------:R0:W-:Y:S04]  /*19850*/  STS.U8 [R9+UR4+0x8880], R86 ;  /* 0x0088805609007988 */ /* 0x0001e80008000004 */
[----:B0-----:R-:W2:Y:S04]  /*19860*/  LDL.LU R86, [R1+0x23c] ;  /* 0x00023c0001567983 */ /* 0x001ea80000300800 */
[----:B---3--:R0:W-:Y:S04]  /*19870*/  STS.U8 [R9+UR4+0xc880], R87 ;  /* 0x00c8805709007988 */ /* 0x0081e80008000004 */
[----:B0-----:R-:W3:Y:S04]  /*19880*/  LDL.LU R87, [R1+0x234] ;  /* 0x0002340001577983 */ /* 0x001ee80000300800 */
[----:B------:R-:W3:Y:S04]  /*19890*/  LDL.LU R82, [R1+0x1d4] ;  /* 0x0001d40001527983 */ /* 0x000ee80000300800 */
        /* <DEDUP_REMOVED lines=23> */
[----:B------:R0:W-:Y:S04]  /*19a10*/  STS.U8 [R9+UR4+0x8480], R80 ;  /* 0x0084805009007988 */ /* 0x0001e80008000004 */
[----:B------:R1:W-:Y:S04]  /*19a20*/  STS.U8 [R9+UR4+0xc480], R81 ;  /* 0x00c4805109007988 */ /* 0x0003e80008000004 */
[----:B------:R4:W-:Y:S04]  /*19a30*/  STS.U8 [R9+UR4+0x880], R83 ;  /* 0x0008805309007988 */ /* 0x0009e80008000004 */
[----:B0-----:R-:W3:Y:S04]  /*19a40*/  LDL.LU R80, [R1+0x18] ;  /* 0x0000180001507983 */ /* 0x001ee80000300800 */
[----:B-1----:R-:W3:Y:S04]  /*19a50*/  LDL.LU R81, [R1+0x14] ;  /* 0x0000140001517983 */ /* 0x002ee80000300800 */
[----:B----4-:R0:W-:Y:S04]  /*19a60*/  STS.U8 [R9+UR4+0xc80], R93 ;  /* 0x000c805d09007988 */ /* 0x0101e80008000004 */
[----:B------:R-:W4:Y:S04]  /*19a70*/  LDL.LU R83, [R1+0x10] ;  /* 0x0000100001537983 */ /* 0x000f280000300800 */
[----:B0-----:R-:W4:Y:S04]  /*19a80*/  LDL.LU R93, [R1+0xc] ;  /* 0x00000c00015d7983 */ /* 0x001f280000300800 */
[----:B--2---:R0:W-:Y:S04]  /*19a90*/  STS.U8 [R9+UR4+0x4c80], R85 ;  /* 0x004c805509007988 */ /* 0x0041e80008000004 */
[----:B0-----:R-:W2:Y:S04]  /*19aa0*/  LDL.LU R85, [R1+0x1ae0] ;  /* 0x001ae00001557983 */ /* 0x001ea80000300800 */
[----:B------:R0:W-:Y:S04]  /*19ab0*/  STS.U8 [R9+UR4+0x8c80], R86 ;  /* 0x008c805609007988 */ /* 0x0001e80008000004 */
[----:B0-----:R-:W2:Y:S04]  /*19ac0*/  LDL.LU R86, [R1+0x1adc] ;  /* 0x001adc0001567983 */ /* 0x001ea80000300800 */
[----:B---3--:R0:W-:Y:S04]  /*19ad0*/  STS.U8 [R9+UR4+0xcc80], R87 ;  /* 0x00cc805709007988 */ /* 0x0081e80008000004 */
[----:B0-----:R-:W3:Y:S04]  /*19ae0*/  LDL.LU R87, [R1+0x1ad8] ;  /* 0x001ad80001577983 */ /* 0x001ee80000300800 */
[----:B------:R0:W-:Y:S04]  /*19af0*/  STS.U8 [R9+UR4+0x2080], R62 ;  /* 0x0020803e09007988 */ /* 0x0001e80008000004 */
[----:B------:R1:W-:Y:S04]  /*19b00*/  STS.U8 [R9+UR4+0x6080], R54 ;  /* 0x0060803609007988 */ /* 0x0003e80008000004 */
[----:B------:R1:W-:Y:S04]  /*19b10*/  STS.U8 [R9+UR4+0xa080], R58 ;  /* 0x00a0803a09007988 */ /* 0x0003e80008000004 */
[----:B0-----:R-:W3:Y:S04]  /*19b20*/  LDL.LU R62, [R1+0x39c] ;  /* 0x00039c00013e7983 */ /* 0x001ee80000300800 */
[----:B-1----:R-:W3:Y:S04]  /*19b30*/  LDL.LU R54, [R1+0x398] ;  /* 0x0003980001367983 */ /* 0x002ee80000300800 */
[----:B------:R0:W-:Y:S04]  /*19b40*/  STS.U8 [R9+UR4+0xe080], R75 ;  /* 0x00e0804b09007988 */ /* 0x0001e80008000004 */
[----:B------:R-:W3:Y:S04]  /*19b50*/  LDL.LU R58, [R1+0x394] ;  /* 0x00039400013a7983 */ /* 0x000ee80000300800 */
[----:B------:R1:W-:Y:S04]  /*19b60*/  STS.U8 [R9+UR4+0x2480], R76 ;  /* 0x0024804c09007988 */ /* 0x0003e80008000004 */
[----:B0-----:R-:W3:Y:S04]  /*19b70*/  LDL.LU R75, [R1+0x390] ;  /* 0x00039000014b7983 */ /* 0x001ee80000300800 */
[----:B------:R0:W-:Y:S04]  /*19b80*/  STS.U8 [R9+UR4+0x6480], R77 ;  /* 0x0064804d09007988 */ /* 0x0001e80008000004 */
[----:B-1----:R-:W3:Y:S04]  /*19b90*/  LDL.LU R76, [R1+0x32c] ;  /* 0x00032c00014c7983 */ /* 0x002ee80000300800 */
[----:B------:R1:W-:Y:S04]  /*19ba0*/  STS.U8 [R9+UR4+0xa480], R78 ;  /* 0x00a4804e09007988 */ /* 0x0003e80008000004 */
[----:B0-----:R-:W3:Y:S04]  /*19bb0*/  LDL.LU R77, [R1+0x328] ;  /* 0x00032800014d7983 */ /* 0x001ee80000300800 */
[----:B------:R0:W-:Y:S04]  /*19bc0*/  STS.U8 [R9+UR4+0xe480], R79 ;  /* 0x00e4804f09007988 */ /* 0x0001e80008000004 */
[----:B-1----:R-:W3:Y:S04]  /*19bd0*/  LDL.LU R78, [R1+0x324] ;  /* 0x00032400014e7983 */ /* 0x002ee80000300800 */
[----:B0-----:R-:W3:Y:S04]  /*19be0*/  LDL.LU R79, [R1+0x320] ;  /* 0x00032000014f7983 */ /* 0x001ee80000300800 */
[----:B------:R0:W-:Y:S02]  /*19bf0*/  STS.U8 [R9+UR4+0x1080], R82 ;  /* 0x0010805209007988 */ /* 0x0001e40008000004 */
[----:B0-----:R-:W0:Y:S02]  /*19c00*/  S2R R82, SR_TID.X ;  /* 0x0000000000527919 */ /* 0x001e240000002100 */
[----:B------:R1:W-:Y:S04]  /*19c10*/  STS.U8 [R9+UR4+0x2880], R80 ;  /* 0x0028805009007988 */ /* 0x0003e80008000004 */
[----:B------:R1:W-:Y:S04]  /*19c20*/  STS.U8 [R9+UR4+0x6880], R81 ;  /* 0x0068805109007988 */ /* 0x0003e80008000004 */
[----:B----4-:R4:W-:Y:S04]  /*19c30*/  STS.U8 [R9+UR4+0xa880], R83 ;  /* 0x00a8805309007988 */ /* 0x0109e80008000004 */
[----:B-1----:R-:W3:Y:S04]  /*19c40*/  LDL.LU R80, [R1+0x2ac] ;  /* 0x0002ac0001507983 */ /* 0x002ee80000300800 */
[----:B------:R-:W3:Y:S04]  /*19c50*/  LDL.LU R81, [R1+0x2a8] ;  /* 0x0002a80001517983 */ /* 0x000ee80000300800 */
[----:B------:R1:W-:Y:S04]  /*19c60*/  STS.U8 [R9+UR4+0xe880], R93 ;  /* 0x00e8805d09007988 */ /* 0x0003e80008000004 */
[----:B----4-:R-:W4:Y:S04]  /*19c70*/  LDL.LU R83, [R1+0x2a4] ;  /* 0x0002a40001537983 */ /* 0x010f280000300800 */
[----:B-1----:R-:W4:Y:S01]  /*19c80*/  LDL.LU R93, [R1+0x2a0] ;  /* 0x0002a000015d7983 */ /* 0x002f220000300800 */
[----:B0-----:R-:W-:-:S03]  /*19c90*/  LOP3.LUT R82, R82, 0x7f, RZ, 0xc0, !PT ;  /* 0x0000007f52527812 */ /* 0x001fc600078ec0ff */
[----:B------:R0:W-:Y:S04]  /*19ca0*/  STS.U8 [R9+UR4+0x5880], R10 ;  /* 0x0058800a09007988 */ /* 0x0001e80008000004 */
[----:B------:R1:W-:Y:S01]  /*19cb0*/  STS.U8 [R9+UR4+0x5c80], R55 ;  /* 0x005c803709007988 */ /* 0x0003e20008000004 */
[----:B0-----:R-:W-:-:S03]  /*19cc0*/  LOP3.LUT R10, R82, 0x20, RZ, 0x3c, !PT ;  /* 0x00000020520a7812 */ /* 0x001fc600078e3cff */
[----:B------:R0:W-:Y:S04]  /*19cd0*/  STS.U8 [R9+UR4+0x9c80], R56 ;  /* 0x009c803809007988 */ /* 0x0001e80008000004 */
[----:B-1----:R-:W4:Y:S04]  /*19ce0*/  LDL.LU R55, [R1+0x230] ;  /* 0x0002300001377983 */ /* 0x002f280000300800 */
        /* <DEDUP_REMOVED lines=11> */
[----:B------:R1:W-:Y:S04]  /*19da0*/  STS.U8 [R9+UR4+0xdc80], R57 ;  /* 0x00dc803909007988 */ /* 0x0003e80008000004 */
[----:B--2---:R-:W-:Y:S04]  /*19db0*/  STS.U8 [R9+UR4+0xac80], R85 ;  /* 0x00ac805509007988 */ /* 0x004fe80008000004 */
        /* <DEDUP_REMOVED lines=15> */
[----:B---3--:R-:W-:Y:S04]  /*19eb0*/  STS.U8 [R9+UR4+0x2c80], R87 ;  /* 0x002c805709007988 */ /* 0x008fe80008000004 */
[----:B------:R-:W-:Y:S04]  /*19ec0*/  STS.U8 [R9+UR4+0x7c80], R49 ;  /* 0x007c803109007988 */ /* 0x000fe80008000004 */
[----:B------:R-:W-:Y:S04]  /*19ed0*/  STS.U8 [R9+UR4+0xbc80], R48 ;  /* 0x00bc803009007988 */ /* 0x000fe80008000004 */
[----:B------:R-:W-:Y:S04]  /*19ee0*/  STS.U8 [R9+UR4+0xfc80], R47 ;  /* 0x00fc802f09007988 */ /* 0x000fe80008000004 */
[----:B0-----:R-:W2:Y:S04]  /*19ef0*/  LDL.LU R56, [R1+0x22c] ;  /* 0x00022c0001387983 */ /* 0x001ea80000300800 */
[----:B-1----:R-:W3:Y:S04]  /*19f00*/  LDL.LU R57, [R1+0x228] ;  /* 0x0002280001397983 */ /* 0x002ee80000300800 */
[----:B------:R0:W-:Y:S04]  /*19f10*/  STS.U8 [R10+UR4+0x100], R62 ;  /* 0x0001003e0a007988 */ /* 0x0001e80008000004 */
        /* <DEDUP_REMOVED lines=14> */
[----:B-1----:R-:W3:Y:S04]  /*1a000*/  LDL.LU R79, [R1+0x154] ;  /* 0x00015400014f7983 */ /* 0x002ee80000300800 */
[----:B------:R0:W-:Y:S04]  /*1a010*/  STS.U8 [R10+UR4+0x900], R80 ;  /* 0x000900500a007988 */ /* 0x0001e80008000004 */
[----:B------:R1:W-:Y:S04]  /*1a020*/  STS.U8 [R10+UR4+0x4900], R81 ;  /* 0x004900510a007988 */ /* 0x0003e80008000004 */
[----:B0-----:R-:W3:Y:S04]  /*1a030*/  LDL.LU R80, [R1+0x150] ;  /* 0x0001500001507983 */ /* 0x001ee80000300800 */
[----:B----4-:R0:W-:Y:S04]  /*1a040*/  STS.U8 [R10+UR4+0x8900], R83 ;  /* 0x008900530a007988 */ /* 0x0101e80008000004 */
[----:B-1----:R-:W4:Y:S04]  /*1a050*/  LDL.LU R81, [R1+0xdc] ;  /* 0x0000dc0001517983 */ /* 0x002f280000300800 */
[----:B------:R1:W-:Y:S04]  /*1a060*/  STS.U8 [R10+UR4+0xc900], R93 ;  /* 0x00c9005d0a007988 */ /* 0x0003e80008000004 */
[----:B0-----:R-:W4:Y:S04]  /*1a070*/  LDL.LU R83, [R1+0xd8] ;  /* 0x0000d80001537983 */ /* 0x001f280000300800 */
[----:B-1----:R-:W4:Y:S04]  /*1a080*/  LDL.LU R93, [R1+0xd4] ;  /* 0x0000d400015d7983 */ /* 0x002f280000300800 */
[----:B------:R-:W4:Y:S04]  /*1a090*/  LDL.LU R82, [R1+0xd0] ;  /* 0x0000d00001527983 */ /* 0x000f280000300800 */
        /* <DEDUP_REMOVED lines=14> */
[----:B------:R-:W4:Y:S04]  /*1a180*/  LDL.LU R11, [R1] ;  /* 0x00000000010b7983 */ /* 0x000f280000300800 */
[----:B------:R0:W-:Y:S04]  /*1a190*/  STS.U8 [R10+UR4+0xd00], R55 ;  /* 0x000d00370a007988 */ /* 0x0001e80008000004 */
[----:B0-----:R-:W4:Y:S04]  /*1a1a0*/  LDL.LU R55, [R1+0x1ad4] ;  /* 0x001ad40001377983 */ /* 0x001f280000300800 */
[----:B--2---:R0:W-:Y:S04]  /*1a1b0*/  STS.U8 [R10+UR4+0x4d00], R56 ;  /* 0x004d00380a007988 */ /* 0x0041e80008000004 */
[----:B---3--:R1:W-:Y:S04]  /*1a1c0*/  STS.U8 [R10+UR4+0x8d00], R57 ;  /* 0x008d00390a007988 */ /* 0x0083e80008000004 */
[----:B0-----:R-:W2:Y:S04]  /*1a1d0*/  LDL.LU R56, [R1+0x1ad0] ;  /* 0x001ad00001387983 */ /* 0x001ea80000300800 */
[----:B-1----:R-:W3:Y:S04]  /*1a1e0*/  LDL.LU R57, [R1+0x1acc] ;  /* 0x001acc0001397983 */ /* 0x002ee80000300800 */
[----:B------:R0:W-:Y:S04]  /*1a1f0*/  STS.U8 [R10+UR4+0xcd00], R62 ;  /* 0x00cd003e0a007988 */ /* 0x0001e80008000004 */
[----:B------:R1:W-:Y:S04]  /*1a200*/  STS.U8 [R10+UR4+0x1100], R54 ;  /* 0x001100360a007988 */ /* 0x0003e80008000004 */
[----:B0-----:R-:W2:Y:S04]  /*1a210*/  LDL.LU R62, [R1+0x1ac8] ;  /* 0x001ac800013e7983 */ /* 0x001ea80000300800 */
[----:B------:R0:W-:Y:S04]  /*1a220*/  STS.U8 [R10+UR4+0x5100], R58 ;  /* 0x0051003a0a007988 */ /* 0x0001e80008000004 */
[----:B-1----:R-:W2:Y:S04]  /*1a230*/  LDL.LU R54, [R1+0x1ac4] ;  /* 0x001ac40001367983 */ /* 0x002ea80000300800 */
        /* <DEDUP_REMOVED lines=10> */
[----:B-1----:R-:W2:Y:S04]  /*1a2e0*/  LDL.LU R79, [R1+0x1aac] ;  /* 0x001aac00014f7983 */ /* 0x002ea80000300800 */
[----:B------:R0:W-:Y:S04]  /*1a2f0*/  STS.U8 [R10+UR4+0xd500], R80 ;  /* 0x00d500500a007988 */ /* 0x0001e80008000004 */
[----:B----4-:R1:W-:Y:S04]  /*1a300*/  STS.U8 [R10+UR4+0x1900], R81 ;  /* 0x001900510a007988 */ /* 0x0103e80008000004 */
[----:B0-----:R-:W4:Y:S04]  /*1a310*/  LDL.LU R80, [R1+0x1aa8] ;  /* 0x001aa80001507983 */ /* 0x001f280000300800 */
[----:B------:R0:W-:Y:S04]  /*1a320*/  STS.U8 [R10+UR4+0x5900], R83 ;  /* 0x005900530a007988 */ /* 0x0001e80008000004 */
[----:B-1----:R-:W3:Y:S04]  /*1a330*/  LDL.LU R81, [R1+0x1aa4] ;  /* 0x001aa40001517983 */ /* 0x002ee80000300800 */
[----:B------:R1:W-:Y:S04]  /*1a340*/  STS.U8 [R10+UR4+0x9900], R93 ;  /* 0x0099005d0a007988 */ /* 0x0003e80008000004 */
[----:B0-----:R-:W3:Y:S04]  /*1a350*/  LDL.LU R83, [R1+0x1aa0] ;  /* 0x001aa00001537983 */ /* 0x001ee80000300800 */
        /* <DEDUP_REMOVED lines=9> */
[----:B0-----:R-:W4:Y:S04]  /*1a3f0*/  LDL.LU R66, [R1+0x3ac] ;  /* 0x0003ac0001427983 */ /* 0x001f280000300800 */
[----:B------:R-:W4:Y:S04]  /*1a400*/  LDL.LU R71, [R1+0x3a8] ;  /* 0x0003a80001477983 */ /* 0x000f280000300800 */
[----:B------:R-:W4:Y:S04]  /*1a410*/  LDL.LU R72, [R1+0x3a4] ;  /* 0x0003a40001487983 */ /* 0x000f280000300800 */
[----:B------:R-:W4:Y:S04]  /*1a420*/  LDL.LU R73, [R1+0x3a0] ;  /* 0x0003a00001497983 */ /* 0x000f280000300800 */
[----:B------:R-:W4:Y:S04]  /*1a430*/  LDL.LU R68, [R1+0x31c] ;  /* 0x00031c0001447983 */ /* 0x000f280000300800 */
[----:B------:R-:W4:Y:S04]  /*1a440*/  LDL.LU R69, [R1+0x318] ;  /* 0x0003180001457983 */ /* 0x000f280000300800 */
[----:B------:R-:W4:Y:S04]  /*1a450*/  LDL.LU R74, [R1+0x314] ;  /* 0x00031400014a7983 */ /* 0x000f280000300800 */
[----:B------:R0:W-:Y:S04]  /*1a460*/  STS.U8 [R10+UR4+0x2900], R15 ;  /* 0x0029000f0a007988 */ /* 0x0001e80008000004 */
[----:B------:R1:W-:Y:S04]  /*1a470*/  STS.U8 [R10+UR4+0x6900], R14 ;  /* 0x0069000e0a007988 */ /* 0x0003e80008000004 */
[----:B------:R-:W4:Y:S04]  /*1a480*/  LDL.LU R63, [R1+0x310] ;  /* 0x00031000013f7983 */ /* 0x000f280000300800 */
[----:B------:R1:W-:Y:S04]  /*1a490*/  STS.U8 [R10+UR4+0x2100], R67 ;  /* 0x002100430a007988 */ /* 0x0003e80008000004 */
[----:B------:R1:W-:Y:S04]  /*1a4a0*/  STS.U8 [R10+UR4+0x6500], R64 ;  /* 0x006500400a007988 */ /* 0x0003e80008000004 */
[----:B0-----:R-:W4:Y:S04]  /*1a4b0*/  LDL R15, [R1+0x1260] ;  /* 0x00126000010f7983 */ /* 0x001f280000100800 */
[----:B-1----:R-:W4:Y:S04]  /*1a4c0*/  LDL R14, [R1+0x1264] ;  /* 0x00126400010e7983 */ /* 0x002f280000100800 */
[----:B------:R-:W4:Y:S04]  /*1a4d0*/  LDL R67, [R1+0x1268] ;  /* 0x0012680001437983 */ /* 0x000f280000100800 */
[----:B------:R-:W4:Y:S04]  /*1a4e0*/  LDL R64, [R1+0x126c] ;  /* 0x00126c0001407983 */ /* 0x000f280000100800 */
[----:B------:R0:W-:Y:S04]  /*1a4f0*/  STS.U8 [R10+UR4+0x1d00], R70 ;  /* 0x001d00460a007988 */ /* 0x0001e80008000004 */
[----:B0-----:R-:W4:Y:S04]  /*1a500*/  LDL R70, [R1+0x1274] ;  /* 0x0012740001467983 */ /* 0x001f280000100800 */
[----:B--2---:R0:W-:Y:S04]  /*1a510*/  STS.U8 [R10+UR4+0xed00], R79 ;  /* 0x00ed004f0a007988 */ /* 0x0041e80008000004 */
[----:B0-----:R-:W2:Y:S04]  /*1a520*/  LDL R79, [R1+0x1270] ;  /* 0x00127000014f7983 */ /* 0x001ea80000100800 */
[----:B------:R0:W-:Y:S02]  /*1a530*/  STS.U8 [R10+UR4+0xd900], R82 ;  /* 0x00d900520a007988 */ /* 0x0001e40008000004 */
[----:B0-----:R-:W0:Y:S02]  /*1a540*/  S2R R82, SR_TID.X ;  /* 0x0000000000527919 */ /* 0x001e240000002100 */
[----:B------:R-:W-:Y:S04]  /*1a550*/  STS.U8 [R10+UR4+0xa900], R11 ;  /* 0x00a9000b0a007988 */ /* 0x000fe80008000004 */
[----:B------:R1:W-:Y:S04]  /*1a560*/  STS.U8 [R10+UR4+0x3d00], R62 ;  /* 0x003d003e0a007988 */ /* 0x0003e80008000004 */
[----:B------:R-:W-:Y:S01]  /*1a570*/  STS.U8 [R10+UR4+0xa500], R65 ;  /* 0x00a500410a007988 */ /* 0x000fe20008000004 */
[----:B-1----:R-:W-:-:S03]  /*1a580*/  PRMT R62, RZ, 0x7610, R62 ;  /* 0x00007610ff3e7816 */ /* 0x002fc6000000003e */
[----:B---3--:R-:W-:Y:S04]  /*1a590*/  STS.U8 [R10+UR4+0x2d00], R83 ;  /* 0x002d00530a007988 */ /* 0x008fe80008000004 */
[----:B------:R-:W-:Y:S04]  /*1a5a0*/  STS.U8 [R10+UR4+0x6d00], R81 ;  /* 0x006d00510a007988 */ /* 0x000fe80008000004 */
[----:B----4-:R-:W-:Y:S04]  /*1a5b0*/  STS.U8 [R10+UR4+0xe900], R93 ;  /* 0x00e9005d0a007988 */ /* 0x010fe80008000004 */
[----:B------:R-:W-:Y:S01]  /*1a5c0*/  STS.U8 [R10+UR4+0xad00], R80 ;  /* 0x00ad00500a007988 */ /* 0x000fe20008000004 */
[----:B0-----:R-:W-:-:S03]  /*1a5d0*/  LOP3.LUT R82, R82, 0x7f, RZ, 0xc0, !PT ;  /* 0x0000007f52527812 */ /* 0x001fc600078ec0ff */
[----:B------:R-:W-:Y:S01]  /*1a5e0*/  STS.U8 [R10+UR4+0x3100], R78 ;  /* 0x0031004e0a007988 */ /* 0x000fe20008000004 */
[----:B------:R-:W-:-:S03]  /*1a5f0*/  LOP3.LUT R11, R82, 0x30, RZ, 0x3c, !PT ;  /* 0x00000030520b7812 */ /* 0x000fc600078e3cff */
        /* <DEDUP_REMOVED lines=12> */
[----:B------:R-:W-:Y:S04]  /*1a6c0*/  STS.U8 [R10+UR4+0xbd00], R60 ;  /* 0x00bd003c0a007988 */ /* 0x000fe80008000004 */
[----:B------:R-:W-:Y:S01]  /*1a6d0*/  STS.U8 [R10+UR4+0xfd00], R59 ;  /* 0x00fd003b0a007988 */ /* 0x000fe20008000004 */
[----:B0-----:R-:W-:-:S03]  /*1a6e0*/  PRMT R61, RZ, 0x7610, R61 ;  /* 0x00007610ff3d7816 */ /* 0x001fc6000000003d */
[----:B------:R0:W-:Y:S04]  /*1a6f0*/  STS.U8 [R11+UR4+0x180], R66 ;  /* 0x000180420b007988 */ /* 0x0001e80008000004 */
[----:B------:R-:W-:Y:S04]  /*1a700*/  STS.U8 [R11+UR4+0x4180], R71 ;  /* 0x004180470b007988 */ /* 0x000fe80008000004 */
[----:B------:R-:W-:Y:S04]  /*1a710*/  STS.U8 [R11+UR4+0x8180], R72 ;  /* 0x008180480b007988 */ /* 0x000fe80008000004 */
[----:B------:R-:W-:Y:S04]  /*1a720*/  STS.U8 [R11+UR4+0xc180], R73 ;  /* 0x00c180490b007988 */ /* 0x000fe80008000004 */
[----:B------:R1:W-:Y:S04]  /*1a730*/  STS.U8 [R11+UR4+0x580], R68 ;  /* 0x000580440b007988 */ /* 0x0003e80008000004 */
[----:B------:R3:W-:Y:S04]  /*1a740*/  STS.U8 [R11+UR4+0x4580], R69 ;  /* 0x004580450b007988 */ /* 0x0007e80008000004 */
[----:B------:R4:W-:Y:S04]  /*1a750*/  STS.U8 [R11+UR4+0x8580], R74 ;  /* 0x0085804a0b007988 */ /* 0x0009e80008000004 */
[----:B------:R0:W-:Y:S04]  /*1a760*/  STS.U8 [R11+UR4+0xc580], R63 ;  /* 0x00c5803f0b007988 */ /* 0x0001e80008000004 */
[----:B------:R1:W2:Y:S04]  /*1a770*/  @!P0 LDG.E.U8 R62, desc[UR14][R14.64] ;  /* 0x0000000e0e3e8981 */ /* 0x0002a8000c1e1100 */
[----:B------:R-:W2:Y:S04]  /*1a780*/  LDL R65, [R1+0x1278] ;  /* 0x0012780001417983 */ /* 0x000ea80000100800 */
[----:B0-----:R-:W2:Y:S01]  /*1a790*/  LDL R66, [R1+0x127c] ;  /* 0x00127c0001427983 */ /* 0x001ea20000100800 */
[----:B-1----:R-:W-:-:S02]  /*1a7a0*/  @!P0 IMAD.MOV.U32 R14, RZ, RZ, R64 ;  /* 0x000000ffff0e8224 */ /* 0x002fc400078e0040 */
[----:B------:R-:W-:Y:S01]  /*1a7b0*/  @!P0 IMAD.MOV.U32 R15, RZ, RZ, R67 ;  /* 0x000000ffff0f8224 */ /* 0x000fe200078e0043 */
[----:B------:R-:W-:Y:S01]  /*1a7c0*/  PRMT R18, RZ, 0x7610, R18 ;  /* 0x00007610ff127816 */ /* 0x000fe20000000012 */
[----:B------:R-:W2:Y:S01]  /*1a7d0*/  LDL R68, [R1+0x1280] ;  /* 0x0012800001447983 */ /* 0x000ea20000100800 */
[----:B------:R-:W0:Y:S03]  /*1a7e0*/  LDC R64, c[0x0][0x3a0] ;  /* 0x0000e800ff407b82 */ /* 0x000e260000000800 */
[----:B------:R1:W2:Y:S04]  /*1a7f0*/  @!P0 LDG.E.U8 R61, desc[UR14][R14.64] ;  /* 0x0000000e0e3d8981 */ /* 0x0002a8000c1e1100 */
[----:B---3--:R-:W3:Y:S04]  /*1a800*/  LDL R69, [R1+0x1284] ;  /* 0x0012840001457983 */ /* 0x008ee80000100800 */
[----:B----4-:R-:W4:Y:S01]  /*1a810*/  LDL R74, [R1+0x1288] ;  /* 0x00128800014a7983 */ /* 0x010f220000100800 */
[----:B-1----:R-:W-:-:S03]  /*1a820*/  @!P0 IMAD.MOV.U32 R14, RZ, RZ, R70 ;  /* 0x000000ffff0e8224 */ /* 0x002fc600078e0046 */
[----:B------:R-:W4:Y:S04]  /*1a830*/  LDL R63, [R1+0x128c] ;  /* 0x00128c00013f7983 */ /* 0x000f280000100800 */
[----:B------:R-:W4:Y:S04]  /*1a840*/  LDL R71, [R1+0x1290] ;  /* 0x0012900001477983 */ /* 0x000f280000100800 */
[----:B------:R-:W4:Y:S01]  /*1a850*/  LDL R72, [R1+0x1294] ;  /* 0x0012940001487983 */ /* 0x000f220000100800 */
[----:B------:R-:W-:Y:S02]  /*1a860*/  PRMT R60, RZ, 0x7610, R60 ;  /* 0x00007610ff3c7816 */ /* 0x000fe4000000003c */
[----:B------:R-:W-:Y:S01]  /*1a870*/  PRMT R59, RZ, 0x7610, R59 ;  /* 0x00007610ff3b7816 */ /* 0x000fe2000000003b */
[----:B------:R-:W4:Y:S01]  /*1a880*/  LDL R73, [R1+0x1298] ;  /* 0x0012980001497983 */ /* 0x000f220000100800 */
[----:B------:R-:W-:-:S03]  /*1a890*/  PRMT R58, RZ, 0x7610, R58 ;  /* 0x00007610ff3a7816 */ /* 0x000fc6000000003a */
[----:B------:R-:W4:Y:S04]  /*1a8a0*/  LDL R67, [R1+0x129c] ;  /* 0x00129c0001437983 */ /* 0x000f280000100800 */
[----:B------:R-:W4:Y:S04]  /*1a8b0*/  LDL R77, [R1+0x12a0] ;  /* 0x0012a000014d7983 */ /* 0x000f280000100800 */
[----:B------:R-:W4:Y:S01]  /*1a8c0*/  LDL R78, [R1+0x12a4] ;  /* 0x0012a400014e7983 */ /* 0x000f220000100800 */
[----:B--2---:R-:W-:-:S05]  /*1a8d0*/  @!P0 IMAD.MOV.U32 R15, RZ, RZ, R79 ;  /* 0x000000ffff0f8224 */ /* 0x004fca00078e004f */
[----:B------:R1:W2:Y:S02]  /*1a8e0*/  @!P0 LDG.E.U8 R18, desc[UR14][R14.64] ;  /* 0x0000000e0e128981 */ /* 0x0002a4000c1e1100 */
[----:B-1----:R-:W-:Y:S02]  /*1a8f0*/  @!P0 IMAD.MOV.U32 R15, RZ, RZ, R65 ;  /* 0x000000ffff0f8224 */ /* 0x002fe400078e0041 */
[----:B------:R-:W-:-:S05]  /*1a900*/  @!P0 IMAD.MOV.U32 R14, RZ, RZ, R66 ;  /* 0x000000ffff0e8224 */ /* 0x000fca00078e0042 */
[----:B------:R3:W2:Y:S02]  /*1a910*/  @!P0 LDG.E.U8 R60, desc[UR14][R14.64] ;  /* 0x0000000e0e3c8981 */ /* 0x0006a4000c1e1100 */
[----:B---3--:R-:W-:Y:S02]  /*1a920*/  @!P6 IMAD.MOV.U32 R14, RZ, RZ, R69 ;  /* 0x000000ffff0ee224 */ /* 0x008fe400078e0045 */
[----:B------:R-:W-:-:S05]  /*1a930*/  @!P6 IMAD.MOV.U32 R15, RZ, RZ, R68 ;  /* 0x000000ffff0fe224 */ /* 0x000fca00078e0044 */
[----:B------:R4:W3:Y:S02]  /*1a940*/  @!P6 LDG.E.U8 R59, desc[UR14][R14.64] ;  /* 0x0000000e0e3be981 */ /* 0x0008e4000c1e1100 */
[----:B----4-:R-:W-:Y:S02]  /*1a950*/  @!P6 IMAD.MOV.U32 R14, RZ, RZ, R63 ;  /* 0x000000ffff0ee224 */ /* 0x010fe400078e003f */
[----:B------:R-:W-:-:S05]  /*1a960*/  @!P6 IMAD.MOV.U32 R15, RZ, RZ, R74 ;  /* 0x000000ffff0fe224 */ /* 0x000fca00078e004a */
[----:B------:R1:W4:Y:S02]  /*1a970*/  @!P6 LDG.E.U8 R58, desc[UR14][R14.64] ;  /* 0x0000000e0e3ae981 */ /* 0x000324000c1e1100 */
[----:B-1----:R-:W-:Y:S02]  /*1a980*/  @!P6 IMAD.MOV.U32 R14, RZ, RZ, R72 ;  /* 0x000000ffff0ee224 */ /* 0x002fe400078e0048 */
[----:B------:R-:W-:Y:S01]  /*1a990*/  @!P6 IMAD.MOV.U32 R15, RZ, RZ, R71 ;  /* 0x000000ffff0fe224 */ /* 0x000fe200078e0047 */
[----:B--2---:R0:W-:Y:S04]  /*1a9a0*/  STL [R1+0x54], R18 ;  /* 0x0000541201007387 */ /* 0x0041e80000100800 */
[----:B------:R-:W2:Y:S04]  /*1a9b0*/  LDL R65, [R1+0x12a8] ;  /* 0x0012a80001417983 */ /* 0x000ea80000100800 */
[----:B------:R-:W3:Y:S01]  /*1a9c0*/  LDL R66, [R1+0x12ac] ;  /* 0x0012ac0001427983 */ /* 0x000ee20000100800 */
[----:B0-----:R-:W-:-:S03]  /*1a9d0*/  VIADD R18, R64, 0xffffff98 ;  /* 0xffffff9840127836 */ /* 0x001fc60000000000 */
[----:B------:R-:W4:Y:S02]  /*1a9e0*/  LDL R79, [R1+0x12b0] ;  /* 0x0012b000014f7983 */ /* 0x000f240000100800 */
[----:B------:R-:W-:Y:S02]  /*1a9f0*/  ISETP.GE.U32.AND P0, PT, R18, 0x7fffff19, PT ;  /* 0x7fffff191200780c */ /* 0x000fe40003f06070 */
[----:B------:R-:W4:Y:S01]  /*1aa00*/  LDL R70, [R1+0x12b4] ;  /* 0x0012b40001467983 */ /* 0x000f220000100800 */
[----:B------:R-:W-:-:S03]  /*1aa10*/  PRMT R18, RZ, 0x7610, R18 ;  /* 0x00007610ff127816 */ /* 0x000fc60000000012 */
[----:B------:R-:W4:Y:S04]  /*1aa20*/  LDL R68, [R1+0x12b8] ;  /* 0x0012b80001447983 */ /* 0x000f280000100800 */
[----:B------:R0:W4:Y:S04]  /*1aa30*/  @!P6 LDG.E.U8 R18, desc[UR14][R14.64] ;  /* 0x0000000e0e12e981 */ /* 0x000128000c1e1100 */
[----:B------:R-:W4:Y:S04]  /*1aa40*/  LDL R69, [R1+0x12bc] ;  /* 0x0012bc0001457983 */ /* 0x000f280000100800 */
[----:B------:R-:W-:Y:S04]  /*1aa50*/  STL [R1+0x5c], R62 ;  /* 0x00005c3e01007387 */ /* 0x000fe80000100800 */
[----:B------:R-:W4:Y:S04]  /*1aa60*/  LDL R74, [R1+0x1320] ;  /* 0x00132000014a7983 */ /* 0x000f280000100800 */
[----:B------:R-:W4:Y:S04]  /*1aa70*/  LDL R63, [R1+0x1324] ;  /* 0x00132400013f7983 */ /* 0x000f280000100800 */
[----:B------:R-:W-:Y:S04]  /*1aa80*/  STL [R1+0x58], R61 ;  /* 0x0000583d01007387 */ /* 0x000fe80000100800 */
[----:B------:R-:W4:Y:S04]  /*1aa90*/  LDL R71, [R1+0x1328] ;  /* 0x0013280001477983 */ /* 0x000f280000100800 */
[----:B------:R-:W4:Y:S01]  /*1aaa0*/  LDL R72, [R1+0x132c] ;  /* 0x00132c0001487983 */ /* 0x000f220000100800 */
[----:B------:R-:W-:Y:S01]  /*1aab0*/  PRMT R57, RZ, 0x7610, R57 ;  /* 0x00007610ff397816 */ /* 0x000fe20000000039 */
[----:B0-----:R-:W-:-:S02]  /*1aac0*/  @!P6 IMAD.MOV.U32 R14, RZ, RZ, R67 ;  /* 0x000000ffff0ee224 */ /* 0x001fc400078e0043 */
[----:B------:R-:W-:Y:S01]  /*1aad0*/  @!P6 IMAD.MOV.U32 R15, RZ, RZ, R73 ;  /* 0x000000ffff0fe224 */ /* 0x000fe200078e0049 */
[----:B------:R-:W-:-:S04]  /*1aae0*/  PRMT R56, RZ, 0x7610, R56 ;  /* 0x00007610ff387816 */ /* 0x000fc80000000038 */
[----:B------:R0:W4:Y:S01]  /*1aaf0*/  @!P6 LDG.E.U8 R57, desc[UR14][R14.64] ;  /* 0x0000000e0e39e981 */ /* 0x000122000c1e1100 */
[----:B------:R-:W-:Y:S01]  /*1ab00*/  PRMT R55, RZ, 0x7610, R55 ;  /* 0x00007610ff377816 */ /* 0x000fe20000000037 */
[----:B0-----:R-:W-:Y:S02]  /*1ab10*/  @!P0 IMAD.MOV.U32 R14, RZ, RZ, R78 ;  /* 0x000000ffff0e8224 */ /* 0x001fe400078e004e */
[----:B------:R-:W-:-:S05]  /*1ab20*/  @!P0 IMAD.MOV.U32 R15, RZ, RZ, R77 ;  /* 0x000000ffff0f8224 */ /* 0x000fca00078e004d */
[----:B------:R2:W4:Y:S01]  /*1ab30*/  @!P0 LDG.E.U8 R56, desc[UR14][R14.64] ;  /* 0x0000000e0e388981 */ /* 0x000522000c1e1100 */
[----:B------:R-:W-:Y:S02]  /*1ab40*/  PRMT R54, RZ, 0x7610, R54 ;  /* 0x00007610ff367816 */ /* 0x000fe40000000036 */
[----:B------:R-:W-:Y:S02]  /*1ab50*/  PRMT R89, RZ, 0x7610, R89 ;  /* 0x00007610ff597816 */ /* 0x000fe40000000059 */
[----:B------:R-:W-:Y:S01]  /*1ab60*/  PRMT R87, RZ, 0x7610, R87 ;  /* 0x00007610ff577816 */ /* 0x000fe20000000057 */
[----:B--2---:R-:W-:Y:S02]  /*1ab70*/  @!P0 IMAD.MOV.U32 R15, RZ, RZ, R65 ;  /* 0x000000ffff0f8224 */ /* 0x004fe400078e0041 */
[----:B---3--:R-:W-:-:S05]  /*1ab80*/  @!P0 IMAD.MOV.U32 R14, RZ, RZ, R66 ;  /* 0x000000ffff0e8224 */ /* 0x008fca00078e0042 */
[----:B------:R0:W2:Y:S04]  /*1ab90*/  @!P0 LDG.E.U8 R55, desc[UR14][R14.64] ;  /* 0x0000000e0e378981 */ /* 0x0000a8000c1e1100 */
[----:B----4-:R1:W-:Y:S01]  /*1aba0*/  STL [R1+0x9c], R18 ;  /* 0x00009c1201007387 */ /* 0x0103e20000100800 */
[----:B0-----:R-:W-:Y:S02]  /*1abb0*/  @!P0 IMAD.MOV.U32 R14, RZ, RZ, R70 ;  /* 0x000000ffff0e8224 */ /* 0x001fe400078e0046 */
[----:B------:R-:W-:Y:S01]  /*1abc0*/  @!P0 IMAD.MOV.U32 R15, RZ, RZ, R79 ;  /* 0x000000ffff0f8224 */ /* 0x000fe200078e004f */
[----:B------:R-:W3:Y:S04]  /*1abd0*/  LDL R73, [R1+0x1330] ;  /* 0x0013300001497983 */ /* 0x000ee80000100800 */
[----:B------:R-:W4:Y:S01]  /*1abe0*/  LDL R67, [R1+0x1334] ;  /* 0x0013340001437983 */ /* 0x000f220000100800 */
[----:B-1----:R-:W-:-:S05]  /*1abf0*/  VIADD R18, R64, 0xffffff94 ;  /* 0xffffff9440127836 */ /* 0x002fca0000000000 */
[----:B------:R-:W-:Y:S02]  /*1ac00*/  ISETP.GE.U32.AND P6, PT, R18, 0x7fffff15, PT ;  /* 0x7fffff151200780c */ /* 0x000fe40003fc6070 */
[----:B------:R-:W-:-:S06]  /*1ac10*/  PRMT R18, RZ, 0x7610, R18 ;  /* 0x00007610ff127816 */ /* 0x000fcc0000000012 */
[----:B------:R0:W2:Y:S02]  /*1ac20*/  @!P0 LDG.E.U8 R18, desc[UR14][R14.64] ;  /* 0x0000000e0e128981 */ /* 0x0000a4000c1e1100 */
[----:B0-----:R-:W-:Y:S02]  /*1ac30*/  @!P0 IMAD.MOV.U32 R14, RZ, RZ, R69 ;  /* 0x000000ffff0e8224 */ /* 0x001fe400078e0045 */
[----:B------:R-:W-:-:S05]  /*1ac40*/  @!P0 IMAD.MOV.U32 R15, RZ, RZ, R68 ;  /* 0x000000ffff0f8224 */ /* 0x000fca00078e0044 */
[----:B------:R0:W3:Y:S02]  /*1ac50*/  @!P0 LDG.E.U8 R54, desc[UR14][R14.64] ;  /* 0x0000000e0e368981 */ /* 0x0000e4000c1e1100 */
[----:B0-----:R-:W-:Y:S02]  /*1ac60*/  @!P6 IMAD.MOV.U32 R14, RZ, RZ, R63 ;  /* 0x000000ffff0ee224 */ /* 0x001fe400078e003f */
[----:B------:R-:W-:-:S05]  /*1ac70*/  @!P6 IMAD.MOV.U32 R15, RZ, RZ, R74 ;  /* 0x000000ffff0fe224 */ /* 0x000fca00078e004a */
[----:B------:R0:W3:Y:S02]  /*1ac80*/  @!P6 LDG.E.U8 R89, desc[UR14][R14.64] ;  /* 0x0000000e0e59e981 */ /* 0x0000e4000c1e1100 */
[----:B0-----:R-:W-:Y:S02]  /*1ac90*/  @!P6 IMAD.MOV.U32 R14, RZ, RZ, R72 ;  /* 0x000000ffff0ee224 */ /* 0x001fe400078e0048 */
[----:B------:R-:W-:-:S05]  /*1aca0*/  @!P6 IMAD.MOV.U32 R15, RZ, RZ, R71 ;  /* 0x000000ffff0fe224 */ /* 0x000fca00078e0047 */
[----:B------:R-:W4:Y:S04]  /*1acb0*/  @!P6 LDG.E.U8 R87, desc[UR14][R14.64] ;  /* 0x0000000e0e57e981 */ /* 0x000f28000c1e1100 */
[----:B------:R-:W-:Y:S04]  /*1acc0*/  STL [R1+0x50], R60 ;  /* 0x0000503c01007387 */ /* 0x000fe80000100800 */
[----:B------:R-:W4:Y:S04]  /*1acd0*/  LDL R65, [R1+0x1338] ;  /* 0x0013380001417983 */ /* 0x000f280000100800 */
[----:B------:R-:W4:Y:S04]  /*1ace0*/  LDL R66, [R1+0x133c] ;  /* 0x00133c0001427983 */ /* 0x000f280000100800 */
[----:B------:R-:W-:Y:S04]  /*1acf0*/  STL [R1+0xa4], R59 ;  /* 0x0000a43b01007387 */ /* 0x000fe80000100800 */
[----:B--2---:R0:W-:Y:S04]  /*1ad00*/  STL [R1+0xe4], R18 ;  /* 0x0000e41201007387 */ /* 0x0041e80000100800 */
[----:B------:R-:W-:Y:S04]  /*1ad10*/  STL [R1+0xa0], R58 ;  /* 0x0000a03a01007387 */ /* 0x000fe80000100800 */
[----:B------:R-:W2:Y:S04]  /*1ad20*/  LDL R68, [R1+0x1340] ;  /* 0x0013400001447983 */ /* 0x000ea80000100800 */
[----:B------:R-:W2:Y:S04]  /*1ad30*/  LDL R69, [R1+0x1344] ;  /* 0x0013440001457983 */ /* 0x000ea80000100800 */
[----:B------:R-:W2:Y:S04]  /*1ad40*/  LDL R74, [R1+0x1348] ;  /* 0x00134800014a7983 */ /* 0x000ea80000100800 */
[----:B------:R-:W2:Y:S04]  /*1ad50*/  LDL R63, [R1+0x134c] ;  /* 0x00134c00013f7983 */ /* 0x000ea80000100800 */
[----:B---3--:R-:W-:Y:S04]  /*1ad60*/  STL [R1+0x1a1c], R89 ;  /* 0x001a1c5901007387 */ /* 0x008fe80000100800 */
[----:B------:R-:W3:Y:S04]  /*1ad70*/  LDL R79, [R1+0x1350] ;  /* 0x00135000014f7983 */ /* 0x000ee80000100800 */
[----:B------:R-:W-:Y:S04]  /*1ad80*/  STL [R1+0x98], R57 ;  /* 0x0000983901007387 */ /* 0x000fe80000100800 */
[----:B------:R-:W3:Y:S04]  /*1ad90*/  LDL R70, [R1+0x1354] ;  /* 0x0013540001467983 */ /* 0x000ee80000100800 */
[----:B----4-:R-:W-:Y:S04]  /*1ada0*/  STL [R1+0x1a20], R87 ;  /* 0x001a205701007387 */ /* 0x010fe80000100800 */
[----:B------:R-:W4:Y:S04]  /*1adb0*/  LDL R71, [R1+0x1358] ;  /* 0x0013580001477983 */ /* 0x000f280000100800 */
[----:B------:R-:W-:Y:S04]  /*1adc0*/  STL [R1+0xec], R56 ;  /* 0x0000ec3801007387 */ /* 0x000fe80000100800 */
[----:B------:R-:W4:Y:S01]  /*1add0*/  LDL R72, [R1+0x135c] ;  /* 0x00135c0001487983 */ /* 0x000f220000100800 */
[----:B0-----:R-:W-:Y:S01]  /*1ade0*/  VIADD R18, R64, 0xffffff93 ;  /* 0xffffff9340127836 */ /* 0x001fe20000000000 */
[----:B------:R-:W-:Y:S01]  /*1adf0*/  PRMT R86, RZ, 0x7610, R86 ;  /* 0x00007610ff567816 */ /* 0x000fe20000000056 */
[----:B------:R-:W-:-:S02]  /*1ae00*/  @!P6 IMAD.MOV.U32 R14, RZ, RZ, R67 ;  /* 0x000000ffff0ee224 */ /* 0x000fc400078e0043 */
[----:B------:R-:W-:Y:S01]  /*1ae10*/  @!P6 IMAD.MOV.U32 R15, RZ, RZ, R73 ;  /* 0x000000ffff0fe224 */ /* 0x000fe200078e0049 */
[----:B------:R-:W-:Y:S02]  /*1ae20*/  ISETP.GE.U32.AND P0, PT, R18, 0x7fffff14, PT ;  /* 0x7fffff141200780c */ /* 0x000fe40003f06070 */
[----:B------:R-:W-:Y:S02]  /*1ae30*/  PRMT R85, RZ, 0x7610, R85 ;  /* 0x00007610ff557816 */ /* 0x000fe40000000055 */
[----:B------:R0:W4:Y:S01]  /*1ae40*/  @!P6 LDG.E.U8 R86, desc[UR14][R14.64] ;  /* 0x0000000e0e56e981 */ /* 0x000122000c1e1100 */
[----:B------:R-:W-:Y:S01]  /*1ae50*/  PRMT R53, RZ, 0x7610, R53 ;  /* 0x00007610ff357816 */ /* 0x000fe20000000035 */
[----:B0-----:R-:W-:Y:S02]  /*1ae60*/  @!P6 IMAD.MOV.U32 R14, RZ, RZ, R66 ;  /* 0x000000ffff0ee224 */ /* 0x001fe400078e0042 */
[----:B------:R-:W-:-:S05]  /*1ae70*/  @!P6 IMAD.MOV.U32 R15, RZ, RZ, R65 ;  /* 0x000000ffff0fe224 */ /* 0x000fca00078e0041 */
[----:B------:R2:W4:Y:S01]  /*1ae80*/  @!P6 LDG.E.U8 R85, desc[UR14][R14.64] ;  /* 0x0000000e0e55e981 */ /* 0x000522000c1e1100 */
[----:B------:R-:W-:Y:S01]  /*1ae90*/  VIADD R18, R64, 0xffffff92 ;  /* 0xffffff9240127836 */ /* 0x000fe20000000000 */
[----:B------:R-:W-:-:S04]  /*1aea0*/  PRMT R52, RZ, 0x7610, R52 ;  /* 0x00007610ff347816 */ /* 0x000fc80000000034 */
[----:B------:R-:W-:Y:S02]  /*1aeb0*/  ISETP.GE.U32.AND P6, PT, R18, 0x7fffff13, PT ;  /* 0x7fffff131200780c */ /* 0x000fe40003fc6070 */
[----:B------:R-:W-:Y:S02]  /*1aec0*/  PRMT R18, RZ, 0x7610, R18 ;  /* 0x00007610ff127816 */ /* 0x000fe40000000012 */
[----:B------:R-:W-:Y:S01]  /*1aed0*/  PRMT R38, RZ, 0x7610, R38 ;  /* 0x00007610ff267816 */ /* 0x000fe20000000026 */
[----:B--2---:R-:W-:Y:S02]  /*1aee0*/  @!P0 IMAD.MOV.U32 R15, RZ, RZ, R68 ;  /* 0x000000ffff0f8224 */ /* 0x004fe400078e0044 */
[----:B------:R-:W-:-:S05]  /*1aef0*/  @!P0 IMAD.MOV.U32 R14, RZ, RZ, R69 ;  /* 0x000000ffff0e8224 */ /* 0x000fca00078e0045 */
[----:B------:R0:W2:Y:S02]  /*1af00*/  @!P0 LDG.E.U8 R53, desc[UR14][R14.64] ;  /* 0x0000000e0e358981 */ /* 0x0000a4000c1e1100 */
[----:B0-----:R-:W-:Y:S02]  /*1af10*/  @!P0 IMAD.MOV.U32 R14, RZ, RZ, R63 ;  /* 0x000000ffff0e8224 */ /* 0x001fe400078e003f */
[----:B------:R-:W-:-:S05]  /*1af20*/  @!P0 IMAD.MOV.U32 R15, RZ, RZ, R74 ;  /* 0x000000ffff0f8224 */ /* 0x000fca00078e004a */
[----:B------:R3:W2:Y:S02]  /*1af30*/  @!P0 LDG.E.U8 R52, desc[UR14][R14.64] ;  /* 0x0000000e0e348981 */ /* 0x0006a4000c1e1100 */
[----:B---3--:R-:W-:Y:S02]  /*1af40*/  @!P0 IMAD.MOV.U32 R15, RZ, RZ, R79 ;  /* 0x000000ffff0f8224 */ /* 0x008fe400078e004f */
[----:B------:R-:W-:-:S05]  /*1af50*/  @!P0 IMAD.MOV.U32 R14, RZ, RZ, R70 ;  /* 0x000000ffff0e8224 */ /* 0x000fca00078e0046 */
[----:B------:R4:W3:Y:S02]  /*1af60*/  @!P0 LDG.E.U8 R18, desc[UR14][R14.64] ;  /* 0x0000000e0e128981 */ /* 0x0008e4000c1e1100 */
[----:B----4-:R-:W-:Y:S02]  /*1af70*/  @!P0 IMAD.MOV.U32 R15, RZ, RZ, R71 ;  /* 0x000000ffff0f8224 */ /* 0x010fe400078e0047 */
[----:B------:R-:W-:-:S05]  /*1af80*/  @!P0 IMAD.MOV.U32 R14, RZ, RZ, R72 ;  /* 0x000000ffff0e8224 */ /* 0x000fca00078e0048 */
[----:B------:R-:W4:Y:S04]  /*1af90*/  @!P0 LDG.E.U8 R38, desc[UR14][R14.64] ;  /* 0x0000000e0e268981 */ /* 0x000f28000c1e1100 */
[----:B------:R-:W-:Y:S04]  /*1afa0*/  STL [R1+0x1a24], R86 ;  /* 0x001a245601007387 */ /* 0x000fe80000100800 */
[----:B------:R-:W-:Y:S04]  /*1afb0*/  STL [R1+0xe8], R55 ;  /* 0x0000e83701007387 */ /* 0x000fe80000100800 */
[----:B------:R-:W2:Y:S04]  /*1afc0*/  LDL R65, [R1+0x1360] ;  /* 0x0013600001417983 */ /* 0x000ea80000100800 */
[----:B------:R-:W2:Y:S04]  /*1afd0*/  LDL R66, [R1+0x1364] ;  /* 0x0013640001427983 */ /* 0x000ea80000100800 */
[----:B------:R-:W2:Y:S04]  /*1afe0*/  LDL R73, [R1+0x1368] ;  /* 0x0013680001497983 */ /* 0x000ea80000100800 */
[----:B------:R-:W2:Y:S04]  /*1aff0*/  LDL R67, [R1+0x136c] ;  /* 0x00136c0001437983 */ /* 0x000ea80000100800 */
[----:B------:R-:W-:Y:S04]  /*1b000*/  STL [R1+0x1a28], R85 ;  /* 0x001a285501007387 */ /* 0x000fe80000100800 */
[----:B------:R-:W-:Y:S04]  /*1b010*/  STL [R1+0xe0], R54 ;  /* 0x0000e03601007387 */ /* 0x000fe80000100800 */
[----:B------:R-:W2:Y:S04]  /*1b020*/  LDL R68, [R1+0x1370] ;  /* 0x0013700001447983 */ /* 0x000ea80000100800 */
[----:B------:R-:W2:Y:S04]  /*1b030*/  LDL R69, [R1+0x1374] ;  /* 0x0013740001457983 */ /* 0x000ea80000100800 */
[----:B------:R-:W2:Y:S04]  /*1b040*/  LDL R74, [R1+0x1378] ;  /* 0x00137800014a7983 */ /* 0x000ea80000100800 */
[----:B------:R-:W2:Y:S04]  /*1b050*/  LDL R63, [R1+0x137c] ;  /* 0x00137c00013f7983 */ /* 0x000ea80000100800 */
[----:B---3--:R-:W-:Y:S04]  /*1b060*/  STL [R1+0x14], R18 ;  /* 0x0000141201007387 */ /* 0x008fe80000100800 */
[----:B------:R-:W3:Y:S04]  /*1b070*/  LDL R70, [R1+0x1380] ;  /* 0x0013800001467983 */ /* 0x000ee80000100800 */
[----:B----4-:R0:W-:Y:S04]  /*1b080*/  STL [R1+0x10], R38 ;  /* 0x0000102601007387 */ /* 0x0101e80000100800 */
[----:B0-----:R-:W4:Y:S01]  /*1b090*/  LDL R38, [R1+0x1384] ;  /* 0x0013840001267983 */ /* 0x001f220000100800 */
[----:B------:R-:W-:Y:S01]  /*1b0a0*/  PRMT R51, RZ, 0x7610, R51 ;  /* 0x00007610ff337816 */ /* 0x000fe20000000033 */
[----:B--2---:R-:W-:-:S02]  /*1b0b0*/  @!P6 IMAD.MOV.U32 R15, RZ, RZ, R65 ;  /* 0x000000ffff0fe224 */ /* 0x004fc400078e0041 */
[----:B------:R-:W-:Y:S01]  /*1b0c0*/  @!P6 IMAD.MOV.U32 R14, RZ, RZ, R66 ;  /* 0x000000ffff0ee224 */ /* 0x000fe200078e0042 */
[----:B------:R-:W-:Y:S01]  /*1b0d0*/  PRMT R50, RZ, 0x7610, R50 ;  /* 0x00007610ff327816 */ /* 0x000fe20000000032 */
[----:B------:R-:W-:Y:S01]  /*1b0e0*/  VIADD R18, R64, 0xffffff91 ;  /* 0xffffff9140127836 */ /* 0x000fe20000000000 */
[----:B------:R-:W2:Y:S04]  /*1b0f0*/  LDL R65, [R1+0x1388] ;  /* 0x0013880001417983 */ /* 0x000ea80000100800 */
[----:B------:R0:W2:Y:S01]  /*1b100*/  @!P6 LDG.E.U8 R51, desc[UR14][R14.64] ;  /* 0x0000000e0e33e981 */ /* 0x0000a2000c1e1100 */
[----:B------:R-:W-:Y:S02]  /*1b110*/  ISETP.GE.U32.AND P0, PT, R18, 0x7fffff12, PT ;  /* 0x7fffff121200780c */ /* 0x000fe40003f06070 */
[----:B------:R-:W-:Y:S01]  /*1b120*/  PRMT R18, RZ, 0x7610, R18 ;  /* 0x00007610ff127816 */ /* 0x000fe20000000012 */
[----:B------:R-:W2:Y:S01]  /*1b130*/  LDL R66, [R1+0x138c] ;  /* 0x00138c0001427983 */ /* 0x000ea20000100800 */
[----:B0-----:R-:W-:-:S02]  /*1b140*/  @!P6 IMAD.MOV.U32 R14, RZ, RZ, R67 ;  /* 0x000000ffff0ee224 */ /* 0x001fc400078e0043 */
[----:B------:R-:W-:-:S05]  /*1b150*/  @!P6 IMAD.MOV.U32 R15, RZ, RZ, R73 ;  /* 0x000000ffff0fe224 */ /* 0x000fca00078e0049 */
[----:B------:R0:W2:Y:S02]  /*1b160*/  @!P6 LDG.E.U8 R50, desc[UR14][R14.64] ;  /* 0x0000000e0e32e981 */ /* 0x0000a4000c1e1100 */
[----:B0-----:R-:W-:Y:S02]  /*1b170*/  @!P6 IMAD.MOV.U32 R14, RZ, RZ, R69 ;  /* 0x000000ffff0ee224 */ /* 0x001fe400078e0045 */
[----:B------:R-:W-:-:S05]  /*1b180*/  @!P6 IMAD.MOV.U32 R15, RZ, RZ, R68 ;  /* 0x000000ffff0fe224 */ /* 0x000fca00078e0044 */
[----:B------:R0:W2:Y:S01]  /*1b190*/  @!P6 LDG.E.U8 R18, desc[UR14][R14.64] ;  /* 0x0000000e0e12e981 */ /* 0x0000a2000c1e1100 */
[----:B------:R-:W-:-:S03]  /*1b1a0*/  PRMT R49, RZ, 0x7610, R49 ;  /* 0x00007610ff317816 */ /* 0x000fc60000000031 */
[----:B------:R-:W-:Y:S04]  /*1b1b0*/  STL [R1+0x1c], R53 ;  /* 0x00001c3501007387 */ /* 0x000fe80000100800 */
[----:B------:R-:W2:Y:S01]  /*1b1c0*/  LDL R71, [R1+0x1390] ;  /* 0x0013900001477983 */ /* 0x000ea20000100800 */
[----:B0-----:R-:W-:-:S03]  /*1b1d0*/  @!P6 IMAD.MOV.U32 R14, RZ, RZ, R63 ;  /* 0x000000ffff0ee224 */ /* 0x001fc600078e003f */
[----:B------:R-:W2:Y:S01]  /*1b1e0*/  LDL R72, [R1+0x1394] ;  /* 0x0013940001487983 */ /* 0x000ea20000100800 */
[----:B------:R-:W-:Y:S01]  /*1b1f0*/  @!P6 IMAD.MOV.U32 R15, RZ, RZ, R74 ;  /* 0x000000ffff0fe224 */ /* 0x000fe200078e004a */
[----:B------:R-:W-:Y:S02]  /*1b200*/  PRMT R37, RZ, 0x7610, R37 ;  /* 0x00007610ff257816 */ /* 0x000fe40000000025 */
[----:B------:R-:W2:Y:S04]  /*1b210*/  LDL R73, [R1+0x1398] ;  /* 0x0013980001497983 */ /* 0x000ea80000100800 */
[----:B------:R-:W-:Y:S04]  /*1b220*/  STL [R1+0x18], R52 ;  /* 0x0000183401007387 */ /* 0x000fe80000100800 */
[----:B------:R3:W2:Y:S04]  /*1b230*/  @!P6 LDG.E.U8 R49, desc[UR14][R14.64] ;  /* 0x0000000e0e31e981 */ /* 0x0006a8000c1e1100 */
[----:B------:R-:W2:Y:S01]  /*1b240*/  LDL R67, [R1+0x139c] ;  /* 0x00139c0001437983 */ /* 0x000ea20000100800 */
[----:B---3--:R-:W-:-:S02]  /*1b250*/  @!P0 IMAD.MOV.U32 R15, RZ, RZ, R70 ;  /* 0x000000ffff0f8224 */ /* 0x008fc400078e0046 */
[----:B----4-:R-:W-:-:S05]  /*1b260*/  @!P0 IMAD.MOV.U32 R14, RZ, RZ, R38 ;  /* 0x000000ffff0e8224 */ /* 0x010fca00078e0026 */
[----:B------:R2:W3:Y:S01]  /*1b270*/  @!P0 LDG.E.U8 R37, desc[UR14][R14.64] ;  /* 0x0000000e0e258981 */ /* 0x0004e2000c1e1100 */
[----:B------:R-:W-:Y:S01]  /*1b280*/  PRMT R48, RZ, 0x7610, R48 ;  /* 0x00007610ff307816 */ /* 0x000fe20000000030 */
[----:B--2---:R-:W-:Y:S02]  /*1b290*/  @!P0 IMAD.MOV.U32 R15, RZ, RZ, R65 ;  /* 0x000000ffff0f8224 */ /* 0x004fe400078e0041 */
[----:B------:R-:W-:-:S05]  /*1b2a0*/  @!P0 IMAD.MOV.U32 R14, RZ, RZ, R66 ;  /* 0x000000ffff0e8224 */ /* 0x000fca00078e0042 */
[----:B------:R0:W2:Y:S01]  /*1b2b0*/  @!P0 LDG.E.U8 R48, desc[UR14][R14.64] ;  /* 0x0000000e0e308981 */ /* 0x0000a2000c1e1100 */
[----:B------:R-:W-:-:S03]  /*1b2c0*/  PRMT R34, RZ, 0x7610, R34 ;  /* 0x00007610ff227816 */ /* 0x000fc60000000022 */
[----:B------:R1:W-:Y:S04]  /*1b2d0*/  STL [R1+0x44], R18 ;  /* 0x0000441201007387 */ /* 0x0003e80000100800 */
[----:B------:R-:W4:Y:S01]  /*1b2e0*/  LDL R68, [R1+0x13a0] ;  /* 0x0013a00001447983 */ /* 0x000f220000100800 */
[----:B0-----:R-:W-:-:S03]  /*1b2f0*/  @!P0 IMAD.MOV.U32 R15, RZ, RZ, R71 ;  /* 0x000000ffff0f8224 */ /* 0x001fc600078e0047 */
[----:B------:R-:W2:Y:S01]  /*1b300*/  LDL R63, [R1+0x13a4] ;  /* 0x0013a400013f7983 */ /* 0x000ea20000100800 */
[----:B-1----:R-:W-:Y:S02]  /*1b310*/  VIADD R18, R64, 0xffffff90 ;  /* 0xffffff9040127836 */ /* 0x002fe40000000000 */
[----:B------:R-:W-:Y:S01]  /*1b320*/  @!P0 IMAD.MOV.U32 R14, RZ, RZ, R72 ;  /* 0x000000ffff0e8224 */ /* 0x000fe200078e0048 */
[----:B------:R-:W2:Y:S02]  /*1b330*/  LDL R69, [R1+0x13a8] ;  /* 0x0013a80001457983 */ /* 0x000ea40000100800 */
[----:B------:R-:W-:Y:S02]  /*1b340*/  ISETP.GE.U32.AND P6, PT, R18, 0x7fffff11, PT ;  /* 0x7fffff111200780c */ /* 0x000fe40003fc6070 */
[----:B------:R-:W-:Y:S01]  /*1b350*/  PRMT R18, RZ, 0x7610, R18 ;  /* 0x00007610ff127816 */ /* 0x000fe20000000012 */
[----:B------:R-:W2:Y:S05]  /*1b360*/  LDL R74, [R1+0x13ac] ;  /* 0x0013ac00014a7983 */ /* 0x000eaa0000100800 */
[----:B------:R0:W2:Y:S02]  /*1b370*/  @!P0 LDG.E.U8 R18, desc[UR14][R14.64] ;  /* 0x0000000e0e128981 */ /* 0x0000a4000c1e1100 */
[----:B0-----:R-:W-:-:S02]  /*1b380*/  @!P0 IMAD.MOV.U32 R14, RZ, RZ, R67 ;  /* 0x000000ffff0e8224 */ /* 0x001fc400078e0043 */
[----:B------:R-:W-:-:S05]  /*1b390*/  @!P0 IMAD.MOV.U32 R15, RZ, RZ, R73 ;  /* 0x000000ffff0f8224 */ /* 0x000fca00078e0049 */
[----:B------:R4:W2:Y:S04]  /*1b3a0*/  @!P0 LDG.E.U8 R34, desc[UR14][R14.64] ;  /* 0x0000000e0e228981 */ /* 0x0008a8000c1e1100 */
[----:B---3--:R0:W-:Y:S04]  /*1b3b0*/  STL [R1+0x94], R37 ;  /* 0x0000942501007387 */ /* 0x0081e80000100800 */
[----:B0-----:R-:W3:Y:S04]  /*1b3c0*/  LDL R37, [R1+0x13b0] ;  /* 0x0013b00001257983 */ /* 0x001ee80000100800 */
[----:B------:R-:W-:Y:S04]  /*1b3d0*/  STL [R1+0x4c], R51 ;  /* 0x00004c3301007387 */ /* 0x000fe80000100800 */
[----:B------:R-:W3:Y:S01]  /*1b3e0*/  LDL R38, [R1+0x13b4] ;  /* 0x0013b40001267983 */ /* 0x000ee20000100800 */
[----:B------:R-:W-:-:S03]  /*1b3f0*/  PRMT R47, RZ, 0x7610, R47 ;  /* 0x00007610ff2f7816 */ /* 0x000fc6000000002f */
[----:B------:R-:W3:Y:S01]  /*1b400*/  LDL R65, [R1+0x13b8] ;  /* 0x0013b80001417983 */ /* 0x000ee20000100800 */
[----:B------:R-:W-:-:S03]  /*1b410*/  PRMT R46, RZ, 0x7610, R46 ;  /* 0x00007610ff2e7816 */ /* 0x000fc6000000002e */
[----:B------:R-:W-:Y:S04]  /*1b420*/  STL [R1+0x48], R50 ;  /* 0x0000483201007387 */ /* 0x000fe80000100800 */
[----:B------:R-:W3:Y:S01]  /*1b430*/  LDL R66, [R1+0x13bc] ;  /* 0x0013bc0001427983 */ /* 0x000ee20000100800 */
[----:B----4-:R-:W-:Y:S02]  /*1b440*/  @!P6 IMAD.MOV.U32 R15, RZ, RZ, R68 ;  /* 0x000000ffff0fe224 */ /* 0x010fe400078e0044 */
[----:B--2---:R-:W-:-:S05]  /*1b450*/  @!P6 IMAD.MOV.U32 R14, RZ, RZ, R63 ;  /* 0x000000ffff0ee224 */ /* 0x004fca00078e003f */
[----:B------:R0:W2:Y:S04]  /*1b460*/  @!P6 LDG.E.U8 R47, desc[UR14][R14.64] ;  /* 0x0000000e0e2fe981 */ /* 0x0000a8000c1e1100 */
[----:B------:R1:W-:Y:S01]  /*1b470*/  STL [R1+0x8c], R18 ;  /* 0x00008c1201007387 */ /* 0x0003e20000100800 */
[----:B0-----:R-:W-:Y:S02]  /*1b480*/  @!P6 IMAD.MOV.U32 R14, RZ, RZ, R74 ;  /* 0x000000ffff0ee224 */ /* 0x001fe400078e004a */
[----:B------:R-:W-:Y:S01]  /*1b490*/  @!P6 IMAD.MOV.U32 R15, RZ, RZ, R69 ;  /* 0x000000ffff0fe224 */ /* 0x000fe200078e0045 */
[----:B------:R-:W4:Y:S04]  /*1b4a0*/  LDL R67, [R1+0x1420] ;  /* 0x0014200001437983 */ /* 0x000f280000100800 */
[----:B------:R3:W2:Y:S01]  /*1b4b0*/  @!P6 LDG.E.U8 R46, desc[UR14][R14.64] ;  /* 0x0000000e0e2ee981 */ /* 0x0006a2000c1e1100 */
[----:B-1----:R-:W-:-:S05]  /*1b4c0*/  VIADD R18, R64, 0xffffff8c ;  /* 0xffffff8c40127836 */ /* 0x002fca0000000000 */
[----:B------:R-:W-:Y:S01]  /*1b4d0*/  ISETP.GE.U32.AND P0, PT, R18, 0x7fffff0d, PT ;  /* 0x7fffff0d1200780c */ /* 0x000fe20003f06070 */
[----:B------:R0:W-:Y:S01]  /*1b4e0*/  STL [R1+0x88], R34 ;  /* 0x0000882201007387 */ /* 0x0001e20000100800 */
[----:B------:R-:W-:-:S03]  /*1b4f0*/  PRMT R18, RZ, 0x7610, R18 ;  /* 0x00007610ff127816 */ /* 0x000fc60000000012 */
[----:B0-----:R-:W2:Y:S01]  /*1b500*/  LDL R34, [R1+0x1424] ;  /* 0x0014240001227983 */ /* 0x001ea20000100800 */
[----:B---3--:R-:W-:Y:S02]  /*1b510*/  @!P6 IMAD.MOV.U32 R15, RZ, RZ, R37 ;  /* 0x000000ffff0fe224 */ /* 0x008fe400078e0025 */
[----:B------:R-:W-:-:S05]  /*1b520*/  @!P6 IMAD.MOV.U32 R14, RZ, RZ, R38 ;  /* 0x000000ffff0ee224 */ /* 0x000fca00078e0026 */
[----:B------:R0:W3:Y:S04]  /*1b530*/  @!P6 LDG.E.U8 R18, desc[UR14][R14.64] ;  /* 0x0000000e0e12e981 */ /* 0x0000e8000c1e1100 */
[----:B------:R-:W-:Y:S04]  /*1b540*/  STL [R1+0x40], R49 ;  /* 0x0000403101007387 */ /* 0x000fe80000100800 */
[----:B------:R-:W3:Y:S04]  /*1b550*/  LDL R68, [R1+0x1428] ;  /* 0x0014280001447983 */ /* 0x000ee80000100800 */
[----:B------:R-:W3:Y:S01]  /*1b560*/  LDL R63, [R1+0x142c] ;  /* 0x00142c00013f7983 */ /* 0x000ee20000100800 */
[----:B------:R-:W-:-:S03]  /*1b570*/  PRMT R45, RZ, 0x7610, R45 ;  /* 0x00007610ff2d7816 */ /* 0x000fc6000000002d */
[----:B------:R-:W3:Y:S01]  /*1b580*/  LDL R69, [R1+0x1430] ;  /* 0x0014300001457983 */ /* 0x000ee20000100800 */
[----:B0-----:R-:W-:-:S03]  /*1b590*/  @!P6 IMAD.MOV.U32 R14, RZ, RZ, R66 ;  /* 0x000000ffff0ee224 */ /* 0x001fc600078e0042 */
[----:B------:R-:W3:Y:S01]  /*1b5a0*/  LDL R74, [R1+0x1434] ;  /* 0x00143400014a7983 */ /* 0x000ee20000100800 */
[----:B------:R-:W-:Y:S01]  /*1b5b0*/  @!P6 IMAD.MOV.U32 R15, RZ, RZ, R65 ;  /* 0x000000ffff0fe224 */ /* 0x000fe200078e0041 */
[----:B------:R-:W-:Y:S02]  /*1b5c0*/  PRMT R84, RZ, 0x7610, R84 ;  /* 0x00007610ff547816 */ /* 0x000fe40000000054 */
[----:B------:R-:W-:Y:S04]  /*1b5d0*/  STL [R1+0x90], R48 ;  /* 0x0000903001007387 */ /* 0x000fe80000100800 */
[----:B------:R4:W3:Y:S04]  /*1b5e0*/  @!P6 LDG.E.U8 R45, desc[UR14][R14.64] ;  /* 0x0000000e0e2de981 */ /* 0x0008e8000c1e1100 */
[----:B------:R-:W3:Y:S04]  /*1b5f0*/  LDL R37, [R1+0x1438] ;  /* 0x0014380001257983 */ /* 0x000ee80000100800 */
[----:B------:R-:W3:Y:S01]  /*1b600*/  LDL R38, [R1+0x143c] ;  /* 0x00143c0001267983 */ /* 0x000ee20000100800 */
[----:B----4-:R-:W-:-:S02]  /*1b610*/  @!P0 IMAD.MOV.U32 R15, RZ, RZ, R67 ;  /* 0x000000ffff0f8224 */ /* 0x010fc400078e0043 */
[----:B--2---:R-:W-:-:S05]  /*1b620*/  @!P0 IMAD.MOV.U32 R14, RZ, RZ, R34 ;  /* 0x000000ffff0e8224 */ /* 0x004fca00078e0022 */
[----:B------:R0:W2:Y:S04]  /*1b630*/  @!P0 LDG.E.U8 R84, desc[UR14][R14.64] ;  /* 0x0000000e0e548981 */ /* 0x0000a8000c1e1100 */
[----:B---3--:R1:W-:Y:S04]  /*1b640*/  STL [R1+0xd4], R18 ;  /* 0x0000d41201007387 */ /* 0x0083e80000100800 */
[----:B------:R-:W3:Y:S04]  /*1b650*/  LDL R65, [R1+0x1440] ;  /* 0x0014400001417983 */ /* 0x000ee80000100800 */
[----:B------:R-:W4:Y:S04]  /*1b660*/  LDL R66, [R1+0x1444] ;  /* 0x0014440001427983 */ /* 0x000f280000100800 */
[----:B------:R-:W4:Y:S04]  /*1b670*/  LDL R67, [R1+0x1448] ;  /* 0x0014480001437983 */ /* 0x000f280000100800 */
[----:B------:R-:W4:Y:S01]  /*1b680*/  LDL R34, [R1+0x144c] ;  /* 0x00144c0001227983 */ /* 0x000f220000100800 */
[----:B------:R-:W-:Y:S01]  /*1b690*/  PRMT R83, RZ, 0x7610, R83 ;  /* 0x00007610ff537816 */ /* 0x000fe20000000053 */
[----:B0-----:R-:W-:-:S02]  /*1b6a0*/  @!P0 IMAD.MOV.U32 R14, RZ, RZ, R63 ;  /* 0x000000ffff0e8224 */ /* 0x001fc400078e003f */
[----:B------:R-:W-:Y:S01]  /*1b6b0*/  @!P0 IMAD.MOV.U32 R15, RZ, RZ, R68 ;  /* 0x000000ffff0f8224 */ /* 0x000fe200078e0044 */
[----:B------:R-:W-:Y:S01]  /*1b6c0*/  PRMT R81, RZ, 0x7610, R81 ;  /* 0x00007610ff517816 */ /* 0x000fe20000000051 */
[----:B-1----:R-:W-:-:S03]  /*1b6d0*/  VIADD R18, R64, 0xffffff8b ;  /* 0xffffff8b40127836 */ /* 0x002fc60000000000 */
[----:B------:R0:W4:Y:S02]  /*1b6e0*/  @!P0 LDG.E.U8 R83, desc[UR14][R14.64] ;  /* 0x0000000e0e538981 */ /* 0x000124000c1e1100 */
[----:B------:R-:W-:Y:S01]  /*1b6f0*/  ISETP.GE.U32.AND P6, PT, R18, 0x7fffff0c, PT ;  /* 0x7fffff0c1200780c */ /* 0x000fe20003fc6070 */
[----:B0-----:R-:W-:Y:S02]  /*1b700*/  @!P0 IMAD.MOV.U32 R14, RZ, RZ, R74 ;  /* 0x000000ffff0e8224 */ /* 0x001fe400078e004a */
[----:B------:R-:W-:-:S05]  /*1b710*/  @!P0 IMAD.MOV.U32 R15, RZ, RZ, R69 ;  /* 0x000000ffff0f8224 */ /* 0x000fca00078e0045 */
[----:B------:R0:W4:Y:S01]  /*1b720*/  @!P0 LDG.E.U8 R81, desc[UR14][R14.64] ;  /* 0x0000000e0e518981 */ /* 0x000122000c1e1100 */
[----:B------:R-:W-:Y:S02]  /*1b730*/  PRMT R80, RZ, 0x7610, R80 ;  /* 0x00007610ff507816 */ /* 0x000fe40000000050 */
[----:B------:R-:W-:Y:S01]  /*1b740*/  PRMT R44, RZ, 0x7610, R44 ;  /* 0x00007610ff2c7816 */ /* 0x000fe2000000002c */
[----:B0-----:R-:W-:Y:S02]  /*1b750*/  @!P0 IMAD.MOV.U32 R14, RZ, RZ, R38 ;  /* 0x000000ffff0e8224 */ /* 0x001fe400078e0026 */
[----:B------:R-:W-:-:S05]  /*1b760*/  @!P0 IMAD.MOV.U32 R15, RZ, RZ, R37 ;  /* 0x000000ffff0f8224 */ /* 0x000fca00078e0025 */
[----:B------:R3:W4:Y:S01]  /*1b770*/  @!P0 LDG.E.U8 R80, desc[UR14][R14.64] ;  /* 0x0000000e0e508981 */ /* 0x000722000c1e1100 */
[----:B------:R-:W-:-:S03]  /*1b780*/  PRMT R33, RZ, 0x7610, R33 ;  /* 0x00007610ff217816 */ /* 0x000fc60000000021 */
[----:B--2---:R-:W-:Y:S04]  /*1b790*/  STL [R1+0x1a2c], R84 ;  /* 0x001a2c5401007387 */ /* 0x004fe80000100800 */
[----:B------:R-:W-:Y:S04]  /*1b7a0*/  STL [R1+0xdc], R47 ;  /* 0x0000dc2f01007387 */ /* 0x000fe80000100800 */
[----:B------:R-:W2:Y:S04]  /*1b7b0*/  LDL R68, [R1+0x1450] ;  /* 0x0014500001447983 */ /* 0x000ea80000100800 */
[----:B------:R-:W2:Y:S01]  /*1b7c0*/  LDL R63, [R1+0x1454] ;  /* 0x00145400013f7983 */ /* 0x000ea20000100800 */
[----:B---3--:R-:W-:-:S02]  /*1b7d0*/  @!P6 IMAD.MOV.U32 R15, RZ, RZ, R65 ;  /* 0x000000ffff0fe224 */ /* 0x008fc400078e0041 */
[----:B----4-:R-:W-:-:S05]  /*1b7e0*/  @!P6 IMAD.MOV.U32 R14, RZ, RZ, R66 ;  /* 0x000000ffff0ee224 */ /* 0x010fca00078e0042 */
[----:B------:R0:W3:Y:S02]  /*1b7f0*/  @!P6 LDG.E.U8 R44, desc[UR14][R14.64] ;  /* 0x0000000e0e2ce981 */ /* 0x0000e4000c1e1100 */
[----:B0-----:R-:W-:Y:S02]  /*1b800*/  @!P6 IMAD.MOV.U32 R14, RZ, RZ, R34 ;  /* 0x000000ffff0ee224 */ /* 0x001fe400078e0022 */
[----:B------:R-:W-:-:S05]  /*1b810*/  @!P6 IMAD.MOV.U32 R15, RZ, RZ, R67 ;  /* 0x000000ffff0fe224 */ /* 0x000fca00078e0043 */
[----:B------:R2:W4:Y:S04]  /*1b820*/  @!P6 LDG.E.U8 R33, desc[UR14][R14.64] ;  /* 0x0000000e0e21e981 */ /* 0x000528000c1e1100 */
[----:B------:R-:W-:Y:S04]  /*1b830*/  STL [R1+0x1a30], R83 ;  /* 0x001a305301007387 */ /* 0x000fe80000100800 */
[----:B------:R-:W-:Y:S04]  /*1b840*/  STL [R1+0xd8], R46 ;  /* 0x0000d82e01007387 */ /* 0x000fe80000100800 */
[----:B------:R-:W3:Y:S04]  /*1b850*/  LDL R69, [R1+0x1458] ;  /* 0x0014580001457983 */ /* 0x000ee80000100800 */
[----:B------:R-:W3:Y:S04]  /*1b860*/  LDL R74, [R1+0x145c] ;  /* 0x00145c00014a7983 */ /* 0x000ee80000100800 */
[----:B------:R-:W-:Y:S01]  /*1b870*/  STL [R1+0x1a34], R81 ;  /* 0x001a345101007387 */ /* 0x000fe20000100800 */
[----:B------:R-:W-:-:S03]  /*1b880*/  VIADD R18, R64, 0xffffff8a ;  /* 0xffffff8a40127836 */ /* 0x000fc60000000000 */
[----:B------:R-:W3:Y:S04]  /*1b890*/  LDL R37, [R1+0x1460] ;  /* 0x0014600001257983 */ /* 0x000ee80000100800 */
[----:B------:R-:W3:Y:S01]  /*1b8a0*/  LDL R38, [R1+0x1464] ;  /* 0x0014640001267983 */ /* 0x000ee20000100800 */
[----:B------:R-:W-:Y:S02]  /*1b8b0*/  ISETP.GE.U32.AND P0, PT, R18, 0x7fffff0b, PT ;  /* 0x7fffff0b1200780c */ /* 0x000fe40003f06070 */
[----:B------:R-:W-:Y:S01]  /*1b8c0*/  PRMT R18, RZ, 0x7610, R18 ;  /* 0x00007610ff127816 */ /* 0x000fe20000000012 */
[----:B------:R-:W-:Y:S04]  /*1b8d0*/  STL [R1+0xd0], R45 ;  /* 0x0000d02d01007387 */ /* 0x000fe80000100800 */
[----:B------:R-:W-:Y:S04]  /*1b8e0*/  STL [R1+0x1a38], R80 ;  /* 0x001a385001007387 */ /* 0x000fe80000100800 */
[----:B------:R-:W3:Y:S04]  /*1b8f0*/  LDL R65, [R1+0x1468] ;  /* 0x0014680001417983 */ /* 0x000ee80000100800 */
[----:B------:R-:W3:Y:S01]  /*1b900*/  LDL R66, [R1+0x146c] ;  /* 0x00146c0001427983 */ /* 0x000ee20000100800 */
[----:B--2---:R-:W-:-:S02]  /*1b910*/  @!P6 IMAD.MOV.U32 R15, RZ, RZ, R68 ;  /* 0x000000ffff0fe224 */ /* 0x004fc400078e0044 */
[----:B------:R-:W-:-:S05]  /*1b920*/  @!P6 IMAD.MOV.U32 R14, RZ, RZ, R63 ;  /* 0x000000ffff0ee224 */ /* 0x000fca00078e003f */
[----:B------:R3:W2:Y:S04]  /*1b930*/  @!P6 LDG.E.U8 R18, desc[UR14][R14.64] ;  /* 0x0000000e0e12e981 */ /* 0x0006a8000c1e1100 */
[----:B----4-:R0:W-:Y:S04]  /*1b940*/  STL [R1+0x8], R33 ;  /* 0x0000082101007387 */ /* 0x0101e80000100800 */
[----:B------:R-:W4:Y:S01]  /*1b950*/  LDL R34, [R1+0x1474] ;  /* 0x0014740001227983 */ /* 0x000f220000100800 */
[----:B------:R-:W-:Y:S02]  /*1b960*/  PRMT R43, RZ, 0x7610, R43 ;  /* 0x00007610ff2b7816 */ /* 0x000fe4000000002b */
[----:B------:R-:W-:Y:S01]  /*1b970*/  PRMT R36, RZ, 0x7610, R36 ;  /* 0x00007610ff247816 */ /* 0x000fe20000000024 */
[----:B------:R-:W4:Y:S04]  /*1b980*/  LDL R72, [R1+0x1478] ;  /* 0x0014780001487983 */ /* 0x000f280000100800 */
[----:B0-----:R-:W4:Y:S01]  /*1b990*/  LDL R33, [R1+0x1470] ;  /* 0x0014700001217983 */ /* 0x001f220000100800 */
[----:B---3--:R-:W-:-:S02]  /*1b9a0*/  @!P6 IMAD.MOV.U32 R15, RZ, RZ, R69 ;  /* 0x000000ffff0fe224 */ /* 0x008fc400078e0045 */
[----:B------:R-:W-:Y:S01]  /*1b9b0*/  @!P6 IMAD.MOV.U32 R14, RZ, RZ, R74 ;  /* 0x000000ffff0ee224 */ /* 0x000fe200078e004a */
[----:B------:R-:W3:Y:S04]  /*1b9c0*/  LDL R63, [R1+0x147c] ;  /* 0x00147c00013f7983 */ /* 0x000ee80000100800 */
[----:B------:R0:W3:Y:S02]  /*1b9d0*/  @!P6 LDG.E.U8 R43, desc[UR14][R14.64] ;  /* 0x0000000e0e2be981 */ /* 0x0000e4000c1e1100 */
[----:B0-----:R-:W-:Y:S02]  /*1b9e0*/  @!P0 IMAD.MOV.U32 R14, RZ, RZ, R38 ;  /* 0x000000ffff0e8224 */ /* 0x001fe400078e0026 */
[----:B------:R-:W-:-:S05]  /*1b9f0*/  @!P0 IMAD.MOV.U32 R15, RZ, RZ, R37 ;  /* 0x000000ffff0f8224 */ /* 0x000fca00078e0025 */
[----:B------:R0:W3:Y:S01]  /*1ba00*/  @!P0 LDG.E.U8 R36, desc[UR14][R14.64] ;  /* 0x0000000e0e248981 */ /* 0x0000e2000c1e1100 */
[----:B------:R-:W-:Y:S01]  /*1ba10*/  PRMT R42, RZ, 0x7610, R42 ;  /* 0x00007610ff2a7816 */ /* 0x000fe2000000002a */
[----:B0-----:R-:W-:Y:S02]  /*1ba20*/  @!P0 IMAD.MOV.U32 R14, RZ, RZ, R66 ;  /* 0x000000ffff0e8224 */ /* 0x001fe400078e0042 */
[----:B------:R-:W-:-:S05]  /*1ba30*/  @!P0 IMAD.MOV.U32 R15, RZ, RZ, R65 ;  /* 0x000000ffff0f8224 */ /* 0x000fca00078e0041 */
[----:B------:R4:W3:Y:S04]  /*1ba40*/  @!P0 LDG.E.U8 R42, desc[UR14][R14.64] ;  /* 0x0000000e0e2a8981 */ /* 0x0008e8000c1e1100 */
[----:B--2---:R0:W-:Y:S04]  /*1ba50*/  STL [R1+0x4], R18 ;  /* 0x0000041201007387 */ /* 0x0041e80000100800 */
[----:B------:R-:W2:Y:S04]  /*1ba60*/  LDL R73, [R1+0x1480] ;  /* 0x0014800001497983 */ /* 0x000ea80000100800 */
[----:B------:R-:W2:Y:S01]  /*1ba70*/  LDL R67, [R1+0x1484] ;  /* 0x0014840001437983 */ /* 0x000ea20000100800 */
[----:B0-----:R-:W-:-:S03]  /*1ba80*/  VIADD R18, R64, 0xffffff89 ;  /* 0xffffff8940127836 */ /* 0x001fc60000000000 */
[----:B------:R-:W2:Y:S02]  /*1ba90*/  LDL R68, [R1+0x1488] ;  /* 0x0014880001447983 */ /* 0x000ea40000100800 */
[----:B------:R-:W-:Y:S02]  /*1baa0*/  ISETP.GE.U32.AND P6, PT, R18, 0x7fffff0a, PT ;  /* 0x7fffff0a1200780c */ /* 0x000fe40003fc6070 */
[----:B------:R-:W2:Y:S01]  /*1bab0*/  LDL R69, [R1+0x148c] ;  /* 0x00148c0001457983 */ /* 0x000ea20000100800 */
[----:B------:R-:W-:-:S03]  /*1bac0*/  PRMT R18, RZ, 0x7610, R18 ;  /* 0x00007610ff127816 */ /* 0x000fc60000000012 */
[----:B------:R-:W2:Y:S01]  /*1bad0*/  LDL R74, [R1+0x1490] ;  /* 0x00149000014a7983 */ /* 0x000ea20000100800 */
[----:B----4-:R-:W-:Y:S02]  /*1bae0*/  @!P0 IMAD.MOV.U32 R14, RZ, RZ, R34 ;  /* 0x000000ffff0e8224 */ /* 0x010fe400078e0022 */
[----:B------:R-:W-:-:S05]  /*1baf0*/  @!P0 IMAD.MOV.U32 R15, RZ, RZ, R33 ;  /* 0x000000ffff0f8224 */ /* 0x000fca00078e0021 */
[----:B------:R0:W4:Y:S04]  /*1bb00*/  @!P0 LDG.E.U8 R18, desc[UR14][R14.64] ;  /* 0x0000000e0e128981 */ /* 0x000128000c1e1100 */
[----:B------:R-:W-:Y:S04]  /*1bb10*/  STL [R1+0xc], R44 ;  /* 0x00000c2c01007387 */ /* 0x000fe80000100800 */
[----:B---3--:R1:W-:Y:S04]  /*1bb20*/  STL [R1+0x3c], R36 ;  /* 0x00003c2401007387 */ /* 0x0083e80000100800 */
[----:B------:R-:W3:Y:S04]  /*1bb30*/  LDL R37, [R1+0x1498] ;  /* 0x0014980001257983 */ /* 0x000ee80000100800 */
[----:B------:R-:W3:Y:S04]  /*1bb40*/  LDL R38, [R1+0x149c] ;  /* 0x00149c0001267983 */ /* 0x000ee80000100800 */
[----:B-1----:R-:W3:Y:S04]  /*1bb50*/  LDL R36, [R1+0x1494] ;  /* 0x0014940001247983 */ /* 0x002ee80000100800 */
[----:B------:R-:W3:Y:S04]  /*1bb60*/  LDL R65, [R1+0x14a0] ;  /* 0x0014a00001417983 */ /* 0x000ee80000100800 */
[----:B------:R-:W3:Y:S04]  /*1bb70*/  LDL R66, [R1+0x14a4] ;  /* 0x0014a40001427983 */ /* 0x000ee80000100800 */
[----:B------:R-:W3:Y:S04]  /*1bb80*/  LDL R33, [R1+0x14a8] ;  /* 0x0014a80001217983 */ /* 0x000ee80000100800 */
[----:B------:R-:W3:Y:S01]  /*1bb90*/  LDL R34, [R1+0x14ac] ;  /* 0x0014ac0001227983 */ /* 0x000ee20000100800 */
[----:B0-----:R-:W-:-:S03]  /*1bba0*/  @!P0 IMAD.MOV.U32 R14, RZ, RZ, R63 ;  /* 0x000000ffff0e8224 */ /* 0x001fc600078e003f */
[----:B----4-:R0:W-:Y:S04]  /*1bbb0*/  STL [R1+0x34], R18 ;  /* 0x0000341201007387 */ /* 0x0101e80000100800 */
[----:B------:R-:W-:Y:S04]  /*1bbc0*/  STL [R1], R43 ;  /* 0x0000002b01007387 */ /* 0x000fe80000100800 */
[----:B------:R-:W4:Y:S01]  /*1bbd0*/  LDL R63, [R1+0x14b4] ;  /* 0x0014b400013f7983 */ /* 0x000f220000100800 */
[----:B------:R-:W-:Y:S01]  /*1bbe0*/  PRMT R41, RZ, 0x7610, R41 ;  /* 0x00007610ff297816 */ /* 0x000fe20000000029 */
[----:B------:R-:W-:Y:S01]  /*1bbf0*/  @!P0 IMAD.MOV.U32 R15, RZ, RZ, R72 ;  /* 0x000000ffff0f8224 */ /* 0x000fe200078e0048 */
[----:B------:R-:W-:-:S04]  /*1bc00*/  PRMT R40, RZ, 0x7610, R40 ;  /* 0x00007610ff287816 */ /* 0x000fc80000000028 */
[----:B------:R2:W4:Y:S01]  /*1bc10*/  @!P0 LDG.E.U8 R41, desc[UR14][R14.64] ;  /* 0x0000000e0e298981 */ /* 0x000522000c1e1100 */
[----:B------:R-:W-:Y:S01]  /*1bc20*/  PRMT R39, RZ, 0x7610, R39 ;  /* 0x00007610ff277816 */ /* 0x000fe20000000027 */
[----:B0-----:R-:W-:Y:S02]  /*1bc30*/  VIADD R18, R64, 0xffffff88 ;  /* 0xffffff8840127836 */ /* 0x001fe40000000000 */
[----:B--2---:R-:W-:Y:S02]  /*1bc40*/  @!P6 IMAD.MOV.U32 R14, RZ, RZ, R67 ;  /* 0x000000ffff0ee224 */ /* 0x004fe400078e0043 */
[----:B------:R-:W-:-:S05]  /*1bc50*/  @!P6 IMAD.MOV.U32 R15, RZ, RZ, R73 ;  /* 0x000000ffff0fe224 */ /* 0x000fca00078e0049 */
[----:B------:R0:W2:Y:S01]  /*1bc60*/  @!P6 LDG.E.U8 R40, desc[UR14][R14.64] ;  /* 0x0000000e0e28e981 */ /* 0x0000a2000c1e1100 */
[----:B------:R-:W-:Y:S02]  /*1bc70*/  ISETP.GE.U32.AND P0, PT, R18, 0x7fffff09, PT ;  /* 0x7fffff091200780c */ /* 0x000fe40003f06070 */
[----:B------:R-:W-:Y:S01]  /*1bc80*/  PRMT R35, RZ, 0x7610, R35 ;  /* 0x00007610ff237816 */ /* 0x000fe20000000023 */
[----:B0-----:R-:W-:Y:S02]  /*1bc90*/  @!P6 IMAD.MOV.U32 R14, RZ, RZ, R69 ;  /* 0x000000ffff0ee224 */ /* 0x001fe400078e0045 */
[----:B------:R-:W-:-:S05]  /*1bca0*/  @!P6 IMAD.MOV.U32 R15, RZ, RZ, R68 ;  /* 0x000000ffff0fe224 */ /* 0x000fca00078e0044 */
[----:B------:R3:W2:Y:S01]  /*1bcb0*/  @!P6 LDG.E.U8 R39, desc[UR14][R14.64] ;  /* 0x0000000e0e27e981 */ /* 0x0006a2000c1e1100 */
[----:B------:R-:W-:Y:S01]  /*1bcc0*/  PRMT R32, RZ, 0x7610, R32 ;  /* 0x00007610ff207816 */ /* 0x000fe20000000020 */
[----:B---3--:R-:W-:Y:S02]  /*1bcd0*/  @!P6 IMAD.MOV.U32 R14, RZ, RZ, R36 ;  /* 0x000000ffff0ee224 */ /* 0x008fe400078e0024 */
[----:B------:R-:W-:-:S05]  /*1bce0*/  @!P6 IMAD.MOV.U32 R15, RZ, RZ, R74 ;  /* 0x000000ffff0fe224 */ /* 0x000fca00078e004a */
[----:B------:R0:W3:Y:S01]  /*1bcf0*/  @!P6 LDG.E.U8 R35, desc[UR14][R14.64] ;  /* 0x0000000e0e23e981 */ /* 0x0000e2000c1e1100 */
[----:B------:R-:W-:Y:S01]  /*1bd00*/  PRMT R31, RZ, 0x7610, R31 ;  /* 0x00007610ff1f7816 */ /* 0x000fe2000000001f */
[----:B0-----:R-:W-:Y:S02]  /*1bd10*/  @!P6 IMAD.MOV.U32 R14, RZ, RZ, R38 ;  /* 0x000000ffff0ee224 */ /* 0x001fe400078e0026 */
[----:B------:R-:W-:-:S05]  /*1bd20*/  @!P6 IMAD.MOV.U32 R15, RZ, RZ, R37 ;  /* 0x000000ffff0fe224 */ /* 0x000fca00078e0025 */
[----:B------:R0:W2:Y:S01]  /*1bd30*/  @!P6 LDG.E.U8 R32, desc[UR14][R14.64] ;  /* 0x0000000e0e20e981 */ /* 0x0000a2000c1e1100 */
        /* <DEDUP_REMOVED lines=10> */
[----:B------:R-:W-:Y:S04]  /*1bde0*/  STL [R1+0x38], R42 ;  /* 0x0000382a01007387 */ /* 0x000fe80000100800 */
[----:B------:R-:W2:Y:S04]  /*1bdf0*/  LDL R65, [R1+0x1520] ;  /* 0x0015200001417983 */ /* 0x000ea80000100800 */
[----:B------:R-:W2:Y:S01]  /*1be00*/  LDL R66, [R1+0x1524] ;  /* 0x0015240001427983 */ /* 0x000ea20000100800 */
[----:B----4-:R-:W-:-:S05]  /*1be10*/  @!P0 IMAD.MOV.U32 R14, RZ, RZ, R63 ;  /* 0x000000ffff0e8224 */ /* 0x010fca00078e003f */
[----:B------:R0:W4:Y:S02]  /*1be20*/  @!P0 LDG.E.U8 R28, desc[UR14][R14.64] ;  /* 0x0000000e0e1c8981 */ /* 0x000124000c1e1100 */
[----:B0-----:R-:W-:Y:S02]  /*1be30*/  @!P0 IMAD.MOV.U32 R14, RZ, RZ, R22 ;  /* 0x000000ffff0e8224 */ /* 0x001fe400078e0016 */
[----:B------:R-:W-:-:S05]  /*1be40*/  @!P0 IMAD.MOV.U32 R15, RZ, RZ, R23 ;  /* 0x000000ffff0f8224 */ /* 0x000fca00078e0017 */
[----:B------:R0:W3:Y:S04]  /*1be50*/  @!P0 LDG.E.U8 R18, desc[UR14][R14.64] ;  /* 0x0000000e0e128981 */ /* 0x0000e8000c1e1100 */
[----:B------:R-:W-:Y:S04]  /*1be60*/  STL [R1+0x30], R41 ;  /* 0x0000302901007387 */ /* 0x000fe80000100800 */
[----:B------:R-:W3:Y:S01]  /*1be70*/  LDL.LU R24, [R1+0x1a98] ;  /* 0x001a980001187983 */ /* 0x000ee20000300800 */
[C---:B0-----:R-:W-:Y:S02]  /*1be80*/  VIADD R15, R64.reuse, 0x7f ;  /* 0x0000007f400f7836 */ /* 0x041fe40000000000 */
[----:B------:R-:W-:Y:S01]  /*1be90*/  VIADD R14, R64, 0xffffff83 ;  /* 0xffffff83400e7836 */ /* 0x000fe20000000000 */
[----:B------:R-:W-:-:S02]  /*1bea0*/  PRMT R93, RZ, 0x7610, R93 ;  /* 0x00007610ff5d7816 */ /* 0x000fc4000000005d */
[----:B------:R-:W-:Y:S01]  /*1beb0*/  PRMT R92, RZ, 0x7610, R92 ;  /* 0x00007610ff5c7816 */ /* 0x000fe2000000005c */
[----:B----4-:R0:W-:Y:S04]  /*1bec0*/  STL [R1+0xc4], R28 ;  /* 0x0000c41c01007387 */ /* 0x0101e80000100800 */
[----:B--2---:R-:W-:Y:S04]  /*1bed0*/  STL [R1+0x84], R40 ;  /* 0x0000842801007387 */ /* 0x004fe80000100800 */
[----:B------:R-:W2:Y:S01]  /*1bee0*/  LDL.LU R23, [R1+0x1a94] ;  /* 0x001a940001177983 */ /* 0x000ea20000300800 */
[----:B0-----:R-:W-:-:S03]  /*1bef0*/  IADD3 R28, P6, PT, R21, R5, RZ ;  /* 0x00000005151c7210 */ /* 0x001fc60007fde0ff */
[----:B------:R-:W4:Y:S04]  /*1bf00*/  LDL.LU R22, [R1+0x1a90] ;  /* 0x001a900001167983 */ /* 0x000f280000300800 */
[----:B------:R-:W-:Y:S04]  /*1bf10*/  STL [R1+0x80], R39 ;  /* 0x0000802701007387 */ /* 0x000fe80000100800 */
[----:B------:R-:W-:Y:S04]  /*1bf20*/  STL [R1+0x1554], R28 ;  /* 0x0015541c01007387 */ /* 0x000fe80000100800 */
[----:B------:R0:W-:Y:S04]  /*1bf30*/  STL [R1+0xc8], R29 ;  /* 0x0000c81d01007387 */ /* 0x0001e80000100800 */
[----:B---3--:R1:W-:Y:S01]  /*1bf40*/  STL [R1+0xc0], R18 ;  /* 0x0000c01201007387 */ /* 0x0083e20000100800 */
[----:B0-----:R-:W-:Y:S01]  /*1bf50*/  IMAD.X R29, R19, 0x1, R6, P6 ;  /* 0x00000001131d7824 */ /* 0x001fe200030e0606 */
[----:B-1----:R-:W-:-:S02]  /*1bf60*/  IADD3 R18, P0, PT, R21, R7, RZ ;  /* 0x0000000715127210 */ /* 0x002fc40007f1e0ff */
[----:B------:R-:W-:Y:S01]  /*1bf70*/  ISETP.GE.U32.AND P6, PT, R14, 0x7fffff04, PT ;  /* 0x7fffff040e00780c */ /* 0x000fe20003fc6070 */
[----:B------:R-:W-:Y:S02]  /*1bf80*/  @!P1 IMAD.MOV.U32 R14, RZ, RZ, R66 ;  /* 0x000000ffff0e9224 */ /* 0x000fe400078e0042 */
[----:B------:R-:W-:Y:S01]  /*1bf90*/  IMAD.X R19, R19, 0x1, R8, P0 ;  /* 0x0000000113137824 */ /* 0x000fe200000e0608 */
[----:B------:R-:W-:Y:S01]  /*1bfa0*/  ISETP.GT.AND P0, PT, R15, 0x7f, PT ;  /* 0x0000007f0f00780c */ /* 0x000fe20003f04270 */
[----:B------:R-:W-:-:S05]  /*1bfb0*/  @!P1 IMAD.MOV.U32 R15, RZ, RZ, R65 ;  /* 0x000000ffff0f9224 */ /* 0x000fca00078e0041 */
[----:B------:R0:W3:Y:S02]  /*1bfc0*/  @!P1 LDG.E.U8 R93, desc[UR14][R14.64] ;  /* 0x0000000e0e5d9981 */ /* 0x0000e4000c1e1100 */
[----:B0-----:R-:W-:Y:S02]  /*1bfd0*/  @!P1 IMAD.MOV.U32 R14, RZ, RZ, R12 ;  /* 0x000000ffff0e9224 */ /* 0x001fe400078e000c */
[----:B------:R-:W-:-:S05]  /*1bfe0*/  @!P1 IMAD.MOV.U32 R15, RZ, RZ, R20 ;  /* 0x000000ffff0f9224 */ /* 0x000fca00078e0014 */
[----:B------:R0:W2:Y:S04]  /*1bff0*/  @!P1 LDG.E.U8 R92, desc[UR14][R14.64] ;  /* 0x0000000e0e5c9981 */ /* 0x0000a8000c1e1100 */
[----:B------:R-:W-:Y:S04]  /*1c000*/  STL [R1+0x7c], R35 ;  /* 0x00007c2301007387 */ /* 0x000fe80000100800 */
[----:B------:R-:W4:Y:S04]  /*1c010*/  LDL.LU R21, [R1+0x1a8c] ;  /* 0x001a8c0001157983 */ /* 0x000f280000300800 */
[----:B------:R-:W-:Y:S04]  /*1c020*/  STL [R1+0x78], R32 ;  /* 0x0000782001007387 */ /* 0x000fe80000100800 */
[----:B------:R-:W-:Y:S04]  /*1c030*/  STL [R1+0x1550], R29 ;  /* 0x0015501d01007387 */ /* 0x000fe80000100800 */
[----:B------:R-:W-:Y:S04]  /*1c040*/  STL [R1+0x155c], R18 ;  /* 0x00155c1201007387 */ /* 0x000fe80000100800 */
[----:B------:R-:W-:Y:S04]  /*1c050*/  STL [R1+0xcc], R31 ;  /* 0x0000cc1f01007387 */ /* 0x000fe80000100800 */
[----:B------:R-:W-:Y:S01]  /*1c060*/  STL [R1+0x1558], R19 ;  /* 0x0015581301007387 */ /* 0x000fe20000100800 */
[----:B0-----:R-:W-:-:S02]  /*1c070*/  @!P1 IMAD.MOV.U32 R15, RZ, RZ, R2 ;  /* 0x000000ffff0f9224 */ /* 0x001fc400078e0002 */
[----:B------:R-:W-:Y:S01]  /*1c080*/  @!P1 IMAD.MOV.U32 R14, RZ, RZ, R13 ;  /* 0x000000ffff0e9224 */ /* 0x000fe200078e000d */
[----:B------:R-:W-:-:S06]  /*1c090*/  PRMT R91, RZ, 0x7610, R91 ;  /* 0x00007610ff5b7816 */ /* 0x000fcc000000005b */
[----:B------:R0:W4:Y:S04]  /*1c0a0*/  @!P1 LDG.E.U8 R91, desc[UR14][R14.64] ;  /* 0x0000000e0e5b9981 */ /* 0x000128000c1e1100 */
[----:B---3--:R-:W-:Y:S04]  /*1c0b0*/  STL [R1+0x1a3c], R93 ;  /* 0x001a3c5d01007387 */ /* 0x008fe80000100800 */
[----:B------:R-:W3:Y:S04]  /*1c0c0*/  LDL.LU R20, [R1+0x1a88] ;  /* 0x001a880001147983 */ /* 0x000ee80000300800 */
[----:B------:R-:W3:Y:S04]  /*1c0d0*/  LDL.LU R12, [R1+0x1a84] ;  /* 0x001a8400010c7983 */ /* 0x000ee80000300800 */
[----:B--2---:R-:W-:Y:S04]  /*1c0e0*/  STL [R1+0x1a40], R92 ;  /* 0x001a405c01007387 */ /* 0x004fe80000100800 */
[----:B------:R-:W2:Y:S04]  /*1c0f0*/  LDL.LU R2, [R1+0x1a80] ;  /* 0x001a800001027983 */ /* 0x000ea80000300800 */
[----:B------:R-:W2:Y:S01]  /*1c100*/  LDL.LU R13, [R1+0x1a7c] ;  /* 0x001a7c00010d7983 */ /* 0x000ea20000300800 */
[----:B------:R-:W-:Y:S01]  /*1c110*/  PRMT R90, RZ, 0x7610, R90 ;  /* 0x00007610ff5a7816 */ /* 0x000fe2000000005a */
[----:B0-----:R-:W-:-:S02]  /*1c120*/  @!P1 IMAD.MOV.U32 R14, RZ, RZ, R16 ;  /* 0x000000ffff0e9224 */ /* 0x001fc400078e0010 */
[----:B------:R-:W-:Y:S01]  /*1c130*/  @!P1 IMAD.MOV.U32 R15, RZ, RZ, R0 ;  /* 0x000000ffff0f9224 */ /* 0x000fe200078e0000 */
[----:B------:R-:W-:-:S04]  /*1c140*/  PRMT R30, RZ, 0x7610, R30 ;  /* 0x00007610ff1e7816 */ /* 0x000fc8000000001e */
[----:B------:R3:W2:Y:S04]  /*1c150*/  @!P1 LDG.E.U8 R90, desc[UR14][R14.64] ;  /* 0x0000000e0e5a9981 */ /* 0x0006a8000c1e1100 */
[----:B----4-:R-:W-:Y:S04]  /*1c160*/  STL [R1+0x1a44], R91 ;  /* 0x001a445b01007387 */ /* 0x010fe80000100800 */
[----:B------:R-:W4:Y:S04]  /*1c170*/  LDL.LU R0, [R1+0x1a78] ;  /* 0x001a780001007983 */ /* 0x000f280000300800 */
[----:B------:R-:W4:Y:S01]  /*1c180*/  LDL.LU R16, [R1+0x1a74] ;  /* 0x001a740001107983 */ /* 0x000f220000300800 */
[----:B---3--:R-:W-:Y:S01]  /*1c190*/  @!P6 IMAD.MOV.U32 R15, RZ, RZ, R12 ;  /* 0x000000ffff0fe224 */ /* 0x008fe200078e000c */
[----:B------:R-:W-:Y:S01]  /*1c1a0*/  PRMT R20, RZ, 0x7610, R20 ;  /* 0x00007610ff147816 */ /* 0x000fe20000000014 */
[----:B--2---:R-:W-:-:S05]  /*1c1b0*/  @!P6 IMAD.MOV.U32 R14, RZ, RZ, R13 ;  /* 0x000000ffff0ee224 */ /* 0x004fca00078e000d */
[----:B------:R0:W2:Y:S02]  /*1c1c0*/  @!P6 LDG.E.U8 R30, desc[UR14][R14.64] ;  /* 0x0000000e0e1ee981 */ /* 0x0000a4000c1e1100 */
[----:B0-----:R-:W-:Y:S02]  /*1c1d0*/  @!P6 IMAD.MOV.U32 R14, RZ, RZ, R88 ;  /* 0x000000ffff0ee224 */ /* 0x001fe400078e0058 */
[----:B------:R-:W-:-:S05]  /*1c1e0*/  @!P6 IMAD.MOV.U32 R15, RZ, RZ, R17 ;  /* 0x000000ffff0fe224 */ /* 0x000fca00078e0011 */
[----:B------:R0:W3:Y:S04]  /*1c1f0*/  @!P6 LDG.E.U8 R20, desc[UR14][R14.64] ;  /* 0x0000000e0e14e981 */ /* 0x0000e8000c1e1100 */
[----:B------:R-:W-:Y:S01]  /*1c200*/  STL [R1+0x1a48], R90 ;  /* 0x001a485a01007387 */ /* 0x000fe20000100800 */
[----:B------:R-:W-:-:S03]  /*1c210*/  PRMT R27, RZ, 0x7610, R27 ;  /* 0x00007610ff1b7816 */ /* 0x000fc6000000001b */
[----:B------:R-:W2:Y:S04]  /*1c220*/  LDL.LU R12, [R1+0x1a70] ;  /* 0x001a7000010c7983 */ /* 0x000ea80000300800 */
[----:B------:R-:W2:Y:S01]  /*1c230*/  LDL.LU R13, [R1+0x1a6c] ;  /* 0x001a6c00010d7983 */ /* 0x000ea20000300800 */
[----:B0-----:R-:W-:-:S03]  /*1c240*/  @!P6 IMAD.MOV.U32 R14, RZ, RZ, R28 ;  /* 0x000000ffff0ee224 */ /* 0x001fc600078e001c */
[----:B------:R-:W2:Y:S01]  /*1c250*/  LDL.LU R17, [R1+0x1a68] ;  /* 0x001a680001117983 */ /* 0x000ea20000300800 */
[----:B------:R-:W-:-:S03]  /*1c260*/  @!P6 IMAD.MOV.U32 R15, RZ, RZ, R29 ;  /* 0x000000ffff0fe224 */ /* 0x000fc600078e001d */
[----:B------:R-:W2:Y:S01]  /*1c270*/  LDL.LU R88, [R1+0x1a64] ;  /* 0x001a640001587983 */ /* 0x000ea20000300800 */
[----:B------:R-:W-:-:S03]  /*1c280*/  PRMT R26, RZ, 0x7610, R26 ;  /* 0x00007610ff1a7816 */ /* 0x000fc6000000001a */
[----:B------:R0:W2:Y:S01]  /*1c290*/  @!P6 LDG.E.U8 R27, desc[UR14][R14.64] ;  /* 0x0000000e0e1be981 */ /* 0x0000a2000c1e1100 */
[----:B------:R-:W-:-:S03]  /*1c2a0*/  PRMT R25, RZ, 0x7610, R25 ;  /* 0x00007610ff197816 */ /* 0x000fc60000000019 */
[----:B------:R1:W2:Y:S04]  /*1c2b0*/  @!P6 LDG.E.U8 R26, desc[UR14][R18.64] ;  /* 0x0000000e121ae981 */ /* 0x0002a8000c1e1100 */
[----:B---3--:R4:W-:Y:S02]  /*1c2c0*/  STL [R1+0x28], R20 ;  /* 0x0000281401007387 */ /* 0x0089e40000100800 */
[----:B----4-:R-:W-:-:S05]  /*1c2d0*/  IMAD R20, R16, 0x7d, RZ ;  /* 0x0000007d10147824 */ /* 0x010fca00078e02ff */
[----:B0-----:R-:W-:Y:S02]  /*1c2e0*/  SHF.R.S32.HI R14, RZ, 0x1f, R20 ;  /* 0x0000001fff0e7819 */ /* 0x001fe40000011414 */
[----:B------:R-:W-:-:S05]  /*1c2f0*/  IADD3 R28, P1, PT, R20, R0, RZ ;  /* 0x00000000141c7210 */ /* 0x000fca0007f3e0ff */
[----:B------:R-:W-:Y:S02]  /*1c300*/  IMAD.X R29, R14, 0x1, R2, P1 ;  /* 0x000000010e1d7824 */ /* 0x000fe400008e0602 */
[----:B-1----:R-:W-:Y:S02]  /*1c310*/  @!P4 IMAD.MOV.U32 R18, RZ, RZ, R28 ;  /* 0x000000ffff12c224 */ /* 0x002fe400078e001c */
[----:B------:R-:W-:-:S05]  /*1c320*/  @!P4 IMAD.MOV.U32 R19, RZ, RZ, R29 ;  /* 0x000000ffff13c224 */ /* 0x000fca00078e001d */
[----:B------:R0:W3:Y:S04]  /*1c330*/  @!P4 LDG.E.U8 R25, desc[UR14][R18.64] ;  /* 0x0000000e1219c981 */ /* 0x0000e8000c1e1100 */
[----:B------:R-:W-:Y:S04]  /*1c340*/  STL [R1+0x1564], R28 ;  /* 0x0015641c01007387 */ /* 0x000fe80000100800 */
[----:B--2---:R1:W-:Y:S04]  /*1c350*/  STL [R1+0x20], R26 ;  /* 0x0000201a01007387 */ /* 0x0043e80000100800 */
[----:B------:R-:W-:Y:S01]  /*1c360*/  STL [R1+0x1560], R29 ;  /* 0x0015601d01007387 */ /* 0x000fe20000100800 */
[----:B-1----:R-:W-:-:S05]  /*1c370*/  IADD3 R26, P1, PT, R20, R3, RZ ;  /* 0x00000003141a7210 */ /* 0x002fca0007f3e0ff */
[----:B------:R-:W-:Y:S04]  /*1c380*/  STL [R1+0x156c], R26 ;  /* 0x00156c1a01007387 */ /* 0x000fe80000100800 */
[----:B------:R1:W-:Y:S01]  /*1c390*/  STL [R1+0x24], R27 ;  /* 0x0000241b01007387 */ /* 0x0003e20000100800 */
[----:B------:R-:W-:-:S03]  /*1c3a0*/  PRMT R24, RZ, 0x7610, R24 ;  /* 0x00007610ff187816 */ /* 0x000fc60000000018 */
[----:B------:R-:W-:Y:S01]  /*1c3b0*/  STL [R1+0x2c], R30 ;  /* 0x00002c1e01007387 */ /* 0x000fe20000100800 */
[----:B0-----:R-:W-:Y:S02]  /*1c3c0*/  @!P4 IMAD.MOV.U32 R18, RZ, RZ, R26 ;  /* 0x000000ffff12c224 */ /* 0x001fe400078e001a */
[----:B-1----:R-:W-:-:S04]  /*1c3d0*/  IMAD.X R27, R14, 0x1, R4, P1 ;  /* 0x000000010e1b7824 */ /* 0x002fc800008e0604 */
[----:B------:R-:W-:Y:S01]  /*1c3e0*/  @!P4 IMAD.MOV.U32 R19, RZ, RZ, R27 ;  /* 0x000000ffff13c224 */ /* 0x000fe200078e001b */
[----:B------:R-:W-:-:S04]  /*1c3f0*/  PRMT R15, RZ, 0x7610, R15 ;  /* 0x00007610ff0f7816 */ /* 0x000fc8000000000f */
[----:B------:R0:W2:Y:S04]  /*1c400*/  @!P4 LDG.E.U8 R24, desc[UR14][R18.64] ;  /* 0x0000000e1218c981 */ /* 0x0000a8000c1e1100 */
[----:B---3--:R1:W-:Y:S02]  /*1c410*/  STL [R1+0x6c], R25 ;  /* 0x00006c1901007387 */ /* 0x0083e40000100800 */
[----:B-1----:R-:W-:-:S05]  /*1c420*/  IADD3 R25, P1, PT, R20, R5, RZ ;  /* 0x0000000514197210 */ /* 0x002fca0007f3e0ff */
[----:B------:R-:W-:Y:S02]  /*1c430*/  IMAD.X R26, R14, 0x1, R6, P1 ;  /* 0x000000010e1a7824 */ /* 0x000fe400008e0606 */
[----:B0-----:R-:W-:Y:S02]  /*1c440*/  @!P4 IMAD.MOV.U32 R18, RZ, RZ, R25 ;  /* 0x000000ffff12c224 */ /* 0x001fe400078e0019 */
[----:B------:R-:W-:-:S05]  /*1c450*/  @!P4 IMAD.MOV.U32 R19, RZ, RZ, R26 ;  /* 0x000000ffff13c224 */ /* 0x000fca00078e001a */
[----:B------:R0:W3:Y:S04]  /*1c460*/  @!P4 LDG.E.U8 R15, desc[UR14][R18.64] ;  /* 0x0000000e120fc981 */ /* 0x0000e8000c1e1100 */
[----:B------:R-:W-:Y:S04]  /*1c470*/  STL [R1+0x1568], R27 ;  /* 0x0015681b01007387 */ /* 0x000fe80000100800 */
[----:B------:R-:W-:Y:S01]  /*1c480*/  STL [R1+0x1574], R25 ;  /* 0x0015741901007387 */ /* 0x000fe20000100800 */
[----:B------:R-:W-:-:S03]  /*1c490*/  PRMT R21, RZ, 0x7610, R21 ;  /* 0x00007610ff157816 */ /* 0x000fc60000000015 */
[----:B--2---:R1:W-:Y:S04]  /*1c4a0*/  STL [R1+0x68], R24 ;  /* 0x0000681801007387 */ /* 0x0043e80000100800 */
[----:B------:R2:W-:Y:S01]  /*1c4b0*/  STL [R1+0x1570], R26 ;  /* 0x0015701a01007387 */ /* 0x0005e20000100800 */
[----:B-1----:R-:W-:Y:S01]  /*1c4c0*/  IADD3 R24, P1, PT, R20, R7, RZ ;  /* 0x0000000714187210 */ /* 0x002fe20007f3e0ff */
[----:B------:R-:W-:-:S04]  /*1c4d0*/  IMAD R20, R16, 0x7e, RZ ;  /* 0x0000007e10147824 */ /* 0x000fc800078e02ff */
[----:B------:R-:W-:Y:S01]  /*1c4e0*/  STL [R1+0x157c], R24 ;  /* 0x00157c1801007387 */ /* 0x000fe20000100800 */
[----:B--2---:R-:W-:Y:S01]  /*1c4f0*/  IMAD.X R26, R14, 0x1, R8, P1 ;  /* 0x000000010e1a7824 */ /* 0x004fe200008e0608 */
[----:B------:R-:W-:Y:S01]  /*1c500*/  IADD3 R25, P1, PT, R20, R0, RZ ;  /* 0x0000000014197210 */ /* 0x000fe20007f3e0ff */
[----:B0-----:R-:W-:Y:S02]  /*1c510*/  @!P4 IMAD.MOV.U32 R18, RZ, RZ, R24 ;  /* 0x000000ffff12c224 */ /* 0x001fe400078e0018 */
[----:B------:R-:W-:Y:S01]  /*1c520*/  @!P4 IMAD.MOV.U32 R19, RZ, RZ, R26 ;  /* 0x000000ffff13c224 */ /* 0x000fe200078e001a */
[----:B------:R-:W-:-:S04]  /*1c530*/  PRMT R23, RZ, 0x7610, R23 ;  /* 0x00007610ff177816 */ /* 0x000fc80000000017 */
[----:B------:R0:W2:Y:S02]  /*1c540*/  @!P4 LDG.E.U8 R21, desc[UR14][R18.64] ;  /* 0x0000000e1215c981 */ /* 0x0000a4000c1e1100 */
[----:B0-----:R-:W-:Y:S02]  /*1c550*/  @!P3 IMAD.MOV.U32 R18, RZ, RZ, R25 ;  /* 0x000000ffff12b224 */ /* 0x001fe400078e0019 */
[----:B---3--:R0:W-:Y:S04]  /*1c560*/  STL [R1+0x64], R15 ;  /* 0x0000640f01007387 */ /* 0x0081e80000100800 */
[----:B------:R1:W-:Y:S01]  /*1c570*/  STL [R1+0x1578], R26 ;  /* 0x0015781a01007387 */ /* 0x0003e20000100800 */
[----:B0-----:R-:W-:-:S05]  /*1c580*/  SHF.R.S32.HI R15, RZ, 0x1f, R20 ;  /* 0x0000001fff0f7819 */ /* 0x001fca0000011414 */
[----:B-1----:R-:W-:-:S04]  /*1c590*/  IMAD.X R26, R15, 0x1, R2, P1 ;  /* 0x000000010f1a7824 */ /* 0x002fc800008e0602 */
[----:B------:R-:W-:-:S05]  /*1c5a0*/  @!P3 IMAD.MOV.U32 R19, RZ, RZ, R26 ;  /* 0x000000ffff13b224 */ /* 0x000fca00078e001a */
[----:B------:R0:W3:Y:S04]  /*1c5b0*/  @!P3 LDG.E.U8 R23, desc[UR14][R18.64] ;  /* 0x0000000e1217b981 */ /* 0x0000e8000c1e1100 */
[----:B------:R-:W-:Y:S01]  /*1c5c0*/  STL [R1+0x1584], R25 ;  /* 0x0015841901007387 */ /* 0x000fe20000100800 */
[----:B------:R-:W-:Y:S02]  /*1c5d0*/  PRMT R14, RZ, 0x7610, R14 ;  /* 0x00007610ff0e7816 */ /* 0x000fe4000000000e */
[----:B------:R-:W-:Y:S01]  /*1c5e0*/  PRMT R22, RZ, 0x7610, R22 ;  /* 0x00007610ff167816 */ /* 0x000fe20000000016 */
[----:B--2---:R1:W-:Y:S04]  /*1c5f0*/  STL [R1+0x60], R21 ;  /* 0x0000601501007387 */ /* 0x0043e80000100800 */
[----:B------:R-:W-:Y:S01]  /*1c600*/  STL [R1+0x1580], R26 ;  /* 0x0015801a01007387 */ /* 0x000fe20000100800 */
[----:B-1----:R-:W-:-:S05]  /*1c610*/  IADD3 R21, P1, PT, R20, R3, RZ ;  /* 0x0000000314157210 */ /* 0x002fca0007f3e0ff */
[----:B------:R-:W-:Y:S01]  /*1c620*/  STL [R1+0x158c], R21 ;  /* 0x00158c1501007387 */ /* 0x000fe20000100800 */
[----:B------:R-:W-:Y:S02]  /*1c630*/  IMAD.X R24, R15, 0x1, R4, P1 ;  /* 0x000000010f187824 */ /* 0x000fe400008e0604 */
[----:B0-----:R-:W-:Y:S02]  /*1c640*/  @!P3 IMAD.MOV.U32 R18, RZ, RZ, R21 ;  /* 0x000000ffff12b224 */ /* 0x001fe400078e0015 */
[----:B------:R-:W-:-:S05]  /*1c650*/  @!P3 IMAD.MOV.U32 R19, RZ, RZ, R24 ;  /* 0x000000ffff13b224 */ /* 0x000fca00078e0018 */
[----:B------:R0:W2:Y:S04]  /*1c660*/  @!P3 LDG.E.U8 R14, desc[UR14][R18.64] ;  /* 0x0000000e120eb981 */ /* 0x0000a8000c1e1100 */
[----:B---3--:R1:W-:Y:S04]  /*1c670*/  STL [R1+0xbc], R23 ;  /* 0x0000bc1701007387 */ /* 0x0083e80000100800 */
[----:B------:R3:W-:Y:S01]  /*1c680*/  STL [R1+0x1588], R24 ;  /* 0x0015881801007387 */ /* 0x0007e20000100800 */
[----:B-1----:R-:W-:-:S05]  /*1c690*/  IADD3 R23, P1, PT, R20, R5, RZ ;  /* 0x0000000514177210 */ /* 0x002fca0007f3e0ff */
[----:B---3--:R-:W-:Y:S02]  /*1c6a0*/  IMAD.X R24, R15, 0x1, R6, P1 ;  /* 0x000000010f187824 */ /* 0x008fe400008e0606 */
[----:B0-----:R-:W-:Y:S02]  /*1c6b0*/  @!P3 IMAD.MOV.U32 R18, RZ, RZ, R23 ;  /* 0x000000ffff12b224 */ /* 0x001fe400078e0017 */
[----:B------:R-:W-:-:S05]  /*1c6c0*/  @!P3 IMAD.MOV.U32 R19, RZ, RZ, R24 ;  /* 0x000000ffff13b224 */ /* 0x000fca00078e0018 */
[----:B------:R0:W3:Y:S01]  /*1c6d0*/  @!P3 LDG.E.U8 R22, desc[UR14][R18.64] ;  /* 0x0000000e1216b981 */ /* 0x0000e2000c1e1100 */
[----:B------:R-:W-:-:S03]  /*1c6e0*/  IADD3 R21, P1, PT, R20, R7, RZ ;  /* 0x0000000714157210 */ /* 0x000fc60007f3e0ff */
[----:B------:R-:W-:Y:S04]  /*1c6f0*/  STL [R1+0x1594], R23 ;  /* 0x0015941701007387 */ /* 0x000fe80000100800 */
[----:B------:R-:W-:Y:S01]  /*1c700*/  STL [R1+0x1590], R24 ;  /* 0x0015901801007387 */ /* 0x000fe20000100800 */
[----:B0-----:R-:W-:-:S03]  /*1c710*/  @!P3 IMAD.MOV.U32 R18, RZ, RZ, R21 ;  /* 0x000000ffff12b224 */ /* 0x001fc600078e0015 */
[----:B--2---:R0:W-:Y:S04]  /*1c720*/  STL [R1+0xb8], R14 ;  /* 0x0000b80e01007387 */ /* 0x0041e80000100800 */
[----:B------:R1:W-:Y:S04]  /*1c730*/  STL [R1+0x18f0], R16 ;  /* 0x0018f01001007387 */ /* 0x0003e80000100800 */
[----:B------:R-:W-:Y:S01]  /*1c740*/  STL [R1+0x159c], R21 ;  /* 0x00159c1501007387 */ /* 0x000fe20000100800 */
[----:B0-----:R-:W-:Y:S01]  /*1c750*/  IMAD R14, R16, 0x7f, RZ ;  /* 0x0000007f100e7824 */ /* 0x001fe200078e02ff */
[----:B-1----:R-:W-:-:S02]  /*1c760*/  PRMT R16, RZ, 0x7610, R16 ;  /* 0x00007610ff107816 */ /* 0x002fc40000000010 */
[----:B---3--:R0:W-:Y:S02]  /*1c770*/  STL [R1+0xb4], R22 ;  /* 0x0000b41601007387 */ /* 0x0081e40000100800 */
[----:B0-----:R-:W-:-:S04]  /*1c780*/  IMAD.X R22, R15, 0x1, R8, P1 ;  /* 0x000000010f167824 */ /* 0x001fc800008e0608 */
[----:B------:R-:W-:-:S05]  /*1c790*/  @!P3 IMAD.MOV.U32 R19, RZ, RZ, R22 ;  /* 0x000000ffff13b224 */ /* 0x000fca00078e0016 */
[----:B------:R0:W2:Y:S01]  /*1c7a0*/  @!P3 LDG.E.U8 R16, desc[UR14][R18.64] ;  /* 0x0000000e1210b981 */ /* 0x0000a2000c1e1100 */
[----:B------:R-:W-:Y:S02]  /*1c7b0*/  SHF.R.S32.HI R15, RZ, 0x1f, R14 ;  /* 0x0000001fff0f7819 */ /* 0x000fe4000001140e */
[----:B------:R-:W-:Y:S01]  /*1c7c0*/  IADD3 R20, P1, PT, R14, R0, RZ ;  /* 0x000000000e147210 */ /* 0x000fe20007f3e0ff */
[----:B------:R1:W-:Y:S04]  /*1c7d0*/  STL [R1+0x1598], R22 ;  /* 0x0015981601007387 */ /* 0x0003e80000100800 */
[----:B------:R3:W-:Y:S01]  /*1c7e0*/  STL [R1+0x18f4], R0 ;  /* 0x0018f40001007387 */ /* 0x0007e20000100800 */
[----:B------:R-:W-:-:S03]  /*1c7f0*/  IMAD.X R23, R15, 0x1, R2, P1 ;  /* 0x000000010f177824 */ /* 0x000fc600008e0602 */
[----:B------:R-:W-:Y:S04]  /*1c800*/  STL [R1+0x15a4], R20 ;  /* 0x0015a41401007387 */ /* 0x000fe80000100800 */
[----:B-1----:R-:W4:Y:S01]  /*1c810*/  LDL.LU R22, [R1+0x5e4] ;  /* 0x0005e40001167983 */ /* 0x002f220000300800 */
[----:B---3--:R-:W-:-:S03]  /*1c820*/  IADD3 R0, P1, PT, R14, R3, RZ ;  /* 0x000000030e007210 */ /* 0x008fc60007f3e0ff */
[----:B------:R-:W3:Y:S01]  /*1c830*/  LDL.LU R21, [R1+0x5e8] ;  /* 0x0005e80001157983 */ /* 0x000ee20000300800 */
[----:B------:R-:W-:-:S03]  /*1c840*/  PRMT R17, RZ, 0x7610, R17 ;  /* 0x00007610ff117816 */ /* 0x000fc60000000011 */
[----:B------:R-:W-:Y:S01]  /*1c850*/  STL [R1+0x18f8], R2 ;  /* 0x0018f80201007387 */ /* 0x000fe20000100800 */
[----:B0-----:R-:W-:-:S03]  /*1c860*/  @!P2 IMAD.MOV.U32 R18, RZ, RZ, R20 ;  /* 0x000000ffff12a224 */ /* 0x001fc600078e0014 */
[----:B------:R-:W-:Y:S01]  /*1c870*/  STL [R1+0x18fc], R3 ;  /* 0x0018fc0301007387 */ /* 0x000fe20000100800 */
[----:B------:R-:W-:-:S03]  /*1c880*/  @!P2 IMAD.MOV.U32 R19, RZ, RZ, R23 ;  /* 0x000000ffff13a224 */ /* 0x000fc600078e0017 */
[----:B------:R-:W-:Y:S04]  /*1c890*/  STL [R1+0x15a0], R23 ;  /* 0x0015a01701007387 */ /* 0x000fe80000100800 */
[----:B------:R0:W-:Y:S01]  /*1c8a0*/  STL [R1+0x15ac], R0 ;  /* 0x0015ac0001007387 */ /* 0x0001e20000100800 */
[----:B------:R-:W-:-:S03]  /*1c8b0*/  PRMT R88, RZ, 0x7610, R88 ;  /* 0x00007610ff587816 */ /* 0x000fc60000000058 */
[----:B------:R1:W3:Y:S01]  /*1c8c0*/  @!P2 LDG.E.U8 R17, desc[UR14][R18.64] ;  /* 0x0000000e1211a981 */ /* 0x0002e2000c1e1100 */
[----:B------:R-:W-:Y:S01]  /*1c8d0*/  PRMT R10, RZ, 0x7610, R10 ;  /* 0x00007610ff0a7816 */ /* 0x000fe2000000000a */
[----:B-1----:R-:W-:Y:S01]  /*1c8e0*/  @!P2 IMAD.MOV.U32 R18, RZ, RZ, R0 ;  /* 0x000000ffff12a224 */ /* 0x002fe200078e0000 */
[----:B0-----:R-:W-:-:S05]  /*1c8f0*/  IADD3 R0, P3, PT, R14, R7, RZ ;  /* 0x000000070e007210 */ /* 0x001fca0007f7e0ff */
[C---:B------:R-:W-:Y:S01]  /*1c900*/  IMAD.X R2, R15.reuse, 0x1, R8, P3 ;  /* 0x000000010f027824 */ /* 0x040fe200018e0608 */
[----:B--2---:R0:W-:Y:S04]  /*1c910*/  STL [R1+0xb0], R16 ;  /* 0x0000b01001007387 */ /* 0x0041e80000100800 */
[----:B------:R1:W-:Y:S01]  /*1c920*/  STL [R1+0x1900], R4 ;  /* 0x0019000401007387 */ /* 0x0003e20000100800 */
[----:B0-----:R-:W-:Y:S01]  /*1c930*/  IMAD.X R16, R15, 0x1, R4, P1 ;  /* 0x000000010f107824 */ /* 0x001fe200008e0604 */
[----:B------:R-:W-:-:S03]  /*1c940*/  IADD3 R3, P1, PT, R14, R5, RZ ;  /* 0x000000050e037210 */ /* 0x000fc60007f3e0ff */
[----:B------:R-:W-:Y:S02]  /*1c950*/  @!P2 IMAD.MOV.U32 R19, RZ, RZ, R16 ;  /* 0x000000ffff13a224 */ /* 0x000fe400078e0010 */
[----:B-1----:R-:W-:-:S03]  /*1c960*/  IMAD.X R4, R15, 0x1, R6, P1 ;  /* 0x000000010f047824 */ /* 0x002fc600008e0606 */
[----:B------:R-:W2:Y:S01]  /*1c970*/  @!P2 LDG.E.U8 R88, desc[UR14][R18.64] ;  /* 0x0000000e1258a981 */ /* 0x000ea2000c1e1100 */
[----:B------:R-:W-:Y:S02]  /*1c980*/  @!P2 IMAD.MOV.U32 R14, RZ, RZ, R3 ;  /* 0x000000ffff0ea224 */ /* 0x000fe400078e0003 */
[----:B------:R-:W-:-:S05]  /*1c990*/  @!P2 IMAD.MOV.U32 R15, RZ, RZ, R4 ;  /* 0x000000ffff0fa224 */ /* 0x000fca00078e0004 */
[----:B------:R0:W4:Y:S01]  /*1c9a0*/  @!P2 LDG.E.U8 R10, desc[UR14][R14.64] ;  /* 0x0000000e0e0aa981 */ /* 0x000122000c1e1100 */
[----:B------:R-:W-:Y:S01]  /*1c9b0*/  PRMT R9, RZ, 0x7610, R9 ;  /* 0x00007610ff097816 */ /* 0x000fe20000000009 */
[----:B0-----:R-:W-:Y:S02]  /*1c9c0*/  @!P2 IMAD.MOV.U32 R14, RZ, RZ, R0 ;  /* 0x000000ffff0ea224 */ /* 0x001fe400078e0000 */
[----:B------:R-:W-:-:S05]  /*1c9d0*/  @!P2 IMAD.MOV.U32 R15, RZ, RZ, R2 ;  /* 0x000000ffff0fa224 */ /* 0x000fca00078e0002 */
[----:B------:R0:W4:Y:S04]  /*1c9e0*/  @!P2 LDG.E.U8 R9, desc[UR14][R14.64] ;  /* 0x0000000e0e09a981 */ /* 0x000128000c1e1100 */
[----:B------:R-:W-:Y:S04]  /*1c9f0*/  STL [R1+0x15a8], R16 ;  /* 0x0015a81001007387 */ /* 0x000fe80000100800 */
[----:B---3--:R-:W-:Y:S04]  /*1ca00*/  STL [R1+0x1904], R17 ;  /* 0x0019041101007387 */ /* 0x008fe80000100800 */
[----:B------:R-:W-:Y:S04]  /*1ca10*/  STL [R1+0x1908], R5 ;  /* 0x0019080501007387 */ /* 0x000fe80000100800 */
[----:B------:R-:W-:Y:S04]  /*1ca20*/  STL [R1+0x15b4], R3 ;  /* 0x0015b40301007387 */ /* 0x000fe80000100800 */
[----:B--2---:R-:W-:Y:S04]  /*1ca30*/  STL [R1+0x190c], R88 ;  /* 0x00190c5801007387 */ /* 0x004fe80000100800 */
[----:B------:R-:W-:Y:S04]  /*1ca40*/  STL [R1+0x1910], R7 ;  /* 0x0019100701007387 */ /* 0x000fe80000100800 */
[----:B------:R1:W-:Y:S04]  /*1ca50*/  STL [R1+0x15bc], R0 ;  /* 0x0015bc0001007387 */ /* 0x0003e80000100800 */
[----:B------:R-:W-:Y:S04]  /*1ca60*/  STL [R1+0x1914], R6 ;  /* 0x0019140601007387 */ /* 0x000fe80000100800 */
[----:B------:R-:W-:Y:S04]  /*1ca70*/  STL [R1+0x15b0], R4 ;  /* 0x0015b00401007387 */ /* 0x000fe80000100800 */
[----:B------:R-:W-:Y:S04]  /*1ca80*/  STL [R1+0x1918], R8 ;  /* 0x0019180801007387 */ /* 0x000fe80000100800 */
[----:B------:R2:W-:Y:S04]  /*1ca90*/  STL [R1+0x15b8], R2 ;  /* 0x0015b80201007387 */ /* 0x0005e80000100800 */
[----:B----4-:R-:W-:Y:S04]  /*1caa0*/  STL [R1+0x191c], R10 ;  /* 0x00191c0a01007387 */ /* 0x010fe80000100800 */
[----:B------:R-:W3:Y:S01]  /*1cab0*/  LDL.LU R66, [R1+0x5ec] ;  /* 0x0005ec0001427983 */ /* 0x000ee20000300800 */
[----:B0-----:R-:W-:-:S03]  /*1cac0*/  IMAD R15, R21, UR9, RZ ;  /* 0x00000009150f7c24 */ /* 0x001fc6000f8e02ff */
[----:B------:R-:W-:Y:S01]  /*1cad0*/  STL [R1+0x1920], R9 ;  /* 0x0019200901007387 */ /* 0x000fe20000100800 */
[----:B------:R-:W-:-:S03]  /*1cae0*/  IMAD R14, R22, UR8, RZ ;  /* 0x00000008160e7c24 */ /* 0x000fc6000f8e02ff */
[----:B------:R-:W4:Y:S04]  /*1caf0*/  LDL.LU R70, [R1+0x5f0] ;  /* 0x0005f00001467983 */ /* 0x000f280000300800 */
[----:B------:R-:W2:Y:S04]  /*1cb00*/  LDL.LU R71, [R1+0x5f4] ;  /* 0x0005f40001477983 */ /* 0x000ea80000300800 */
        /* <DEDUP_REMOVED lines=22> */
[----:B------:R-:W2:Y:S01]  /*1cc70*/  LDL.LU R69, [R1+0x650] ;  /* 0x0006500001457983 */ /* 0x000ea20000300800 */
[----:B------:R-:W-:-:S03]  /*1cc80*/  ISETP.LT.AND P0, PT, R82, R64, P0 ;  /* 0x000000405200720c */ /* 0x000fc60000701270 */
[----:B------:R-:W2:Y:S04]  /*1cc90*/  LDL.LU R74, [R1+0x654] ;  /* 0x00065400014a7983 */ /* 0x000ea80000300800 */
[----:B------:R-:W2:Y:S04]  /*1cca0*/  LDL.LU R63, [R1+0x658] ;  /* 0x00065800013f7983 */ /* 0x000ea80000300800 */
[----:B------:R-:W2:Y:S04]  /*1ccb0*/  LDL.LU R64, [R1+0x65c] ;  /* 0x00065c0001407983 */ /* 0x000ea80000300800 */
[----:B------:R-:W2:Y:S01]  /*1ccc0*/  LDL.LU R65, [R1+0x660] ;  /* 0x0006600001417983 */ /* 0x000ea20000300800 */
[----:B---3--:R-:W-:-:S03]  /*1ccd0*/  IMAD R18, R66, UR10, RZ ;  /* 0x0000000a42127c24 */ /* 0x008fc6000f8e02ff */
        /* <DEDUP_REMOVED lines=14> */
[----:B------:R-:W3:Y:S01]  /*1cdc0*/  LDL.LU R62, [R1+0x69c] ;  /* 0x00069c00013e7983 */ /* 0x000ee20000300800 */
[----:B----4-:R-:W-:-:S02]  /*1cdd0*/  IMAD R19, R70, UR12, RZ ;  /* 0x0000000c46137c24 */ /* 0x010fc4000f8e02ff */
[----:B--2---:R-:W-:Y:S02]  /*1cde0*/  IMAD R20, R71, UR13, RZ ;  /* 0x0000000d47147c24 */ /* 0x004fe4000f8e02ff */
[----:B------:R-:W-:Y:S02]  /*1cdf0*/  IMAD R41, R67, UR36, RZ ;  /* 0x0000002443297c24 */ /* 0x000fe4000f8e02ff */
[----:B------:R-:W-:Y:S02]  /*1ce00*/  IMAD R42, R68, UR37, RZ ;  /* 0x00000025442a7c24 */ /* 0x000fe4000f8e02ff */
[----:B------:R-:W-:Y:S02]  /*1ce10*/  IMAD R45, R63, UR40, RZ ;  /* 0x000000283f2d7c24 */ /* 0x000fe4000f8e02ff */
[----:B------:R-:W2:Y:S01]  /*1ce20*/  LDL.LU R63, [R1+0x6a0] ;  /* 0x0006a000013f7983 */ /* 0x000ea20000300800 */
[----:B------:R-:W-:-:S03]  /*1ce30*/  IMAD R46, R64, UR41, RZ ;  /* 0x00000029402e7c24 */ /* 0x000fc6000f8e02ff */
[----:B------:R-:W4:Y:S01]  /*1ce40*/  LDL.LU R64, [R1+0x6a4] ;  /* 0x0006a40001407983 */ /* 0x000f220000300800 */
[----:B------:R-:W-:-:S03]  /*1ce50*/  IMAD R47, R65, UR42, RZ ;  /* 0x0000002a412f7c24 */ /* 0x000fc6000f8e02ff */
[----:B------:R-:W2:Y:S01]  /*1ce60*/  LDL.LU R65, [R1+0x6a8] ;  /* 0x0006a80001417983 */ /* 0x000ea20000300800 */
[----:B------:R-:W-:Y:S02]  /*1ce70*/  IMAD R43, R69, UR38, RZ ;  /* 0x00000026452b7c24 */ /* 0x000fe4000f8e02ff */
[----:B------:R-:W-:Y:S02]  /*1ce80*/  IMAD R39, R72, UR34, RZ ;  /* 0x0000002248277c24 */ /* 0x000fe4000f8e02ff */
[----:B------:R-:W-:Y:S02]  /*1ce90*/  IMAD R40, R73, UR35, RZ ;  /* 0x0000002349287c24 */ /* 0x000fe4000f8e02ff */
[----:B------:R-:W-:Y:S01]  /*1cea0*/  IMAD R44, R74, UR39, RZ ;  /* 0x000000274a2c7c24 */ /* 0x000fe2000f8e02ff */
[----:B-1----:R-:W-:-:S04]  /*1ceb0*/  IADD3 R0, P1, PT, R14, R13, RZ ;  /* 0x0000000d0e007210 */ /* 0x002fc80007f3e0ff */
[----:B------:R-:W-:Y:S02]  /*1cec0*/  LEA.HI.X.SX32 R2, R14, R12, 0x1, P1 ;  /* 0x0000000c0e027211 */ /* 0x000fe400008f0eff */
[----:B------:R-:W-:Y:S01]  /*1ced0*/  IADD3 R3, P1, PT, R15, R13, RZ ;  /* 0x0000000d0f037210 */ /* 0x000fe20007f3e0ff */
[----:B------:R-:W-:Y:S02]  /*1cee0*/  IMAD R21, R21, UR16, RZ ;  /* 0x0000001015157c24 */ /* 0x000fe4000f8e02ff */
[----:B------:R-:W-:Y:S02]  /*1cef0*/  IMAD R22, R22, UR17, RZ ;  /* 0x0000001116167c24 */ /* 0x000fe4000f8e02ff */
[----:B------:R-:W-:Y:S02]  /*1cf00*/  IMAD R24, R24, UR19, RZ ;  /* 0x0000001318187c24 */ /* 0x000fe4000f8e02ff */
[----:B------:R-:W-:Y:S02]  /*1cf10*/  IMAD R23, R23, UR18, RZ ;  /* 0x0000001217177c24 */ /* 0x000fe4000f8e02ff */
[----:B------:R-:W-:-:S02]  /*1cf20*/  IMAD R25, R25, UR20, RZ ;  /* 0x0000001419197c24 */ /* 0x000fc4000f8e02ff */
[----:B------:R-:W-:Y:S02]  /*1cf30*/  IMAD R26, R26, UR21, RZ ;  /* 0x000000151a1a7c24 */ /* 0x000fe4000f8e02ff */
[----:B------:R-:W-:Y:S02]  /*1cf40*/  IMAD R27, R27, UR22, RZ ;  /* 0x000000161b1b7c24 */ /* 0x000fe4000f8e02ff */
[----:B------:R-:W-:Y:S02]  /*1cf50*/  IMAD R28, R28, UR23, RZ ;  /* 0x000000171c1c7c24 */ /* 0x000fe4000f8e02ff */
[----:B------:R-:W-:Y:S02]  /*1cf60*/  IMAD R29, R29, UR24, RZ ;  /* 0x000000181d1d7c24 */ /* 0x000fe4000f8e02ff */
[----:B------:R-:W-:Y:S02]  /*1cf70*/  IMAD R30, R30, UR25, RZ ;  /* 0x000000191e1e7c24 */ /* 0x000fe4000f8e02ff */
[----:B------:R-:W-:-:S02]  /*1cf80*/  IMAD R32, R32, UR27, RZ ;  /* 0x0000001b20207c24 */ /* 0x000fc4000f8e02ff */
[----:B------:R-:W-:Y:S02]  /*1cf90*/  IMAD R31, R31, UR26, RZ ;  /* 0x0000001a1f1f7c24 */ /* 0x000fe4000f8e02ff */
[----:B------:R-:W-:Y:S02]  /*1cfa0*/  IMAD R33, R33, UR28, RZ ;  /* 0x0000001c21217c24 */ /* 0x000fe4000f8e02ff */
[----:B---3--:R-:W-:Y:S02]  /*1cfb0*/  IMAD R48, R66, UR43, RZ ;  /* 0x0000002b42307c24 */ /* 0x008fe4000f8e02ff */
[----:B------:R-:W3:Y:S04]  /*1cfc0*/  LDL.LU R66, [R1+0x6ac] ;  /* 0x0006ac0001427983 */ /* 0x000ee80000300800 */
        /* <DEDUP_REMOVED lines=13> */
[----:B------:R0:W-:Y:S04]  /*1d0a0*/  STL [R1+0x15c4], R0 ;  /* 0x0015c40001007387 */ /* 0x0001e80000100800 */
[----:B------:R1:W-:Y:S01]  /*1d0b0*/  STL [R1+0x15c0], R2 ;  /* 0x0015c00201007387 */ /* 0x0003e20000100800 */
[----:B0-----:R-:W-:-:S03]  /*1d0c0*/  IADD3 R0, P6, PT, R18, R13, RZ ;  /* 0x0000000d12007210 */ /* 0x001fc60007fde0ff */
[----:B------:R0:W-:Y:S01]  /*1d0d0*/  STL [R1+0x15cc], R3 ;  /* 0x0015cc0301007387 */ /* 0x0001e20000100800 */
[----:B-1----:R-:W-:-:S03]  /*1d0e0*/  IADD3 R2, P2, PT, R19, R13, RZ ;  /* 0x0000000d13027210 */ /* 0x002fc60007f5e0ff */
[----:B------:R1:W-:Y:S01]  /*1d0f0*/  STL [R1+0x15d4], R0 ;  /* 0x0015d40001007387 */ /* 0x0003e20000100800 */
[----:B0-----:R-:W-:-:S03]  /*1d100*/  IADD3 R3, P4, PT, R20, R13, RZ ;  /* 0x0000000d14037210 */ /* 0x001fc60007f9e0ff */
[----:B------:R0:W-:Y:S01]  /*1d110*/  STL [R1+0x15dc], R2 ;  /* 0x0015dc0201007387 */ /* 0x0001e20000100800 */
[----:B-1----:R-:W-:-:S03]  /*1d120*/  LEA.HI.X.SX32 R0, R15, R12, 0x1, P1 ;  /* 0x0000000c0f007211 */ /* 0x002fc600008f0eff */
[----:B------:R1:W-:Y:S04]  /*1d130*/  STL [R1+0x15e4], R3 ;  /* 0x0015e40301007387 */ /* 0x0003e80000100800 */
[----:B------:R1:W-:Y:S01]  /*1d140*/  STL [R1+0x15c8], R0 ;  /* 0x0015c80001007387 */ /* 0x0003e20000100800 */
[----:B0-----:R-:W-:Y:S02]  /*1d150*/  IADD3 R2, P3, PT, R21, R13, RZ ;  /* 0x0000000d15027210 */ /* 0x001fe40007f7e0ff */
[----:B-1----:R-:W-:-:S03]  /*1d160*/  LEA.HI.X.SX32 R3, R18, R12, 0x1, P6 ;  /* 0x0000000c12037211 */ /* 0x002fc600030f0eff */
[----:B------:R0:W-:Y:S01]  /*1d170*/  STL [R1+0x15ec], R2 ;  /* 0x0015ec0201007387 */ /* 0x0001e20000100800 */
[----:B------:R-:W-:-:S03]  /*1d180*/  IADD3 R0, P1, PT, R22, R13, RZ ;  /* 0x0000000d16007210 */ /* 0x000fc60007f3e0ff */
[----:B------:R-:W-:Y:S04]  /*1d190*/  STL [R1+0x15d0], R3 ;  /* 0x0015d00301007387 */ /* 0x000fe80000100800 */
[----:B------:R1:W-:Y:S01]  /*1d1a0*/  STL [R1+0x15f4], R0 ;  /* 0x0015f40001007387 */ /* 0x0003e20000100800 */
[----:B0-----:R-:W-:-:S05]  /*1d1b0*/  LEA.HI.X.SX32 R2, R19, R12, 0x1, P2 ;  /* 0x0000000c13027211 */ /* 0x001fca00010f0eff */
[----:B------:R0:W-:Y:S01]  /*1d1c0*/  STL [R1+0x15d8], R2 ;  /* 0x0015d80201007387 */ /* 0x0001e20000100800 */
[----:B-1----:R-:W-:-:S03]  /*1d1d0*/  LEA.HI.X.SX32 R0, R20, R12, 0x1, P4 ;  /* 0x0000000c14007211 */ /* 0x002fc600020f0eff */
[----:B------:R-:W-:Y:S01]  /*1d1e0*/  STL [R1+0x195c], R20 ;  /* 0x00195c1401007387 */ /* 0x000fe20000100800 */
[----:B------:R-:W-:-:S03]  /*1d1f0*/  IADD3 R3, P2, PT, R23, R13, RZ ;  /* 0x0000000d17037210 */ /* 0x000fc60007f5e0ff */
[----:B------:R1:W-:Y:S01]  /*1d200*/  STL [R1+0x15e0], R0 ;  /* 0x0015e00001007387 */ /* 0x0003e20000100800 */
[----:B0-----:R-:W-:-:S03]  /*1d210*/  IADD3 R2, P4, PT, R24, R13, RZ ;  /* 0x0000000d18027210 */ /* 0x001fc60007f9e0ff */
[----:B------:R-:W-:Y:S01]  /*1d220*/  STL [R1+0x1988], R21 ;  /* 0x0019881501007387 */ /* 0x000fe20000100800 */
[----:B-1----:R-:W-:-:S03]  /*1d230*/  LEA.HI.X.SX32 R0, R21, R12, 0x1, P3 ;  /* 0x0000000c15007211 */ /* 0x002fc600018f0eff */
[----:B------:R0:W-:Y:S04]  /*1d240*/  STL [R1+0x1604], R2 ;  /* 0x0016040201007387 */ /* 0x0001e80000100800 */
[----:B------:R-:W-:Y:S04]  /*1d250*/  STL [R1+0x15fc], R3 ;  /* 0x0015fc0301007387 */ /* 0x000fe80000100800 */
[----:B------:R1:W-:Y:S01]  /*1d260*/  STL [R1+0x15e8], R0 ;  /* 0x0015e80001007387 */ /* 0x0003e20000100800 */
[----:B0-----:R-:W-:-:S03]  /*1d270*/  LEA.HI.X.SX32 R2, R22, R12, 0x1, P1 ;  /* 0x0000000c16027211 */ /* 0x001fc600008f0eff */
[----:B------:R-:W-:Y:S01]  /*1d280*/  STL [R1+0x1930], R3 ;  /* 0x0019300301007387 */ /* 0x000fe20000100800 */
[----:B-1----:R-:W-:-:S03]  /*1d290*/  IADD3 R0, P3, PT, R25, R13, RZ ;  /* 0x0000000d19007210 */ /* 0x002fc60007f7e0ff */
[----:B------:R-:W-:Y:S04]  /*1d2a0*/  STL [R1+0x19a8], R22 ;  /* 0x0019a81601007387 */ /* 0x000fe80000100800 */
[----:B------:R0:W-:Y:S01]  /*1d2b0*/  STL [R1+0x160c], R0 ;  /* 0x00160c0001007387 */ /* 0x0001e20000100800 */
[----:B------:R-:W-:-:S03]  /*1d2c0*/  LEA.HI.X.SX32 R4, R23, R12, 0x1, P2 ;  /* 0x0000000c17047211 */ /* 0x000fc600010f0eff */
[----:B------:R1:W-:Y:S01]  /*1d2d0*/  STL [R1+0x15f0], R2 ;  /* 0x0015f00201007387 */ /* 0x0003e20000100800 */
[----:B0-----:R-:W-:-:S03]  /*1d2e0*/  IADD3 R0, P1, PT, R26, R13, RZ ;  /* 0x0000000d1a007210 */ /* 0x001fc60007f3e0ff */
[----:B------:R-:W-:Y:S04]  /*1d2f0*/  STL [R1+0x19c4], R23 ;  /* 0x0019c41701007387 */ /* 0x000fe80000100800 */
[----:B------:R0:W-:Y:S01]  /*1d300*/  STL [R1+0x1614], R0 ;  /* 0x0016140001007387 */ /* 0x0001e20000100800 */
[----:B-1----:R-:W-:-:S03]  /*1d310*/  LEA.HI.X.SX32 R2, R24, R12, 0x1, P4 ;  /* 0x0000000c18027211 */ /* 0x002fc600020f0eff */
[----:B------:R-:W-:Y:S01]  /*1d320*/  STL [R1+0x19e4], R24 ;  /* 0x0019e41801007387 */ /* 0x000fe20000100800 */
[----:B0-----:R-:W-:-:S05]  /*1d330*/  IADD3 R0, P2, PT, R27, R13, RZ ;  /* 0x0000000d1b007210 */ /* 0x001fca0007f5e0ff */
[----:B------:R0:W-:Y:S04]  /*1d340*/  STL [R1+0x161c], R0 ;  /* 0x00161c0001007387 */ /* 0x0001e80000100800 */
[----:B------:R1:W-:Y:S01]  /*1d350*/  STL [R1+0x1600], R2 ;  /* 0x0016000201007387 */ /* 0x0003e20000100800 */
[----:B0-----:R-:W-:-:S03]  /*1d360*/  IADD3 R0, P4, PT, R28, R13, RZ ;  /* 0x0000000d1c007210 */ /* 0x001fc60007f9e0ff */
[----:B------:R-:W-:Y:S01]  /*1d370*/  STL [R1+0x15f8], R4 ;  /* 0x0015f80401007387 */ /* 0x000fe20000100800 */
[----:B-1----:R-:W-:-:S03]  /*1d380*/  LEA.HI.X.SX32 R2, R25, R12, 0x1, P3 ;  /* 0x0000000c19027211 */ /* 0x002fc600018f0eff */
[----:B------:R-:W-:Y:S04]  /*1d390*/  STL [R1+0x1934], R4 ;  /* 0x0019340401007387 */ /* 0x000fe80000100800 */
[----:B------:R0:W-:Y:S04]  /*1d3a0*/  STL [R1+0x1624], R0 ;  /* 0x0016240001007387 */ /* 0x0001e80000100800 */
[----:B------:R-:W-:Y:S04]  /*1d3b0*/  STL [R1+0x19fc], R25 ;  /* 0x0019fc1901007387 */ /* 0x000fe80000100800 */
[----:B------:R1:W-:Y:S01]  /*1d3c0*/  STL [R1+0x1608], R2 ;  /* 0x0016080201007387 */ /* 0x0003e20000100800 */
[----:B0-----:R-:W-:-:S03]  /*1d3d0*/  IADD3 R0, P3, PT, R29, R13, RZ ;  /* 0x0000000d1d007210 */ /* 0x001fc60007f7e0ff */
[----:B------:R-:W-:Y:S01]  /*1d3e0*/  STL [R1+0x1938], R26 ;  /* 0x0019381a01007387 */ /* 0x000fe20000100800 */
[----:B-1----:R-:W-:-:S03]  /*1d3f0*/  LEA.HI.X.SX32 R2, R26, R12, 0x1, P1 ;  /* 0x0000000c1a027211 */ /* 0x002fc600008f0eff */
[----:B------:R0:W-:Y:S04]  /*1d400*/  STL [R1+0x162c], R0 ;  /* 0x00162c0001007387 */ /* 0x0001e80000100800 */
[----:B------:R1:W-:Y:S01]  /*1d410*/  STL [R1+0x1610], R2 ;  /* 0x0016100201007387 */ /* 0x0003e20000100800 */
[----:B0-----:R-:W-:-:S03]  /*1d420*/  IADD3 R0, P1, PT, R30, R13, RZ ;  /* 0x0000000d1e007210 */ /* 0x001fc60007f3e0ff */
[----:B------:R-:W-:Y:S01]  /*1d430*/  STL [R1+0x193c], R27 ;  /* 0x00193c1b01007387 */ /* 0x000fe20000100800 */
[----:B-1----:R-:W-:-:S03]  /*1d440*/  LEA.HI.X.SX32 R2, R27, R12, 0x1, P2 ;  /* 0x0000000c1b027211 */ /* 0x002fc600010f0eff */
[----:B------:R-:W-:Y:S04]  /*1d450*/  STL [R1+0x1634], R0 ;  /* 0x0016340001007387 */ /* 0x000fe80000100800 */
[----:B------:R0:W-:Y:S04]  /*1d460*/  STL [R1+0x1618], R2 ;  /* 0x0016180201007387 */ /* 0x0001e80000100800 */
[----:B------:R-:W-:Y:S01]  /*1d470*/  STL [R1+0x1964], R28 ;  /* 0x0019641c01007387 */ /* 0x000fe20000100800 */
[----:B0-----:R-:W-:Y:S02]  /*1d480*/  LEA.HI.X.SX32 R2, R28, R12, 0x1, P4 ;  /* 0x0000000c1c027211 */ /* 0x001fe400020f0eff */
[----:B------:R-:W-:-:S02]  /*1d490*/  IADD3 R3, P4, PT, R32, R13, RZ ;  /* 0x0000000d20037210 */ /* 0x000fc40007f9e0ff */
[----:B------:R-:W-:Y:S01]  /*1d4a0*/  IADD3 R0, P2, PT, R31, R13, RZ ;  /* 0x0000000d1f007210 */ /* 0x000fe20007f5e0ff */
[----:B------:R0:W-:Y:S04]  /*1d4b0*/  STL [R1+0x1620], R2 ;  /* 0x0016200201007387 */ /* 0x0001e80000100800 */
[----:B------:R-:W-:Y:S01]  /*1d4c0*/  STL [R1+0x198c], R29 ;  /* 0x00198c1d01007387 */ /* 0x000fe20000100800 */
[----:B0-----:R-:W-:-:S03]  /*1d4d0*/  LEA.HI.X.SX32 R2, R29, R12, 0x1, P3 ;  /* 0x0000000c1d027211 */ /* 0x001fc600018f0eff */
[----:B------:R-:W-:Y:S04]  /*1d4e0*/  STL [R1+0x1644], R3 ;  /* 0x0016440301007387 */ /* 0x000fe80000100800 */
[----:B------:R-:W-:Y:S01]  /*1d4f0*/  STL [R1+0x163c], R0 ;  /* 0x00163c0001007387 */ /* 0x000fe20000100800 */
[----:B------:R-:W-:-:S03]  /*1d500*/  IMAD R34, R34, UR29, RZ ;  /* 0x0000001d22227c24 */ /* 0x000fc6000f8e02ff */
[----:B------:R-:W-:Y:S04]  /*1d510*/  STL [R1+0x1628], R2 ;  /* 0x0016280201007387 */ /* 0x000fe80000100800 */
[----:B------:R0:W-:Y:S01]  /*1d520*/  STL [R1+0x1940], R0 ;  /* 0x0019400001007387 */ /* 0x0001e20000100800 */
[----:B------:R-:W-:Y:S01]  /*1d530*/  LEA.HI.X.SX32 R26, R30, R12, 0x1, P1 ;  /* 0x0000000c1e1a7211 */ /* 0x000fe200008f0eff */
[----:B------:R-:W-:Y:S02]  /*1d540*/  IMAD R35, R35, UR30, RZ ;  /* 0x0000001e23237c24 */ /* 0x000fe4000f8e02ff */
[----:B------:R-:W-:Y:S01]  /*1d550*/  STL [R1+0x19ac], R30 ;  /* 0x0019ac1e01007387 */ /* 0x000fe20000100800 */
[----:B0-----:R-:W-:-:S05]  /*1d560*/  IADD3 R0, P3, PT, R33, R13, RZ ;  /* 0x0000000d21007210 */ /* 0x001fca0007f7e0ff */
[----:B------:R0:W-:Y:S01]  /*1d570*/  STL [R1+0x164c], R0 ;  /* 0x00164c0001007387 */ /* 0x0001e20000100800 */
[----:B------:R-:W-:Y:S01]  /*1d580*/  LEA.HI.X.SX32 R2, R31, R12, 0x1, P2 ;  /* 0x0000000c1f027211 */ /* 0x000fe200010f0eff */
[----:B------:R-:W-:Y:S01]  /*1d590*/  IMAD R36, R36, UR31, RZ ;  /* 0x0000001f24247c24 */ /* 0x000fe2000f8e02ff */
[-C--:B------:R-:W-:Y:S01]  /*1d5a0*/  IADD3 R22, P2, PT, R35, R13.reuse, RZ ;  /* 0x0000000d23167210 */ /* 0x080fe20007f5e0ff */
[----:B------:R-:W-:Y:S01]  /*1d5b0*/  STL [R1+0x19c8], R31 ;  /* 0x0019c81f01007387 */ /* 0x000fe20000100800 */
[----:B0-----:R-:W-:-:S05]  /*1d5c0*/  IADD3 R0, P1, PT, R34, R13, RZ ;  /* 0x0000000d22007210 */ /* 0x001fca0007f3e0ff */
[----:B------:R0:W-:Y:S01]  /*1d5d0*/  STL [R1+0x1654], R0 ;  /* 0x0016540001007387 */ /* 0x0001e20000100800 */
[----:B------:R-:W-:-:S03]  /*1d5e0*/  IMAD R37, R37, UR32, RZ ;  /* 0x0000002025257c24 */ /* 0x000fc6000f8e02ff */
[----:B------:R-:W-:Y:S04]  /*1d5f0*/  STL [R1+0x1630], R26 ;  /* 0x0016301a01007387 */ /* 0x000fe80000100800 */
[----:B------:R-:W-:Y:S01]  /*1d600*/  STL [R1+0x1944], R26 ;  /* 0x0019441a01007387 */ /* 0x000fe20000100800 */
[----:B0-----:R-:W-:-:S03]  /*1d610*/  LEA.HI.X.SX32 R0, R32, R12, 0x1, P4 ;  /* 0x0000000c20007211 */ /* 0x001fc600020f0eff */
[----:B------:R-:W-:Y:S01]  /*1d620*/  STL [R1+0x19e8], R32 ;  /* 0x0019e82001007387 */ /* 0x000fe20000100800 */
[----:B------:R-:W-:-:S03]  /*1d630*/  IADD3 R29, P4, PT, R36, R13, RZ ;  /* 0x0000000d241d7210 */ /* 0x000fc60007f9e0ff */
[----:B------:R-:W-:Y:S04]  /*1d640*/  STL [R1+0x165c], R22 ;  /* 0x00165c1601007387 */ /* 0x000fe80000100800 */
[----:B------:R0:W-:Y:S04]  /*1d650*/  STL [R1+0x1640], R0 ;  /* 0x0016400001007387 */ /* 0x0001e80000100800 */
[----:B------:R-:W-:Y:S01]  /*1d660*/  STL [R1+0x19b0], R22 ;  /* 0x0019b01601007387 */ /* 0x000fe20000100800 */
[----:B------:R-:W-:-:S03]  /*1d670*/  LEA.HI.X.SX32 R31, R34, R12, 0x1, P1 ;  /* 0x0000000c221f7211 */ /* 0x000fc600008f0eff */
[----:B------:R-:W-:Y:S01]  /*1d680*/  STL [R1+0x1638], R2 ;  /* 0x0016380201007387 */ /* 0x000fe20000100800 */
[----:B0-----:R-:W-:-:S03]  /*1d690*/  LEA.HI.X.SX32 R0, R33, R12, 0x1, P3 ;  /* 0x0000000c21007211 */ /* 0x001fc600018f0eff */
[----:B------:R-:W-:Y:S01]  /*1d6a0*/  STL [R1+0x1948], R2 ;  /* 0x0019480201007387 */ /* 0x000fe20000100800 */
[----:B------:R-:W-:-:S03]  /*1d6b0*/  IADD3 R28, P3, PT, R37, R13, RZ ;  /* 0x0000000d251c7210 */ /* 0x000fc60007f7e0ff */
[----:B------:R-:W-:Y:S04]  /*1d6c0*/  STL [R1+0x1a00], R33 ;  /* 0x001a002101007387 */ /* 0x000fe80000100800 */
[----:B------:R-:W-:Y:S01]  /*1d6d0*/  STL [R1+0x1664], R29 ;  /* 0x0016641d01007387 */ /* 0x000fe20000100800 */
[----:B------:R-:W-:-:S03]  /*1d6e0*/  IMAD R38, R38, UR33, RZ ;  /* 0x0000002126267c24 */ /* 0x000fc6000f8e02ff */
[----:B------:R0:W-:Y:S04]  /*1d6f0*/  STL [R1+0x1648], R0 ;  /* 0x0016480001007387 */ /* 0x0001e80000100800 */
[----:B------:R-:W-:Y:S04]  /*1d700*/  STL [R1+0x1990], R29 ;  /* 0x0019901d01007387 */ /* 0x000fe80000100800 */
[----:B------:R-:W-:Y:S01]  /*1d710*/  STL [R1+0x194c], R34 ;  /* 0x00194c2201007387 */ /* 0x000fe20000100800 */
[----:B0-----:R-:W-:-:S03]  /*1d720*/  LEA.HI.X.SX32 R0, R35, R12, 0x1, P2 ;  /* 0x0000000c23007211 */ /* 0x001fc600010f0eff */
[----:B------:R-:W-:Y:S01]  /*1d730*/  STL [R1+0x166c], R28 ;  /* 0x00166c1c01007387 */ /* 0x000fe20000100800 */
[----:B------:R-:W-:-:S03]  /*1d740*/  IADD3 R2, P2, PT, R39, R13, RZ ;  /* 0x0000000d27027210 */ /* 0x000fc60007f5e0ff */
[----:B------:R-:W-:Y:S01]  /*1d750*/  STL [R1+0x1650], R31 ;  /* 0x0016501f01007387 */ /* 0x000fe20000100800 */
[----:B------:R-:W-:-:S03]  /*1d760*/  IADD3 R3, P1, PT, R38, R13, RZ ;  /* 0x0000000d26037210 */ /* 0x000fc60007f3e0ff */
[----:B------:R-:W-:Y:S04]  /*1d770*/  STL [R1+0x19cc], R31 ;  /* 0x0019cc1f01007387 */ /* 0x000fe80000100800 */
[----:B------:R-:W-:Y:S04]  /*1d780*/  STL [R1+0x1970], R28 ;  /* 0x0019701c01007387 */ /* 0x000fe80000100800 */
[----:B------:R-:W-:Y:S04]  /*1d790*/  STL [R1+0x1950], R35 ;  /* 0x0019502301007387 */ /* 0x000fe80000100800 */
[----:B------:R0:W-:Y:S04]  /*1d7a0*/  STL [R1+0x1658], R0 ;  /* 0x0016580001007387 */ /* 0x0001e80000100800 */
[----:B------:R-:W-:Y:S01]  /*1d7b0*/  STL [R1+0x1968], R36 ;  /* 0x0019682401007387 */ /* 0x000fe20000100800 */
[----:B0-----:R-:W-:-:S03]  /*1d7c0*/  LEA.HI.X.SX32 R0, R36, R12, 0x1, P4 ;  /* 0x0000000c24007211 */ /* 0x001fc600020f0eff */
[----:B------:R-:W-:Y:S01]  /*1d7d0*/  STL [R1+0x167c], R2 ;  /* 0x00167c0201007387 */ /* 0x000fe20000100800 */
[----:B------:R-:W-:-:S03]  /*1d7e0*/  IADD3 R25, P4, PT, R40, R13, RZ ;  /* 0x0000000d28197210 */ /* 0x000fc60007f9e0ff */
[----:B------:R-:W-:Y:S04]  /*1d7f0*/  STL [R1+0x1674], R3 ;  /* 0x0016740301007387 */ /* 0x000fe80000100800 */
[----:B------:R0:W-:Y:S04]  /*1d800*/  STL [R1+0x1660], R0 ;  /* 0x0016600001007387 */ /* 0x0001e80000100800 */
[----:B------:R-:W-:Y:S01]  /*1d810*/  STL [R1+0x1954], R3 ;  /* 0x0019540301007387 */ /* 0x000fe20000100800 */
[----:B0-----:R-:W-:-:S03]  /*1d820*/  LEA.HI.X.SX32 R0, R37, R12, 0x1, P3 ;  /* 0x0000000c25007211 */ /* 0x001fc600018f0eff */
[----:B------:R-:W-:Y:S01]  /*1d830*/  STL [R1+0x1994], R37 ;  /* 0x0019942501007387 */ /* 0x000fe20000100800 */
[----:B------:R-:W-:-:S03]  /*1d840*/  IADD3 R24, P3, PT, R41, R13, RZ ;  /* 0x0000000d29187210 */ /* 0x000fc60007f7e0ff */
[----:B------:R0:W-:Y:S01]  /*1d850*/  STL [R1+0x1668], R0 ;  /* 0x0016680001007387 */ /* 0x0001e20000100800 */
[----:B------:R-:W-:-:S03]  /*1d860*/  LEA.HI.X.SX32 R2, R39, R12, 0x1, P2 ;  /* 0x0000000c27027211 */ /* 0x000fc600010f0eff */
[----:B------:R-:W-:Y:S01]  /*1d870*/  STL [R1+0x1684], R25 ;  /* 0x0016841901007387 */ /* 0x000fe20000100800 */
[----:B------:R-:W-:-:S03]  /*1d880*/  LEA.HI.X.SX32 R4, R38, R12, 0x1, P1 ;  /* 0x0000000c26047211 */ /* 0x000fc600008f0eff */
[----:B------:R-:W-:Y:S01]  /*1d890*/  STL [R1+0x1a04], R25 ;  /* 0x001a041901007387 */ /* 0x000fe20000100800 */
[----:B------:R-:W-:-:S03]  /*1d8a0*/  IADD3 R23, P1, PT, R42, R13, RZ ;  /* 0x0000000d2a177210 */ /* 0x000fc60007f3e0ff */
[----:B------:R-:W-:Y:S01]  /*1d8b0*/  STL [R1+0x19b4], R38 ;  /* 0x0019b42601007387 */ /* 0x000fe20000100800 */
[----:B0-----:R-:W-:-:S03]  /*1d8c0*/  IADD3 R0, P2, PT, R43, R13, RZ ;  /* 0x0000000d2b007210 */ /* 0x001fc60007f5e0ff */
[----:B------:R-:W-:Y:S04]  /*1d8d0*/  STL [R1+0x168c], R24 ;  /* 0x00168c1801007387 */ /* 0x000fe80000100800 */
[----:B------:R-:W-:Y:S04]  /*1d8e0*/  STL [R1+0x19ec], R24 ;  /* 0x0019ec1801007387 */ /* 0x000fe80000100800 */
[----:B------:R-:W-:Y:S04]  /*1d8f0*/  STL [R1+0x19d0], R39 ;  /* 0x0019d02701007387 */ /* 0x000fe80000100800 */
[----:B------:R-:W-:Y:S04]  /*1d900*/  STL [R1+0x1678], R2 ;  /* 0x0016780201007387 */ /* 0x000fe80000100800 */
[----:B------:R-:W-:Y:S04]  /*1d910*/  STL [R1+0x1670], R4 ;  /* 0x0016700401007387 */ /* 0x000fe80000100800 */
[----:B------:R-:W-:Y:S04]  /*1d920*/  STL [R1+0x1694], R23 ;  /* 0x0016941701007387 */ /* 0x000fe80000100800 */
[----:B------:R0:W-:Y:S04]  /*1d930*/  STL [R1+0x169c], R0 ;  /* 0x00169c0001007387 */ /* 0x0001e80000100800 */
[----:B------:R-:W-:Y:S01]  /*1d940*/  STL [R1+0x19d4], R23 ;  /* 0x0019d41701007387 */ /* 0x000fe20000100800 */
[----:B0-----:R-:W-:-:S03]  /*1d950*/  LEA.HI.X.SX32 R0, R40, R12, 0x1, P4 ;  /* 0x0000000c28007211 */ /* 0x001fc600020f0eff */
[----:B------:R-:W-:Y:S04]  /*1d960*/  STL [R1+0x1958], R4 ;  /* 0x0019580401007387 */ /* 0x000fe80000100800 */
[----:B------:R-:W-:Y:S04]  /*1d970*/  STL [R1+0x19f0], R40 ;  /* 0x0019f02801007387 */ /* 0x000fe80000100800 */
[----:B------:R0:W-:Y:S01]  /*1d980*/  STL [R1+0x1680], R0 ;  /* 0x0016800001007387 */ /* 0x0001e20000100800 */
[----:B------:R-:W-:-:S03]  /*1d990*/  IADD3 R21, P4, PT, R44, R13, RZ ;  /* 0x0000000d2c157210 */ /* 0x000fc60007f9e0ff */
[----:B------:R-:W-:Y:S01]  /*1d9a0*/  STL [R1+0x1a08], R41 ;  /* 0x001a082901007387 */ /* 0x000fe20000100800 */
[----:B0-----:R-:W-:-:S05]  /*1d9b0*/  LEA.HI.X.SX32 R0, R41, R12, 0x1, P3 ;  /* 0x0000000c29007211 */ /* 0x001fca00018f0eff */
[----:B------:R0:W-:Y:S01]  /*1d9c0*/  STL [R1+0x1688], R0 ;  /* 0x0016880001007387 */ /* 0x0001e20000100800 */
[----:B------:R-:W-:-:S03]  /*1d9d0*/  IADD3 R20, P3, PT, R45, R13, RZ ;  /* 0x0000000d2d147210 */ /* 0x000fc60007f7e0ff */
[----:B------:R-:W-:Y:S01]  /*1d9e0*/  STL [R1+0x16a4], R21 ;  /* 0x0016a41501007387 */ /* 0x000fe20000100800 */
[----:B0-----:R-:W-:-:S03]  /*1d9f0*/  LEA.HI.X.SX32 R0, R42, R12, 0x1, P1 ;  /* 0x0000000c2a007211 */ /* 0x001fc600008f0eff */
[----:B------:R-:W-:Y:S04]  /*1da00*/  STL [R1+0x1998], R21 ;  /* 0x0019981501007387 */ /* 0x000fe80000100800 */
[----:B------:R0:W-:Y:S01]  /*1da10*/  STL [R1+0x1690], R0 ;  /* 0x0016900001007387 */ /* 0x0001e20000100800 */
[----:B------:R-:W-:-:S03]  /*1da20*/  IADD3 R17, P1, PT, R46, R13, RZ ;  /* 0x0000000d2e117210 */ /* 0x000fc60007f3e0ff */
[----:B------:R-:W-:Y:S01]  /*1da30*/  STL [R1+0x1960], R42 ;  /* 0x0019602a01007387 */ /* 0x000fe20000100800 */
[----:B0-----:R-:W-:-:S03]  /*1da40*/  LEA.HI.X.SX32 R0, R43, R12, 0x1, P2 ;  /* 0x0000000c2b007211 */ /* 0x001fc600010f0eff */
[----:B------:R-:W-:Y:S01]  /*1da50*/  STL [R1+0x196c], R43 ;  /* 0x00196c2b01007387 */ /* 0x000fe20000100800 */
[----:B------:R-:W-:-:S03]  /*1da60*/  IADD3 R2, P2, PT, R47, R13, RZ ;  /* 0x0000000d2f027210 */ /* 0x000fc60007f5e0ff */
[----:B------:R-:W-:Y:S04]  /*1da70*/  STL [R1+0x16ac], R20 ;  /* 0x0016ac1401007387 */ /* 0x000fe80000100800 */
[----:B------:R0:W-:Y:S04]  /*1da80*/  STL [R1+0x1698], R0 ;  /* 0x0016980001007387 */ /* 0x0001e80000100800 */
[----:B------:R-:W-:Y:S04]  /*1da90*/  STL [R1+0x1974], R20 ;  /* 0x0019741401007387 */ /* 0x000fe80000100800 */
[----:B------:R-:W-:Y:S01]  /*1daa0*/  STL [R1+0x1978], R44 ;  /* 0x0019782c01007387 */ /* 0x000fe20000100800 */
[----:B0-----:R-:W-:-:S03]  /*1dab0*/  LEA.HI.X.SX32 R0, R44, R12, 0x1, P4 ;  /* 0x0000000c2c007211 */ /* 0x001fc600020f0eff */
[----:B------:R-:W-:Y:S01]  /*1dac0*/  STL [R1+0x16bc], R2 ;  /* 0x0016bc0201007387 */ /* 0x000fe20000100800 */
[----:B------:R-:W-:-:S03]  /*1dad0*/  IMAD R49, R49, UR44, RZ ;  /* 0x0000002c31317c24 */ /* 0x000fc6000f8e02ff */
[----:B------:R-:W-:Y:S04]  /*1dae0*/  STL [R1+0x16b4], R17 ;  /* 0x0016b41101007387 */ /* 0x000fe80000100800 */
[----:B------:R0:W-:Y:S01]  /*1daf0*/  STL [R1+0x16a0], R0 ;  /* 0x0016a00001007387 */ /* 0x0001e20000100800 */
[----:B------:R-:W-:-:S03]  /*1db00*/  LEA.HI.X.SX32 R42, R45, R12, 0x1, P3 ;  /* 0x0000000c2d2a7211 */ /* 0x000fc600018f0eff */
[----:B------:R-:W-:Y:S01]  /*1db10*/  STL [R1+0x197c], R17 ;  /* 0x00197c1101007387 */ /* 0x000fe20000100800 */
[----:B0-----:R-:W-:-:S03]  /*1db20*/  IADD3 R0, P4, PT, R48, R13, RZ ;  /* 0x0000000d30007210 */ /* 0x001fc60007f9e0ff */
[----:B------:R-:W-:Y:S01]  /*1db30*/  STL [R1+0x199c], R45 ;  /* 0x00199c2d01007387 */ /* 0x000fe20000100800 */
[----:B------:R-:W-:-:S03]  /*1db40*/  IMAD R50, R50, UR45, RZ ;  /* 0x0000002d32327c24 */ /* 0x000fc6000f8e02ff */
[----:B------:R0:W-:Y:S01]  /*1db50*/  STL [R1+0x16c4], R0 ;  /* 0x0016c40001007387 */ /* 0x0001e20000100800 */
[----:B------:R-:W-:-:S03]  /*1db60*/  LEA.HI.X.SX32 R88, R46, R12, 0x1, P1 ;  /* 0x0000000c2e587211 */ /* 0x000fc600008f0eff */
[----:B------:R-:W-:Y:S01]  /*1db70*/  STL [R1+0x19b8], R46 ;  /* 0x0019b82e01007387 */ /* 0x000fe20000100800 */
[----:B0-----:R-:W-:Y:S01]  /*1db80*/  IADD3 R0, P3, PT, R49, R13, RZ ;  /* 0x0000000d31007210 */ /* 0x001fe20007f7e0ff */
[----:B------:R-:W-:-:S04]  /*1db90*/  IMAD R51, R51, UR46, RZ ;  /* 0x0000002e33337c24 */ /* 0x000fc8000f8e02ff */
[----:B------:R0:W-:Y:S01]  /*1dba0*/  STL [R1+0x16cc], R0 ;  /* 0x0016cc0001007387 */ /* 0x0001e20000100800 */
[----:B------:R-:W-:-:S03]  /*1dbb0*/  LEA.HI.X.SX32 R2, R47, R12, 0x1, P2 ;  /* 0x0000000c2f027211 */ /* 0x000fc600010f0eff */
[----:B------:R-:W-:Y:S01]  /*1dbc0*/  STL [R1+0x16a8], R42 ;  /* 0x0016a82a01007387 */ /* 0x000fe20000100800 */
[----:B0-----:R-:W-:-:S03]  /*1dbd0*/  IADD3 R0, P1, PT, R50, R13, RZ ;  /* 0x0000000d32007210 */ /* 0x001fc60007f3e0ff */
[----:B------:R-:W-:Y:S04]  /*1dbe0*/  STL [R1+0x1980], R42 ;  /* 0x0019802a01007387 */ /* 0x000fe80000100800 */
[----:B------:R0:W-:Y:S04]  /*1dbf0*/  STL [R1+0x16d4], R0 ;  /* 0x0016d40001007387 */ /* 0x0001e80000100800 */
[----:B------:R-:W-:Y:S04]  /*1dc00*/  STL [R1+0x19d8], R47 ;  /* 0x0019d82f01007387 */ /* 0x000fe80000100800 */
[----:B------:R-:W-:Y:S01]  /*1dc10*/  STL [R1+0x16b8], R2 ;  /* 0x0016b80201007387 */ /* 0x000fe20000100800 */
[----:B0-----:R-:W-:-:S03]  /*1dc20*/  IADD3 R0, P2, PT, R51, R13, RZ ;  /* 0x0000000d33007210 */ /* 0x001fc60007f5e0ff */
[----:B------:R-:W-:Y:S04]  /*1dc30*/  STL [R1+0x16b0], R88 ;  /* 0x0016b05801007387 */ /* 0x000fe80000100800 */
[----:B------:R-:W-:Y:S04]  /*1dc40*/  STL [R1+0x1984], R88 ;  /* 0x0019845801007387 */ /* 0x000fe80000100800 */
[----:B------:R0:W-:Y:S01]  /*1dc50*/  STL [R1+0x16dc], R0 ;  /* 0x0016dc0001007387 */ /* 0x0001e20000100800 */
[----:B------:R-:W-:-:S03]  /*1dc60*/  IMAD R52, R52, UR47, RZ ;  /* 0x0000002f34347c24 */ /* 0x000fc6000f8e02ff */
[----:B------:R-:W-:Y:S01]  /*1dc70*/  STL [R1+0x19f4], R48 ;  /* 0x0019f43001007387 */ /* 0x000fe20000100800 */
[----:B0-----:R-:W-:-:S05]  /*1dc80*/  LEA.HI.X.SX32 R0, R48, R12, 0x1, P4 ;  /* 0x0000000c30007211 */ /* 0x001fca00020f0eff */
[----:B------:R0:W-:Y:S01]  /*1dc90*/  STL [R1+0x16c0], R0 ;  /* 0x0016c00001007387 */ /* 0x0001e20000100800 */
[----:B------:R-:W-:Y:S01]  /*1dca0*/  IADD3 R42, P4, PT, R52, R13, RZ ;  /* 0x0000000d342a7210 */ /* 0x000fe20007f9e0ff */
[----:B------:R-:W-:Y:S02]  /*1dcb0*/  IMAD R53, R53, UR48, RZ ;  /* 0x0000003035357c24 */ /* 0x000fe4000f8e02ff */
[----:B------:R-:W-:Y:S01]  /*1dcc0*/  STL [R1+0x1a0c], R49 ;  /* 0x001a0c3101007387 */ /* 0x000fe20000100800 */
[----:B0-----:R-:W-:-:S05]  /*1dcd0*/  LEA.HI.X.SX32 R0, R49, R12, 0x1, P3 ;  /* 0x0000000c31007211 */ /* 0x001fca00018f0eff */
[----:B------:R0:W-:Y:S01]  /*1dce0*/  STL [R1+0x16c8], R0 ;  /* 0x0016c80001007387 */ /* 0x0001e20000100800 */
[----:B------:R-:W-:-:S03]  /*1dcf0*/  IADD3 R3, P3, PT, R53, R13, RZ ;  /* 0x0000000d35037210 */ /* 0x000fc60007f7e0ff */
[----:B------:R-:W-:Y:S01]  /*1dd00*/  STL [R1+0x19a0], R50 ;  /* 0x0019a03201007387 */ /* 0x000fe20000100800 */
[----:B0-----:R-:W-:-:S03]  /*1dd10*/  LEA.HI.X.SX32 R0, R50, R12, 0x1, P1 ;  /* 0x0000000c32007211 */ /* 0x001fc600008f0eff */
[----:B------:R-:W-:Y:S01]  /*1dd20*/  STL [R1+0x16e4], R42 ;  /* 0x0016e42a01007387 */ /* 0x000fe20000100800 */
[----:B------:R-:W-:-:S03]  /*1dd30*/  IMAD R55, R55, UR50, RZ ;  /* 0x0000003237377c24 */ /* 0x000fc6000f8e02ff */
[----:B------:R0:W-:Y:S01]  /*1dd40*/  STL [R1+0x16d0], R0 ;  /* 0x0016d00001007387 */ /* 0x0001e20000100800 */
[----:B------:R-:W-:-:S03]  /*1dd50*/  IMAD R54, R54, UR49, RZ ;  /* 0x0000003136367c24 */ /* 0x000fc6000f8e02ff */
[----:B------:R-:W-:Y:S01]  /*1dd60*/  STL [R1+0x19a4], R42 ;  /* 0x0019a42a01007387 */ /* 0x000fe20000100800 */
[----:B0-----:R-:W-:-:S03]  /*1dd70*/  LEA.HI.X.SX32 R0, R51, R12, 0x1, P2 ;  /* 0x0000000c33007211 */ /* 0x001fc600010f0eff */
[----:B------:R-:W-:Y:S01]  /*1dd80*/  STL [R1+0x19bc], R51 ;  /* 0x0019bc3301007387 */ /* 0x000fe20000100800 */
[----:B------:R-:W-:-:S03]  /*1dd90*/  IMAD R56, R56, UR51, RZ ;  /* 0x0000003338387c24 */ /* 0x000fc6000f8e02ff */
[----:B------:R-:W-:Y:S04]  /*1dda0*/  STL [R1+0x16ec], R3 ;  /* 0x0016ec0301007387 */ /* 0x000fe80000100800 */
[----:B------:R0:W-:Y:S01]  /*1ddb0*/  STL [R1+0x16d8], R0 ;  /* 0x0016d80001007387 */ /* 0x0001e20000100800 */
[----:B------:R-:W-:-:S03]  /*1ddc0*/  IADD3 R15, P1, PT, R54, R13, RZ ;  /* 0x0000000d360f7210 */ /* 0x000fc60007f3e0ff */
[----:B------:R-:W-:Y:S01]  /*1ddd0*/  STL [R1+0x19c0], R3 ;  /* 0x0019c00301007387 */ /* 0x000fe20000100800 */
[----:B------:R-:W-:Y:S02]  /*1dde0*/  LEA.HI.X.SX32 R88, R52, R12, 0x1, P4 ;  /* 0x0000000c34587211 */ /* 0x000fe400020f0eff */
[----:B0-----:R-:W-:Y:S01]  /*1ddf0*/  IADD3 R0, P2, PT, R55, R13, RZ ;  /* 0x0000000d37007210 */ /* 0x001fe20007f5e0ff */
[----:B------:R-:W-:Y:S01]  /*1de00*/  STL [R1+0x19dc], R52 ;  /* 0x0019dc3401007387 */ /* 0x000fe20000100800 */
[----:B------:R-:W-:-:S03]  /*1de10*/  IMAD R57, R57, UR52, RZ ;  /* 0x0000003439397c24 */ /* 0x000fc6000f8e02ff */
[----:B------:R0:W-:Y:S01]  /*1de20*/  STL [R1+0x16fc], R0 ;  /* 0x0016fc0001007387 */ /* 0x0001e20000100800 */
[----:B------:R-:W-:-:S03]  /*1de30*/  LEA.HI.X.SX32 R4, R53, R12, 0x1, P3 ;  /* 0x0000000c35047211 */ /* 0x000fc600018f0eff */
[----:B------:R-:W-:Y:S01]  /*1de40*/  STL [R1+0x16f4], R15 ;  /* 0x0016f40f01007387 */ /* 0x000fe20000100800 */
[----:B------:R-:W-:Y:S01]  /*1de50*/  IMAD R58, R58, UR53, RZ ;  /* 0x000000353a3a7c24 */ /* 0x000fe2000f8e02ff */
[-C--:B0-----:R-:W-:Y:S02]  /*1de60*/  IADD3 R0, P4, PT, R56, R13.reuse, RZ ;  /* 0x0000000d38007210 */ /* 0x081fe40007f9e0ff */
[----:B------:R-:W-:Y:S01]  /*1de70*/  STL [R1+0x19e0], R15 ;  /* 0x0019e00f01007387 */ /* 0x000fe20000100800 */
[----:B------:R-:W-:-:S03]  /*1de80*/  IADD3 R52, P3, PT, R57, R13, RZ ;  /* 0x0000000d39347210 */ /* 0x000fc60007f7e0ff */
[----:B------:R-:W-:Y:S04]  /*1de90*/  STL [R1+0x19f8], R53 ;  /* 0x0019f83501007387 */ /* 0x000fe80000100800 */
[----:B------:R0:W-:Y:S01]  /*1dea0*/  STL [R1+0x1704], R0 ;  /* 0x0017040001007387 */ /* 0x0001e20000100800 */
[----:B------:R-:W-:-:S03]  /*1deb0*/  LEA.HI.X.SX32 R16, R54, R12, 0x1, P1 ;  /* 0x0000000c36107211 */ /* 0x000fc600008f0eff */
[----:B------:R-:W-:Y:S01]  /*1dec0*/  STL [R1+0x16e0], R88 ;  /* 0x0016e05801007387 */ /* 0x000fe20000100800 */
[----:B------:R-:W-:-:S03]  /*1ded0*/  IMAD R59, R59, UR54, RZ ;  /* 0x000000363b3b7c24 */ /* 0x000fc6000f8e02ff */
[----:B------:R-:W-:Y:S01]  /*1dee0*/  STL [R1+0x1a10], R88 ;  /* 0x001a105801007387 */ /* 0x000fe20000100800 */
[----:B------:R-:W-:Y:S02]  /*1def0*/  IADD3 R51, P1, PT, R58, R13, RZ ;  /* 0x0000000d3a337210 */ /* 0x000fe40007f3e0ff */
[----:B0-----:R-:W-:Y:S01]  /*1df00*/  LEA.HI.X.SX32 R0, R55, R12, 0x1, P2 ;  /* 0x0000000c37007211 */ /* 0x001fe200010f0eff */
[----:B------:R-:W-:Y:S04]  /*1df10*/  STL [R1+0x1a14], R54 ;  /* 0x001a143601007387 */ /* 0x000fe80000100800 */
[----:B------:R-:W-:Y:S01]  /*1df20*/  STL [R1+0x16e8], R4 ;  /* 0x0016e80401007387 */ /* 0x000fe20000100800 */
[----:B------:R-:W-:-:S03]  /*1df30*/  IMAD R60, R60, UR55, RZ ;  /* 0x000000373c3c7c24 */ /* 0x000fc6000f8e02ff */
[----:B------:R-:W-:Y:S04]  /*1df40*/  STL [R1+0x1a18], R4 ;  /* 0x001a180401007387 */ /* 0x000fe80000100800 */
[----:B------:R-:W-:Y:S01]  /*1df50*/  STL [R1+0x170c], R52 ;  /* 0x00170c3401007387 */ /* 0x000fe20000100800 */
[----:B------:R-:W-:-:S03]  /*1df60*/  IADD3 R50, P2, PT, R59, R13, RZ ;  /* 0x0000000d3b327210 */ /* 0x000fc60007f5e0ff */
[----:B------:R-:W-:Y:S01]  /*1df70*/  STL [R1+0x1a4c], R52 ;  /* 0x001a4c3401007387 */ /* 0x000fe20000100800 */
[----:B------:R-:W-:-:S03]  /*1df80*/  IMAD R61, R61, UR56, RZ ;  /* 0x000000383d3d7c24 */ /* 0x000fc6000f8e02ff */
[----:B------:R-:W-:Y:S01]  /*1df90*/  STL [R1+0x1a50], R55 ;  /* 0x001a503701007387 */ /* 0x000fe20000100800 */
[----:B------:R-:W-:-:S03]  /*1dfa0*/  LEA.HI.X.SX32 R53, R56, R12, 0x1, P4 ;  /* 0x0000000c38357211 */ /* 0x000fc600020f0eff */
[----:B------:R0:W-:Y:S01]  /*1dfb0*/  STL [R1+0x16f8], R0 ;  /* 0x0016f80001007387 */ /* 0x0001e20000100800 */
[----:B--2---:R-:W-:-:S03]  /*1dfc0*/  IMAD R63, R63, UR58, RZ ;  /* 0x0000003a3f3f7c24 */ /* 0x004fc6000f8e02ff */
[----:B------:R-:W-:Y:S01]  /*1dfd0*/  STL [R1+0x1714], R51 ;  /* 0x0017143301007387 */ /* 0x000fe20000100800 */
[----:B------:R-:W-:-:S03]  /*1dfe0*/  IADD3 R44, P4, PT, R60, R13, RZ ;  /* 0x0000000d3c2c7210 */ /* 0x000fc60007f9e0ff */
[----:B------:R-:W-:Y:S01]  /*1dff0*/  STL [R1+0x1a54], R51 ;  /* 0x001a543301007387 */ /* 0x000fe20000100800 */
[----:B------:R-:W-:Y:S01]  /*1e000*/  IMAD R62, R62, UR57, RZ ;  /* 0x000000393e3e7c24 */ /* 0x000fe2000f8e02ff */
[-C--:B------:R-:W-:Y:S02]  /*1e010*/  LEA.HI.X.SX32 R15, R57, R12.reuse, 0x1, P3 ;  /* 0x0000000c390f7211 */ /* 0x080fe400018f0eff */
[----:B------:R-:W-:Y:S01]  /*1e020*/  STL [R1+0x16f0], R16 ;  /* 0x0016f01001007387 */ /* 0x000fe20000100800 */
[----:B------:R-:W-:-:S03]  /*1e030*/  LEA.HI.X.SX32 R3, R58, R12, 0x1, P1 ;  /* 0x0000000c3a037211 */ /* 0x000fc600008f0eff */
[----:B------:R-:W-:Y:S01]  /*1e040*/  STL [R1+0x1a58], R16 ;  /* 0x001a581001007387 */ /* 0x000fe20000100800 */
[----:B----4-:R-:W-:Y:S01]  /*1e050*/  IMAD R64, R64, UR59, RZ ;  /* 0x0000003b40407c24 */ /* 0x010fe2000f8e02ff */
[----:B------:R-:W-:Y:S02]  /*1e060*/  IADD3 R34, P3, PT, R61, R13, RZ ;  /* 0x0000000d3d227210 */ /* 0x000fe40007f7e0ff */
[----:B------:R-:W-:Y:S01]  /*1e070*/  STL [R1+0x1a5c], R56 ;  /* 0x001a5c3801007387 */ /* 0x000fe20000100800 */
[----:B------:R-:W-:-:S03]  /*1e080*/  LEA.HI.X.SX32 R42, R59, R12, 0x1, P2 ;  /* 0x0000000c3b2a7211 */ /* 0x000fc600010f0eff */
[----:B------:R-:W-:Y:S01]  /*1e090*/  STL [R1+0x171c], R50 ;  /* 0x00171c3201007387 */ /* 0x000fe20000100800 */
[----:B------:R-:W-:Y:S01]  /*1e0a0*/  IMAD R65, R65, UR60, RZ ;  /* 0x0000003c41417c24 */ /* 0x000fe2000f8e02ff */
[-C--:B0-----:R-:W-:Y:S02]  /*1e0b0*/  IADD3 R0, P2, PT, R63, R13.reuse, RZ ;  /* 0x0000000d3f007210 */ /* 0x081fe40007f5e0ff */
[----:B------:R-:W-:Y:S01]  /*1e0c0*/  STL [R1+0x1a60], R50 ;  /* 0x001a603201007387 */ /* 0x000fe20000100800 */
[----:B---3--:R-:W-:Y:S01]  /*1e0d0*/  IMAD R66, R66, UR61, RZ ;  /* 0x0000003d42427c24 */ /* 0x008fe2000f8e02ff */
[----:B------:R-:W-:Y:S02]  /*1e0e0*/  IADD3 R9, P1, PT, R62, R13, RZ ;  /* 0x0000000d3e097210 */ /* 0x000fe40007f3e0ff */
[----:B------:R-:W-:Y:S01]  /*1e0f0*/  STL [R1+0x1700], R53 ;  /* 0x0017003501007387 */ /* 0x000fe20000100800 */
[----:B------:R-:W-:-:S03]  /*1e100*/  LEA.HI.X.SX32 R17, R60, R12, 0x1, P4 ;  /* 0x0000000c3c117211 */ /* 0x000fc600020f0eff */
[----:B------:R-:W-:Y:S01]  /*1e110*/  STL [R1+0x1724], R44 ;  /* 0x0017242c01007387 */ /* 0x000fe20000100800 */
[----:B------:R-:W-:-:S03]  /*1e120*/  IADD3 R40, P4, PT, R64, R13, RZ ;  /* 0x0000000d40287210 */ /* 0x000fc60007f9e0ff */
[----:B------:R-:W-:Y:S01]  /*1e130*/  STL [R1+0x1708], R15 ;  /* 0x0017080f01007387 */ /* 0x000fe20000100800 */
[----:B------:R-:W-:Y:S01]  /*1e140*/  IMAD R67, R67, UR62, RZ ;  /* 0x0000003e43437c24 */ /* 0x000fe2000f8e02ff */
[----:B------:R-:W-:Y:S02]  /*1e150*/  LEA.HI.X.SX32 R35, R61, R12, 0x1, P3 ;  /* 0x0000000c3d237211 */ /* 0x000fe400018f0eff */
[----:B------:R-:W-:Y:S01]  /*1e160*/  STL [R1+0x1710], R3 ;  /* 0x0017100301007387 */ /* 0x000fe20000100800 */
[----:B------:R-:W-:-:S03]  /*1e170*/  IADD3 R23, P3, PT, R65, R13, RZ ;  /* 0x0000000d41177210 */ /* 0x000fc60007f7e0ff */
[----:B------:R-:W-:Y:S01]  /*1e180*/  STL [R1+0x172c], R34 ;  /* 0x00172c2201007387 */ /* 0x000fe20000100800 */
[----:B------:R-:W-:Y:S01]  /*1e190*/  LEA.HI.X.SX32 R10, R62, R12, 0x1, P1 ;  /* 0x0000000c3e0a7211 */ /* 0x000fe200008f0eff */
[----:B------:R-:W-:Y:S02]  /*1e1a0*/  IMAD R68, R68, UR63, RZ ;  /* 0x0000003f44447c24 */ /* 0x000fe4000f8e02ff */
[----:B------:R-:W-:Y:S01]  /*1e1b0*/  STL [R1+0x1718], R42 ;  /* 0x0017182a01007387 */ /* 0x000fe20000100800 */
[----:B------:R-:W-:-:S03]  /*1e1c0*/  IADD3 R38, P1, PT, R66, R13, RZ ;  /* 0x0000000d42267210 */ /* 0x000fc60007f3e0ff */
[----:B------:R0:W-:Y:S01]  /*1e1d0*/  STL [R1+0x173c], R0 ;  /* 0x00173c0001007387 */ /* 0x0001e20000100800 */
[----:B------:R-:W-:-:S03]  /*1e1e0*/  IMAD R69, R69, UR64, RZ ;  /* 0x0000004045457c24 */ /* 0x000fc6000f8e02ff */
[----:B------:R-:W-:Y:S01]  /*1e1f0*/  STL [R1+0x1734], R9 ;  /* 0x0017340901007387 */ /* 0x000fe20000100800 */
[----:B------:R-:W-:-:S03]  /*1e200*/  LEA.HI.X.SX32 R48, R64, R12, 0x1, P4 ;  /* 0x0000000c40307211 */ /* 0x000fc600020f0eff */
[----:B------:R-:W-:Y:S01]  /*1e210*/  STL [R1+0x1720], R17 ;  /* 0x0017201101007387 */ /* 0x000fe20000100800 */
[----:B0-----:R-:W-:-:S03]  /*1e220*/  LEA.HI.X.SX32 R0, R63, R12, 0x1, P2 ;  /* 0x0000000c3f007211 */ /* 0x001fc600010f0eff */
[----:B------:R-:W-:Y:S01]  /*1e230*/  STL [R1+0x1744], R40 ;  /* 0x0017442801007387 */ /* 0x000fe20000100800 */
[-C--:B------:R-:W-:Y:S01]  /*1e240*/  IADD3 R21, P2, PT, R67, R13.reuse, RZ ;  /* 0x0000000d43157210 */ /* 0x080fe20007f5e0ff */
[----:B------:R-:W-:Y:S02]  /*1e250*/  IMAD R71, R71, UR66, RZ ;  /* 0x0000004247477c24 */ /* 0x000fe4000f8e02ff */
[----:B------:R-:W-:Y:S01]  /*1e260*/  STL [R1+0x1728], R35 ;  /* 0x0017282301007387 */ /* 0x000fe20000100800 */
[----:B------:R-:W-:Y:S01]  /*1e270*/  IADD3 R28, P4, PT, R68, R13, RZ ;  /* 0x0000000d441c7210 */ /* 0x000fe20007f9e0ff */
[----:B------:R-:W-:Y:S02]  /*1e280*/  IMAD R70, R70, UR65, RZ ;  /* 0x0000004146467c24 */ /* 0x000fe4000f8e02ff */
[----:B------:R-:W-:Y:S01]  /*1e290*/  STL [R1+0x174c], R23 ;  /* 0x00174c1701007387 */ /* 0x000fe20000100800 */
[----:B------:R-:W-:-:S03]  /*1e2a0*/  LEA.HI.X.SX32 R47, R65, R12, 0x1, P3 ;  /* 0x0000000c412f7211 */ /* 0x000fc600018f0eff */
[----:B------:R-:W-:Y:S01]  /*1e2b0*/  STL [R1+0x1754], R38 ;  /* 0x0017542601007387 */ /* 0x000fe20000100800 */
[----:B------:R-:W-:Y:S01]  /*1e2c0*/  LEA.HI.X.SX32 R46, R66, R12, 0x1, P1 ;  /* 0x0000000c422e7211 */ /* 0x000fe200008f0eff */
[----:B------:R-:W-:Y:S02]  /*1e2d0*/  IMAD R72, R72, UR67, RZ ;  /* 0x0000004348487c24 */ /* 0x000fe4000f8e02ff */
[----:B------:R0:W-:Y:S01]  /*1e2e0*/  STL [R1+0x1738], R0 ;  /* 0x0017380001007387 */ /* 0x0001e20000100800 */
[----:B------:R-:W-:-:S03]  /*1e2f0*/  IADD3 R26, P3, PT, R69, R13, RZ ;  /* 0x0000000d451a7210 */ /* 0x000fc60007f7e0ff */
[----:B------:R-:W-:Y:S01]  /*1e300*/  STL [R1+0x1730], R10 ;  /* 0x0017300a01007387 */ /* 0x000fe20000100800 */
[-C--:B------:R-:W-:Y:S01]  /*1e310*/  LEA.HI.X.SX32 R45, R67, R12.reuse, 0x1, P2 ;  /* 0x0000000c432d7211 */ /* 0x080fe200010f0eff */
[----:B------:R-:W-:Y:S02]  /*1e320*/  IMAD R73, R73, UR68, RZ ;  /* 0x0000004449497c24 */ /* 0x000fe4000f8e02ff */
[----:B------:R-:W-:Y:S01]  /*1e330*/  STL [R1+0x175c], R21 ;  /* 0x00175c1501007387 */ /* 0x000fe20000100800 */
[-C--:B------:R-:W-:Y:S02]  /*1e340*/  IADD3 R7, P1, PT, R70, R13.reuse, RZ ;  /* 0x0000000d46077210 */ /* 0x080fe40007f3e0ff */
[----:B0-----:R-:W-:Y:S01]  /*1e350*/  IADD3 R0, P2, PT, R71, R13, RZ ;  /* 0x0000000d47007210 */ /* 0x001fe20007f5e0ff */
[----:B------:R-:W-:Y:S01]  /*1e360*/  STL [R1+0x1740], R48 ;  /* 0x0017403001007387 */ /* 0x000fe20000100800 */
[----:B------:R-:W-:-:S03]  /*1e370*/  LEA.HI.X.SX32 R20, R68, R12, 0x1, P4 ;  /* 0x0000000c44147211 */ /* 0x000fc600020f0eff */
[----:B------:R-:W-:Y:S01]  /*1e380*/  STL [R1+0x1764], R28 ;  /* 0x0017641c01007387 */ /* 0x000fe20000100800 */
[----:B------:R-:W-:-:S03]  /*1e390*/  IADD3 R32, P4, PT, R72, R13, RZ ;  /* 0x0000000d48207210 */ /* 0x000fc60007f9e0ff */
[----:B------:R-:W-:Y:S01]  /*1e3a0*/  STL [R1+0x1748], R47 ;  /* 0x0017482f01007387 */ /* 0x000fe20000100800 */
[----:B------:R-:W-:-:S03]  /*1e3b0*/  LEA.HI.X.SX32 R2, R69, R12, 0x1, P3 ;  /* 0x0000000c45027211 */ /* 0x000fc600018f0eff */
[----:B------:R-:W-:Y:S01]  /*1e3c0*/  STL [R1+0x1750], R46 ;  /* 0x0017502e01007387 */ /* 0x000fe20000100800 */
[----:B------:R-:W-:-:S03]  /*1e3d0*/  IADD3 R31, P3, PT, R73, R13, RZ ;  /* 0x0000000d491f7210 */ /* 0x000fc60007f7e0ff */
[----:B------:R-:W-:Y:S04]  /*1e3e0*/  STL [R1+0x176c], R26 ;  /* 0x00176c1a01007387 */ /* 0x000fe80000100800 */
[----:B------:R-:W-:Y:S04]  /*1e3f0*/  STL [R1+0x1758], R45 ;  /* 0x0017582d01007387 */ /* 0x000fe80000100800 */
[----:B------:R0:W-:Y:S04]  /*1e400*/  STL [R1+0x177c], R0 ;  /* 0x00177c0001007387 */ /* 0x0001e80000100800 */
[----:B------:R-:W-:Y:S04]  /*1e410*/  STL [R1+0x1774], R7 ;  /* 0x0017740701007387 */ /* 0x000fe80000100800 */
[----:B------:R-:W-:Y:S01]  /*1e420*/  STL [R1+0x1760], R20 ;  /* 0x0017601401007387 */ /* 0x000fe20000100800 */
[----:B0-----:R-:W-:-:S03]  /*1e430*/  LEA.HI.X.SX32 R0, R71, R12, 0x1, P2 ;  /* 0x0000000c47007211 */ /* 0x001fc600010f0eff */
[----:B------:R-:W-:Y:S04]  /*1e440*/  STL [R1+0x1784], R32 ;  /* 0x0017842001007387 */ /* 0x000fe80000100800 */
[----:B------:R-:W-:Y:S04]  /*1e450*/  STL [R1+0x1768], R2 ;  /* 0x0017680201007387 */ /* 0x000fe80000100800 */
[----:B------:R-:W-:Y:S04]  /*1e460*/  STL [R1+0x178c], R31 ;  /* 0x00178c1f01007387 */ /* 0x000fe80000100800 */
[----:B------:R-:W2:Y:S04]  /*1e470*/  LDL.LU R90, [R1+0x504] ;  /* 0x00050400015a7983 */ /* 0x000ea80000300800 */
[----:B------:R-:W3:Y:S04]  /*1e480*/  LDL.LU R91, [R1+0x500] ;  /* 0x00050000015b7983 */ /* 0x000ee80000300800 */
[----:B------:R0:W-:Y:S04]  /*1e490*/  STL [R1+0x1778], R0 ;  /* 0x0017780001007387 */ /* 0x0001e80000100800 */
        /* <DEDUP_REMOVED lines=10> */
[----:B------:R-:W4:Y:S01]  /*1e540*/  LDL.LU R89, [R1+0x3f0] ;  /* 0x0003f00001597983 */ /* 0x000f220000300800 */
[----:B------:R-:W-:-:S02]  /*1e550*/  IMAD R74, R74, UR69, RZ ;  /* 0x000000454a4a7c24 */ /* 0x000fc4000f8e02ff */
[----:B------:R-:W-:Y:S01]  /*1e560*/  IMAD R75, R75, UR70, RZ ;  /* 0x000000464b4b7c24 */ /* 0x000fe2000f8e02ff */
[-C--:B------:R-:W-:Y:S01]  /*1e570*/  LEA.HI.X.SX32 R8, R70, R12.reuse, 0x1, P1 ;  /* 0x0000000c46087211 */ /* 0x080fe200008f0eff */
[----:B------:R-:W-:Y:S01]  /*1e580*/  IMAD R76, R76, UR71, RZ ;  /* 0x000000474c4c7c24 */ /* 0x000fe2000f8e02ff */
[-C--:B------:R-:W-:Y:S01]  /*1e590*/  IADD3 R30, P1, PT, R74, R13.reuse, RZ ;  /* 0x0000000d4a1e7210 */ /* 0x080fe20007f3e0ff */
[----:B------:R-:W-:Y:S01]  /*1e5a0*/  IMAD R77, R77, UR72, RZ ;  /* 0x000000484d4d7c24 */ /* 0x000fe2000f8e02ff */
[-C--:B------:R-:W-:Y:S01]  /*1e5b0*/  IADD3 R29, P6, PT, R75, R13.reuse, RZ ;  /* 0x0000000d4b1d7210 */ /* 0x080fe20007fde0ff */
[----:B------:R-:W-:Y:S01]  /*1e5c0*/  IMAD R79, R79, UR74, RZ ;  /* 0x0000004a4f4f7c24 */ /* 0x000fe2000f8e02ff */
[-C--:B------:R-:W-:Y:S01]  /*1e5d0*/  LEA.HI.X.SX32 R24, R72, R12.reuse, 0x1, P4 ;  /* 0x0000000c48187211 */ /* 0x080fe200020f0eff */
[----:B------:R-:W-:Y:S01]  /*1e5e0*/  STL [R1+0x1794], R30 ;  /* 0x0017941e01007387 */ /* 0x000fe20000100800 */
[-C--:B------:R-:W-:Y:S02]  /*1e5f0*/  IADD3 R36, P2, PT, R76, R13.reuse, RZ ;  /* 0x0000000d4c247210 */ /* 0x080fe40007f5e0ff */
[-C--:B------:R-:W-:Y:S01]  /*1e600*/  LEA.HI.X.SX32 R39, R73, R12.reuse, 0x1, P3 ;  /* 0x0000000c49277211 */ /* 0x080fe200018f0eff */
[----:B------:R-:W-:Y:S01]  /*1e610*/  STL [R1+0x1770], R8 ;  /* 0x0017700801007387 */ /* 0x000fe20000100800 */
[-C--:B------:R-:W-:Y:S01]  /*1e620*/  LEA.HI.X.SX32 R22, R74, R12.reuse, 0x1, P1 ;  /* 0x0000000c4a167211 */ /* 0x080fe200008f0eff */
[----:B------:R-:W-:Y:S01]  /*1e630*/  IMAD R78, R78, UR73, RZ ;  /* 0x000000494e4e7c24 */ /* 0x000fe2000f8e02ff */
[----:B------:R-:W-:Y:S01]  /*1e640*/  LEA.HI.X.SX32 R37, R75, R12, 0x1, P6 ;  /* 0x0000000c4b257211 */ /* 0x000fe200030f0eff */
[----:B------:R-:W-:Y:S01]  /*1e650*/  STL [R1+0x179c], R29 ;  /* 0x00179c1d01007387 */ /* 0x000fe20000100800 */
[----:B------:R-:W-:-:S02]  /*1e660*/  IADD3 R27, P1, PT, R77, R13, RZ ;  /* 0x0000000d4d1b7210 */ /* 0x000fc40007f3e0ff */
[-C--:B0-----:R-:W-:Y:S01]  /*1e670*/  IADD3 R0, P4, PT, R79, R13.reuse, RZ ;  /* 0x0000000d4f007210 */ /* 0x081fe20007f9e0ff */
[----:B------:R-:W-:Y:S04]  /*1e680*/  STL [R1+0x1780], R24 ;  /* 0x0017801801007387 */ /* 0x000fe80000100800 */
[----:B------:R-:W-:Y:S01]  /*1e690*/  STL [R1+0x17a0], R36 ;  /* 0x0017a02401007387 */ /* 0x000fe20000100800 */
[----:B------:R-:W-:-:S03]  /*1e6a0*/  IADD3 R5, P3, PT, R78, R13, RZ ;  /* 0x0000000d4e057210 */ /* 0x000fc60007f7e0ff */
[----:B------:R-:W-:Y:S01]  /*1e6b0*/  STL [R1+0x1788], R39 ;  /* 0x0017882701007387 */ /* 0x000fe20000100800 */
[----:B------:R-:W-:-:S03]  /*1e6c0*/  LEA.HI.X.SX32 R43, R76, R12, 0x1, P2 ;  /* 0x0000000c4c2b7211 */ /* 0x000fc600010f0eff */
[----:B------:R-:W-:Y:S04]  /*1e6d0*/  STL [R1+0x1790], R22 ;  /* 0x0017901601007387 */ /* 0x000fe80000100800 */
[----:B------:R-:W-:Y:S01]  /*1e6e0*/  STL [R1+0x1798], R37 ;  /* 0x0017982501007387 */ /* 0x000fe20000100800 */
[----:B------:R-:W-:-:S03]  /*1e6f0*/  LEA.HI.X.SX32 R4, R79, R12, 0x1, P4 ;  /* 0x0000000c4f047211 */ /* 0x000fc600020f0eff */
[----:B------:R-:W-:Y:S01]  /*1e700*/  STL [R1+0x17a4], R27 ;  /* 0x0017a41b01007387 */ /* 0x000fe20000100800 */
[----:B------:R-:W-:-:S03]  /*1e710*/  LEA.HI.X.SX32 R6, R78, R12, 0x1, P3 ;  /* 0x0000000c4e067211 */ /* 0x000fc600018f0eff */
[----:B------:R0:W-:Y:S04]  /*1e720*/  STL [R1+0x808], R0 ;  /* 0x0008080001007387 */ /* 0x0001e80000100800 */
[----:B------:R-:W-:Y:S01]  /*1e730*/  STL [R1+0x17a8], R5 ;  /* 0x0017a80501007387 */ /* 0x000fe20000100800 */
[----:B0-----:R-:W-:-:S03]  /*1e740*/  LEA.HI.X.SX32 R0, R77, R12, 0x1, P1 ;  /* 0x0000000c4d007211 */ /* 0x001fc600008f0eff */
[----:B------:R-:W-:Y:S04]  /*1e750*/  STL [R1+0x7f8], R43 ;  /* 0x0007f82b01007387 */ /* 0x000fe80000100800 */
[----:B------:R-:W-:Y:S04]  /*1e760*/  STL [R1+0x800], R0 ;  /* 0x0008000001007387 */ /* 0x000fe80000100800 */
[----:B------:R-:W-:Y:S04]  /*1e770*/  STL [R1+0x7fc], R4 ;  /* 0x0007fc0401007387 */ /* 0x000fe80000100800 */
[----:B------:R-:W-:Y:S04]  /*1e780*/  STL [R1+0x804], R6 ;  /* 0x0008040601007387 */ /* 0x000fe80000100800 */
[----:B------:R-:W4:Y:S04]  /*1e790*/  LDL.LU R50, [R1+0x3ec] ;  /* 0x0003ec0001327983 */ /* 0x000f280000300800 */
[----:B------:R-:W4:Y:S04]  /*1e7a0*/  LDL.LU R56, [R1+0x3e8] ;  /* 0x0003e80001387983 */ /* 0x000f280000300800 */
[----:B------:R-:W4:Y:S04]  /*1e7b0*/  LDL.LU R16, [R1+0x3d4] ;  /* 0x0003d40001107983 */ /* 0x000f280000300800 */
[----:B------:R-:W4:Y:S04]  /*1e7c0*/  LDL.LU R51, [R1+0x380] ;  /* 0x0003800001337983 */ /* 0x000f280000300800 */
[----:B------:R-:W4:Y:S04]  /*1e7d0*/  LDL.LU R55, [R1+0x37c] ;  /* 0x00037c0001377983 */ /* 0x000f280000300800 */
[----:B------:R-:W4:Y:S04]  /*1e7e0*/  LDL.LU R52, [R1+0x378] ;  /* 0x0003780001347983 */ /* 0x000f280000300800 */
[----:B--2---:R0:W-:Y:S04]  /*1e7f0*/  STS.U8 [R11+UR4+0x980], R90 ;  /* 0x0009805a0b007988 */ /* 0x0041e80008000004 */
[----:B---3--:R1:W-:Y:S04]  /*1e800*/  STS.U8 [R11+UR4+0x4980], R91 ;  /* 0x0049805b0b007988 */ /* 0x0083e80008000004 */
[----:B0-----:R-:W2:Y:S04]  /*1e810*/  LDL.LU R90, [R1+0x364] ;  /* 0x00036400015a7983 */ /* 0x001ea80000300800 */
[----:B----4-:R0:W-:Y:S04]  /*1e820*/  STS.U8 [R11+UR4+0x8980], R92 ;  /* 0x0089805c0b007988 */ /* 0x0101e80008000004 */
[----:B-1----:R-:W3:Y:S04]  /*1e830*/  LDL.LU R91, [R1+0x300] ;  /* 0x00030000015b7983 */ /* 0x002ee80000300800 */
[----:B------:R1:W-:Y:S04]  /*1e840*/  STS.U8 [R11+UR4+0xc980], R93 ;  /* 0x00c9805d0b007988 */ /* 0x0003e80008000004 */
[----:B0-----:R-:W4:Y:S04]  /*1e850*/  LDL.LU R92, [R1+0x2fc] ;  /* 0x0002fc00015c7983 */ /* 0x001f280000300800 */
[----:B------:R0:W-:Y:S04]  /*1e860*/  STS.U8 [R11+UR4+0x4d80], R80 ;  /* 0x004d80500b007988 */ /* 0x0001e80008000004 */
[----:B-1----:R-:W4:Y:S04]  /*1e870*/  LDL.LU R93, [R1+0x2f8] ;  /* 0x0002f800015d7983 */ /* 0x002f280000300800 */
        /* <DEDUP_REMOVED lines=16> */
[----:B0-----:R-:W4:Y:S04]  /*1e980*/  LDL.LU R82, [R1+0x1f8] ;  /* 0x0001f80001527983 */ /* 0x001f280000300800 */
        /* <DEDUP_REMOVED lines=14> */
[----:B------:R1:W-:Y:S04]  /*1ea70*/  STS.U8 [R11+UR4+0xd580], R16 ;  /* 0x00d580100b007988 */ /* 0x0003e80008000004 */
[----:B0-----:R-:W4:Y:S04]  /*1ea80*/  LDL.LU R50, [R1+0x1a60] ;  /* 0x001a600001327983 */ /* 0x001f280000300800 */
[----:B-1----:R-:W4:Y:S04]  /*1ea90*/  LDL.LU R56, [R1+0x1a5c] ;  /* 0x001a5c0001387983 */ /* 0x002f280000300800 */
[----:B------:R-:W4:Y:S04]  /*1eaa0*/  LDL.LU R16, [R1+0x1a58] ;  /* 0x001a580001107983 */ /* 0x000f280000300800 */
[----:B------:R0:W-:Y:S04]  /*1eab0*/  STS.U8 [R11+UR4+0x1980], R51 ;  /* 0x001980330b007988 */ /* 0x0001e80008000004 */
[----:B------:R1:W-:Y:S04]  /*1eac0*/  STS.U8 [R11+UR4+0x5980], R55 ;  /* 0x005980370b007988 */ /* 0x0003e80008000004 */
[----:B------:R1:W-:Y:S04]  /*1ead0*/  STS.U8 [R11+UR4+0x9980], R52 ;  /* 0x009980340b007988 */ /* 0x0003e80008000004 */
[----:B0-----:R-:W4:Y:S04]  /*1eae0*/  LDL.LU R51, [R1+0x1a54] ;  /* 0x001a540001337983 */ /* 0x001f280000300800 */
[----:B-1----:R-:W4:Y:S04]  /*1eaf0*/  LDL.LU R55, [R1+0x1a50] ;  /* 0x001a500001377983 */ /* 0x002f280000300800 */
        /* <DEDUP_REMOVED lines=19> */
[----:B------:R0:W-:Y:S04]  /*1ec30*/  STS.U8 [R11+UR4+0x2580], R86 ;  /* 0x002580560b007988 */ /* 0x0001e80008000004 */
[----:B------:R1:W-:Y:S04]  /*1ec40*/  STS.U8 [R11+UR4+0x6580], R87 ;  /* 0x006580570b007988 */ /* 0x0003e80008000004 */
[----:B0-----:R-:W4:Y:S04]  /*1ec50*/  LDL.LU R86, [R1+0x1a24] ;  /* 0x001a240001567983 */ /* 0x001f280000300800 */
[----:B-1----:R-:W4:Y:S04]  /*1ec60*/  LDL.LU R87, [R1+0x1a20] ;  /* 0x001a200001577983 */ /* 0x002f280000300800 */
[----:B------:R0:W-:Y:S04]  /*1ec70*/  STS.U8 [R11+UR4+0xa580], R89 ;  /* 0x00a580590b007988 */ /* 0x0001e80008000004 */
[----:B0-----:R-:W4:Y:S04]  /*1ec80*/  LDL.LU R89, [R1+0x1a1c] ;  /* 0x001a1c0001597983 */ /* 0x001f280000300800 */
[----:B------:R0:W-:Y:S04]  /*1ec90*/  STS.U8 [R11+UR4+0xed80], R25 ;  /* 0x00ed80190b007988 */ /* 0x0001e80008000004 */
[----:B------:R1:W-:Y:S04]  /*1eca0*/  STS.U8 [R11+UR4+0x3180], R33 ;  /* 0x003180210b007988 */ /* 0x0003e80008000004 */
[----:B0-----:R-:W4:Y:S04]  /*1ecb0*/  LDL.LU R25, [R1+0x580] ;  /* 0x0005800001197983 */ /* 0x001f280000300800 */
[----:B-1----:R-:W4:Y:S04]  /*1ecc0*/  LDL.LU R33, [R1+0x57c] ;  /* 0x00057c0001217983 */ /* 0x002f280000300800 */
[----:B------:R0:W-:Y:S04]  /*1ecd0*/  STS.U8 [R11+UR4+0x7180], R19 ;  /* 0x007180130b007988 */ /* 0x0001e80008000004 */
[----:B------:R1:W-:Y:S04]  /*1ece0*/  STS.U8 [R11+UR4+0xb180], R18 ;  /* 0x00b180120b007988 */ /* 0x0003e80008000004 */
[----:B0-----:R-:W4:Y:S04]  /*1ecf0*/  LDL.LU R19, [R1+0x578] ;  /* 0x0005780001137983 */ /* 0x001f280000300800 */
[----:B-1----:R-:W4:Y:S04]  /*1ed00*/  LDL.LU R18, [R1+0x574] ;  /* 0x0005740001127983 */ /* 0x002f280000300800 */
[----:B------:R0:W-:Y:S04]  /*1ed10*/  STS.U8 [R11+UR4+0x2d80], R88 ;  /* 0x002d80580b007988 */ /* 0x0001e80008000004 */
[----:B------:R1:W-:Y:S04]  /*1ed20*/  STS.U8 [R11+UR4+0x6d80], R49 ;  /* 0x006d80310b007988 */ /* 0x0003e80008000004 */
[----:B------:R1:W-:Y:S04]  /*1ed30*/  STS.U8 [R11+UR4+0x6980], R13 ;  /* 0x0069800d0b007988 */ /* 0x0003e80008000004 */
[----:B0-----:R-:W4:Y:S04]  /*1ed40*/  LDL.LU R88, [R1+0x544] ;  /* 0x0005440001587983 */ /* 0x001f280000300800 */
[----:B-1----:R-:W4:Y:S04]  /*1ed50*/  LDL.LU R49, [R1+0x540] ;  /* 0x0005400001317983 */ /* 0x002f280000300800 */
[----:B------:R0:W-:Y:S04]  /*1ed60*/  STS.U8 [R11+UR4+0xf180], R14 ;  /* 0x00f1800e0b007988 */ /* 0x0001e80008000004 */
[----:B------:R-:W4:Y:S04]  /*1ed70*/  LDL.LU R13, [R1+0x47c] ;  /* 0x00047c00010d7983 */ /* 0x000f280000300800 */
[----:B0-----:R-:W4:Y:S04]  /*1ed80*/  LDL.LU R14, [R1+0x474] ;  /* 0x00047400010e7983 */ /* 0x001f280000300800 */
[----:B------:R0:W-:Y:S02]  /*1ed90*/  STS.U8 [R11+UR4+0xe580], R82 ;  /* 0x00e580520b007988 */ /* 0x0001e40008000004 */
[----:B0-----:R-:W0:Y:S02]  /*1eda0*/  S2R R82, SR_TID.X ;  /* 0x0000000000527919 */ /* 0x001e240000002100 */
[----:B------:R1:W-:Y:S04]  /*1edb0*/  STS.U8 [R11+UR4+0xad80], R41 ;  /* 0x00ad80290b007988 */ /* 0x0003e80008000004 */
[----:B------:R0:W-:Y:S04]  /*1edc0*/  STS.U8 [R11+UR4+0x2980], R12 ;  /* 0x0029800c0b007988 */ /* 0x0001e80008000004 */
[----:B-1----:R-:W4:Y:S04]  /*1edd0*/  LDL.LU R41, [R1+0x420] ;  /* 0x0004200001297983 */ /* 0x002f280000300800 */
[----:B------:R-:W-:Y:S04]  /*1ede0*/  STS.U8 [R11+UR4+0xa980], R4 ;  /* 0x00a980040b007988 */ /* 0x000fe80008000004 */
[----:B------:R-:W-:Y:S01]  /*1edf0*/  STS.U8 [R11+UR4+0xe980], R54 ;  /* 0x00e980360b007988 */ /* 0x000fe20008000004 */
[----:B0-----:R-:W-:-:S04]  /*1ee00*/  LOP3.LUT R82, R82, 0x7f, RZ, 0xc0, !PT ;  /* 0x0000007f52527812 */ /* 0x001fc800078ec0ff */
[----:B------:R-:W-:Y:S01]  /*1ee10*/  LOP3.LUT R12, R82, 0x40, RZ, 0x3c, !PT ;  /* 0x00000040520c7812 */ /* 0x000fe200078e3cff */
[----:B--2---:R-:W-:Y:S04]  /*1ee20*/  STS.U8 [R11+UR4+0xfd80], R90 ;  /* 0x00fd805a0b007988 */ /* 0x004fe80008000004 */
[----:B---3--:R-:W-:Y:S04]  /*1ee30*/  STS.U8 [R11+UR4+0xbd80], R91 ;  /* 0x00bd805b0b007988 */ /* 0x008fe80008000004 */
[----:B----4-:R-:W-:Y:S04]  /*1ee40*/  STS.U8 [R11+UR4+0x7d80], R92 ;  /* 0x007d805c0b007988 */ /* 0x010fe80008000004 */
[----:B------:R-:W-:Y:S04]  /*1ee50*/  STS.U8 [R11+UR4+0x3d80], R93 ;  /* 0x003d805d0b007988 */ /* 0x000fe80008000004 */
[----:B------:R-:W-:Y:S04]  /*1ee60*/  STS.U8 [R11+UR4+0xf980], R80 ;  /* 0x00f980500b007988 */ /* 0x000fe80008000004 */
[----:B------:R-:W-:Y:S04]  /*1ee70*/  STS.U8 [R11+UR4+0xb980], R81 ;  /* 0x00b980510b007988 */ /* 0x000fe80008000004 */
[----:B------:R-:W-:Y:S04]  /*1ee80*/  STS.U8 [R11+UR4+0x7980], R83 ;  /* 0x007980530b007988 */ /* 0x000fe80008000004 */
[----:B------:R-:W-:Y:S04]  /*1ee90*/  STS.U8 [R11+UR4+0x3980], R84 ;  /* 0x003980540b007988 */ /* 0x000fe80008000004 */
[----:B------:R0:W-:Y:S04]  /*1eea0*/  STS.U8 [R11+UR4+0xf580], R85 ;  /* 0x00f580550b007988 */ /* 0x0001e80008000004 */
[----:B0-----:R-:W2:Y:S04]  /*1eeb0*/  LDL.LU R85, [R1+0x424] ;  /* 0x0004240001557983 */ /* 0x001ea80000300800 */
[----:B------:R-:W3:Y:S04]  /*1eec0*/  LDL.LU R84, [R1+0x480] ;  /* 0x0004800001547983 */ /* 0x000ee80000300800 */
[----:B------:R-:W4:Y:S04]  /*1eed0*/  LDL.LU R83, [R1+0x484] ;  /* 0x0004840001537983 */ /* 0x000f280000300800 */
[----:B------:R-:W2:Y:S04]  /*1eee0*/  LDL.LU R82, [R1+0x4d4] ;  /* 0x0004d40001527983 */ /* 0x000ea80000300800 */
[----:B------:R-:W3:Y:S04]  /*1eef0*/  LDL.LU R93, [R1+0x4dc] ;  /* 0x0004dc00015d7983 */ /* 0x000ee80000300800 */
[----:B------:R-:W4:Y:S04]  /*1ef00*/  LDL.LU R92, [R1+0x4e0] ;  /* 0x0004e000015c7983 */ /* 0x000f280000300800 */
[----:B------:R-:W4:Y:S04]  /*1ef10*/  LDL.LU R91, [R1+0x4e4] ;  /* 0x0004e400015b7983 */ /* 0x000f280000300800 */
[----:B------:R-:W-:Y:S04]  /*1ef20*/  STS.U8 [R11+UR4+0x3580], R89 ;  /* 0x003580590b007988 */ /* 0x000fe80008000004 */
[----:B------:R-:W-:Y:S04]  /*1ef30*/  STS.U8 [R11+UR4+0x7580], R87 ;  /* 0x007580570b007988 */ /* 0x000fe80008000004 */
[----:B------:R0:W-:Y:S04]  /*1ef40*/  STS.U8 [R11+UR4+0xb580], R86 ;  /* 0x00b580560b007988 */ /* 0x0001e80008000004 */
[----:B------:R-:W4:Y:S04]  /*1ef50*/  LDL.LU R90, [R1+0x538] ;  /* 0x00053800015a7983 */ /* 0x000f280000300800 */
[----:B0-----:R-:W4:Y:S04]  /*1ef60*/  LDL.LU R11, [R1+0x530] ;  /* 0x00053000010b7983 */ /* 0x001f280000300800 */
[----:B------:R-:W4:Y:S04]  /*1ef70*/  LDL.LU R86, [R1+0x41c] ;  /* 0x00041c0001567983 */ /* 0x000f280000300800 */
[----:B------:R-:W4:Y:S04]  /*1ef80*/  LDL.LU R87, [R1+0x414] ;  /* 0x0004140001577983 */ /* 0x000f280000300800 */
[----:B------:R0:W-:Y:S04]  /*1ef90*/  STS.U8 [R12+UR4+0x200], R25 ;  /* 0x000200190c007988 */ /* 0x0001e80008000004 */
[----:B------:R-:W4:Y:S04]  /*1efa0*/  LDL.LU R89, [R1+0x3d0] ;  /* 0x0003d00001597983 */ /* 0x000f280000300800 */
[----:B------:R1:W-:Y:S04]  /*1efb0*/  STS.U8 [R12+UR4+0x4200], R33 ;  /* 0x004200210c007988 */ /* 0x0003e80008000004 */
[----:B0-----:R-:W4:Y:S04]  /*1efc0*/  LDL.LU R25, [R1+0x3cc] ;  /* 0x0003cc0001197983 */ /* 0x001f280000300800 */
[----:B------:R0:W-:Y:S04]  /*1efd0*/  STS.U8 [R12+UR4+0x8200], R19 ;  /* 0x008200130c007988 */ /* 0x0001e80008000004 */
[----:B-1----:R-:W4:Y:S04]  /*1efe0*/  LDL.LU R33, [R1+0x3c8] ;  /* 0x0003c80001217983 */ /* 0x002f280000300800 */
[----:B------:R-:W4:Y:S04]  /*1eff0*/  LDL.LU R4, [R1+0x3c0] ;  /* 0x0003c00001047983 */ /* 0x000f280000300800 */
[----:B------:R-:W4:Y:S04]  /*1f000*/  LDL.LU R54, [R1+0x360] ;  /* 0x0003600001367983 */ /* 0x000f280000300800 */
        /* <DEDUP_REMOVED lines=11> */
[----:B------:R0:W-:Y:S04]  /*1f0c0*/  STS.U8 [R12+UR4+0x5200], R41 ;  /* 0x005200290c007988 */ /* 0x0001e80008000004 */
[----:B0-----:R-:W4:Y:S04]  /*1f0d0*/  LDL.LU R41, [R1+0x2d0] ;  /* 0x0002d00001297983 */ /* 0x001f280000300800 */
        /* <DEDUP_REMOVED lines=9> */
[----:B------:R1:W-:Y:S04]  /*1f170*/  STS.U8 [R12+UR4+0x9600], R33 ;  /* 0x009600210c007988 */ /* 0x0003e80008000004 */
[----:B0-----:R-:W2:Y:S04]  /*1f180*/  LDL.LU R25, [R1+0x264] ;  /* 0x0002640001197983 */ /* 0x001ea80000300800 */
[----:B------:R0:W-:Y:S04]  /*1f190*/  STS.U8 [R12+UR4+0x1a00], R54 ;  /* 0x001a00360c007988 */ /* 0x0001e80008000004 */
[----:B-1----:R-:W3:Y:S04]  /*1f1a0*/  LDL.LU R33, [R1+0x260] ;  /* 0x0002600001217983 */ /* 0x002ee80000300800 */
[----:B------:R1:W-:Y:S04]  /*1f1b0*/  STS.U8 [R12+UR4+0x5a00], R19 ;  /* 0x005a00130c007988 */ /* 0x0003e80008000004 */
[----:B0-----:R-:W4:Y:S04]  /*1f1c0*/  LDL.LU R54, [R1+0x25c] ;  /* 0x00025c0001367983 */ /* 0x001f280000300800 */
[----:B------:R0:W-:Y:S04]  /*1f1d0*/  STS.U8 [R12+UR4+0x9a00], R18 ;  /* 0x009a00120c007988 */ /* 0x0001e80008000004 */
        /* <DEDUP_REMOVED lines=17> */
[----:B0-----:R-:W4:Y:S04]  /*1f2f0*/  LDL.LU R14, [R1+0xfc] ;  /* 0x0000fc00010e7983 */ /* 0x001f280000300800 */
        /* <DEDUP_REMOVED lines=8> */
[----:B------:R-:W-:Y:S04]  /*1f380*/  STS.U8 [R12+UR4+0x1600], R89 ;  /* 0x001600590c007988 */ /* 0x000fe80008000004 */
[----:B------:R-:W-:Y:S04]  /*1f390*/  STS.U8 [R12+UR4+0x5e00], R13 ;  /* 0x005e000d0c007988 */ /* 0x000fe80008000004 */
[----:B--2---:R0:W-:Y:S04]  /*1f3a0*/  STS.U8 [R12+UR4+0x2200], R25 ;  /* 0x002200190c007988 */ /* 0x0041e80008000004 */
[----:B---3--:R1:W-:Y:S04]  /*1f3b0*/  STS.U8 [R12+UR4+0x6200], R33 ;  /* 0x006200210c007988 */ /* 0x0083e80008000004 */
[----:B0-----:R-:W2:Y:S04]  /*1f3c0*/  LDL.LU R25, [R1+0x18] ;  /* 0x0000180001197983 */ /* 0x001ea80000300800 */
[----:B------:R-:W3:Y:S04]  /*1f3d0*/  LDL.LU R89, [R1+0x14] ;  /* 0x0000140001597983 */ /* 0x000ee80000300800 */
[----:B-1----:R-:W3:Y:S04]  /*1f3e0*/  LDL.LU R33, [R1+0x10] ;  /* 0x0000100001217983 */ /* 0x002ee80000300800 */
[----:B----4-:R0:W-:Y:S04]  /*1f3f0*/  STS.U8 [R12+UR4+0xa200], R54 ;  /* 0x00a200360c007988 */ /* 0x0101e80008000004 */
[----:B------:R-:W4:Y:S04]  /*1f400*/  LDL.LU R13, [R1+0xc] ;  /* 0x00000c00010d7983 */ /* 0x000f280000300800 */
[----:B------:R1:W-:Y:S04]  /*1f410*/  STS.U8 [R12+UR4+0xe200], R19 ;  /* 0x00e200130c007988 */ /* 0x0003e80008000004 */
[----:B0-----:R-:W4:Y:S04]  /*1f420*/  LDL.LU R54, [R1+0x8] ;  /* 0x0000080001367983 */ /* 0x001f280000300800 */
[----:B-1----:R-:W4:Y:S04]  /*1f430*/  LDL.LU R19, [R1+0x4] ;  /* 0x0000040001137983 */ /* 0x002f280000300800 */
[----:B------:R0:W-:Y:S04]  /*1f440*/  STS.U8 [R12+UR4+0x2600], R18 ;  /* 0x002600120c007988 */ /* 0x0001e80008000004 */
[----:B------:R1:W-:Y:S04]  /*1f450*/  STS.U8 [R12+UR4+0x6600], R4 ;  /* 0x006600040c007988 */ /* 0x0003e80008000004 */
[----:B0-----:R-:W4:Y:S04]  /*1f460*/  LDL.LU R18, [R1] ;  /* 0x0000000001127983 */ /* 0x001f280000300800 */
[----:B-1----:R-:W4:Y:S04]  /*1f470*/  LDL.LU R4, [R1+0x1a18] ;  /* 0x001a180001047983 */ /* 0x002f280000300800 */
[----:B------:R0:W-:Y:S04]  /*1f480*/  STS.U8 [R12+UR4+0x6e00], R88 ;  /* 0x006e00580c007988 */ /* 0x0001e80008000004 */
[----:B------:R1:W-:Y:S04]  /*1f490*/  STS.U8 [R12+UR4+0xae00], R49 ;  /* 0x00ae00310c007988 */ /* 0x0003e80008000004 */
[----:B0-----:R-:W4:Y:S04]  /*1f4a0*/  LDL.LU R88, [R1+0x2c] ;  /* 0x00002c0001587983 */ /* 0x001f280000300800 */
[----:B------:R0:W-:Y:S04]  /*1f4b0*/  STS.U8 [R12+UR4+0x3200], R14 ;  /* 0x0032000e0c007988 */ /* 0x0001e80008000004 */
[----:B-1----:R-:W4:Y:S04]  /*1f4c0*/  LDL.LU R49, [R1+0x28] ;  /* 0x0000280001317983 */ /* 0x002f280000300800 */
[----:B0-----:R-:W4:Y:S04]  /*1f4d0*/  LDL.LU R14, [R1+0x24] ;  /* 0x00002400010e7983 */ /* 0x001f280000300800 */
[----:B------:R0:W-:Y:S02]  /*1f4e0*/  STS.U8 [R12+UR4+0xa600], R82 ;  /* 0x00a600520c007988 */ /* 0x0001e40008000004 */
[----:B0-----:R-:W0:Y:S02]  /*1f4f0*/  S2R R82, SR_TID.X ;  /* 0x0000000000527919 */ /* 0x001e240000002100 */
[----:B------:R-:W-:Y:S04]  /*1f500*/  STS.U8 [R12+UR4+0xb200], R86 ;  /* 0x00b200560c007988 */ /* 0x000fe80008000004 */
[----:B------:R1:W-:Y:S04]  /*1f510*/  STS.U8 [R12+UR4+0x3600], R41 ;  /* 0x003600290c007988 */ /* 0x0003e80008000004 */
[----:B------:R-:W-:Y:S04]  /*1f520*/  STS.U8 [R12+UR4+0xf200], R87 ;  /* 0x00f200570c007988 */ /* 0x000fe80008000004 */
[----:B-1----:R-:W4:Y:S04]  /*1f530*/  LDL.LU R41, [R1+0x20] ;  /* 0x0000200001297983 */ /* 0x002f280000300800 */
[----:B------:R-:W-:Y:S04]  /*1f540*/  STS.U8 [R12+UR4+0xe600], R90 ;  /* 0x00e6005a0c007988 */ /* 0x000fe80008000004 */
[----:B------:R-:W-:Y:S04]  /*1f550*/  STS.U8 [R12+UR4+0x2a00], R11 ;  /* 0x002a000b0c007988 */ /* 0x000fe80008000004 */
[----:B------:R-:W-:Y:S01]  /*1f560*/  STS.U8 [R12+UR4+0x6a00], R91 ;  /* 0x006a005b0c007988 */ /* 0x000fe20008000004 */
[----:B0-----:R-:W-:-:S03]  /*1f570*/  LOP3.LUT R82, R82, 0x7f, RZ, 0xc0, !PT ;  /* 0x0000007f52527812 */ /* 0x001fc600078ec0ff */
[----:B------:R-:W-:Y:S04]  /*1f580*/  STS.U8 [R12+UR4+0xaa00], R92 ;  /* 0x00aa005c0c007988 */ /* 0x000fe80008000004 */
[----:B------:R-:W-:Y:S04]  /*1f590*/  STS.U8 [R12+UR4+0xea00], R93 ;  /* 0x00ea005d0c007988 */ /* 0x000fe80008000004 */
[----:B------:R-:W-:Y:S04]  /*1f5a0*/  STS.U8 [R12+UR4+0x2e00], R83 ;  /* 0x002e00530c007988 */ /* 0x000fe80008000004 */
[----:B------:R-:W-:Y:S04]  /*1f5b0*/  STS.U8 [R12+UR4+0xee00], R84 ;  /* 0x00ee00540c007988 */ /* 0x000fe80008000004 */
[----:B------:R-:W-:Y:S04]  /*1f5c0*/  STS.U8 [R12+UR4+0x7200], R85 ;  /* 0x007200550c007988 */ /* 0x000fe80008000004 */
[----:B--2---:R0:W-:Y:S04]  /*1f5d0*/  STS.U8 [R12+UR4+0x7600], R25 ;  /* 0x007600190c007988 */ /* 0x0041e80008000004 */
[----:B---3--:R1:W-:Y:S04]  /*1f5e0*/  STS.U8 [R12+UR4+0xf600], R33 ;  /* 0x00f600210c007988 */ /* 0x0083e80008000004 */
[----:B0-----:R-:W2:Y:S04]  /*1f5f0*/  LDL.LU R25, [R1+0x570] ;  /* 0x0005700001197983 */ /* 0x001ea80000300800 */
[----:B-1----:R-:W3:Y:S04]  /*1f600*/  LDL.LU R33, [R1+0x56c] ;  /* 0x00056c0001217983 */ /* 0x002ee80000300800 */
[----:B------:R-:W3:Y:S04]  /*1f610*/  LDL.LU R86, [R1+0x564] ;  /* 0x0005640001567983 */ /* 0x000ee80000300800 */
[----:B------:R-:W3:Y:S04]  /*1f620*/  LDL.LU R87, [R1+0x52c] ;  /* 0x00052c0001577983 */ /* 0x000ee80000300800 */
[----:B------:R-:W3:Y:S04]  /*1f630*/  LDL.LU R90, [R1+0x524] ;  /* 0x00052400015a7983 */ /* 0x000ee80000300800 */
[----:B------:R-:W3:Y:S04]  /*1f640*/  LDL.LU R11, [R1+0x520] ;  /* 0x00052000010b7983 */ /* 0x000ee80000300800 */
[----:B----4-:R0:W-:Y:S04]  /*1f650*/  STS.U8 [R12+UR4+0xba00], R19 ;  /* 0x00ba00130c007988 */ /* 0x0101e80008000004 */
[----:B------:R-:W4:Y:S04]  /*1f660*/  LDL.LU R91, [R1+0x4d0] ;  /* 0x0004d000015b7983 */ /* 0x000f280000300800 */
[----:B------:R1:W-:Y:S04]  /*1f670*/  STS.U8 [R12+UR4+0xb600], R89 ;  /* 0x00b600590c007988 */ /* 0x0003e80008000004 */
[----:B0-----:R-:W4:Y:S04]  /*1f680*/  LDL.LU R19, [R1+0x4cc] ;  /* 0x0004cc0001137983 */ /* 0x001f280000300800 */
[----:B------:R-:W4:Y:S04]  /*1f690*/  LDL.LU R92, [R1+0x4c8] ;  /* 0x0004c800015c7983 */ /* 0x000f280000300800 */
[----:B------:R-:W4:Y:S04]  /*1f6a0*/  LDL.LU R93, [R1+0x4c4] ;  /* 0x0004c400015d7983 */ /* 0x000f280000300800 */
[----:B------:R0:W-:Y:S04]  /*1f6b0*/  STS.U8 [R12+UR4+0x3a00], R13 ;  /* 0x003a000d0c007988 */ /* 0x0001e80008000004 */
[----:B------:R0:W-:Y:S04]  /*1f6c0*/  STS.U8 [R12+UR4+0xfa00], R18 ;  /* 0x00fa00120c007988 */ /* 0x0001e80008000004 */
[----:B-1----:R-:W4:Y:S01]  /*1f6d0*/  LDL.LU R89, [R1+0x470] ;  /* 0x0004700001597983 */ /* 0x002f220000300800 */
[----:B0-----:R-:W-:-:S03]  /*1f6e0*/  LOP3.LUT R13, R82, 0x50, RZ, 0x3c, !PT ;  /* 0x00000050520d7812 */ /* 0x001fc600078e3cff */
[----:B------:R-:W4:Y:S04]  /*1f6f0*/  LDL.LU R18, [R1+0x46c] ;  /* 0x00046c0001127983 */ /* 0x000f280000300800 */
[----:B------:R-:W4:Y:S04]  /*1f700*/  LDL.LU R82, [R1+0x528] ;  /* 0x0005280001527983 */ /* 0x000f280000300800 */
[----:B------:R0:W-:Y:S04]  /*1f710*/  STS.U8 [R12+UR4+0x3e00], R88 ;  /* 0x003e00580c007988 */ /* 0x0001e80008000004 */
[----:B------:R-:W4:Y:S04]  /*1f720*/  LDL.LU R83, [R1+0x468] ;  /* 0x0004680001537983 */ /* 0x000f280000300800 */
[----:B------:R1:W-:Y:S04]  /*1f730*/  STS.U8 [R12+UR4+0x7e00], R49 ;  /* 0x007e00310c007988 */ /* 0x0003e80008000004 */
[----:B0-----:R-:W4:Y:S04]  /*1f740*/  LDL.LU R88, [R1+0x464] ;  /* 0x0004640001587983 */ /* 0x001f280000300800 */
[----:B------:R-:W4:Y:S04]  /*1f750*/  LDL.LU R84, [R1+0x410] ;  /* 0x0004100001547983 */ /* 0x000f280000300800 */
[----:B------:R-:W4:Y:S04]  /*1f760*/  LDL.LU R85, [R1+0x40c] ;  /* 0x00040c0001557983 */ /* 0x000f280000300800 */
[----:B------:R0:W-:Y:S04]  /*1f770*/  STS.U8 [R12+UR4+0xbe00], R14 ;  /* 0x00be000e0c007988 */ /* 0x0001e80008000004 */
[----:B-1----:R-:W4:Y:S04]  /*1f780*/  LDL.LU R49, [R1+0x408] ;  /* 0x0004080001317983 */ /* 0x002f280000300800 */
[----:B0-----:R-:W4:Y:S04]  /*1f790*/  LDL.LU R14, [R1+0x404] ;  /* 0x00040400010e7983 */ /* 0x001f280000300800 */
[----:B------:R-:W-:Y:S04]  /*1f7a0*/  STS.U8 [R12+UR4+0x7a00], R54 ;  /* 0x007a00360c007988 */ /* 0x000fe80008000004 */
[----:B------:R0:W-:Y:S04]  /*1f7b0*/  STS.U8 [R12+UR4+0xfe00], R41 ;  /* 0x00fe00290c007988 */ /* 0x0001e80008000004 */
[----:B0-----:R-:W4:Y:S04]  /*1f7c0*/  LDL.LU R12, [R1+0x568] ;  /* 0x00056800010c7983 */ /* 0x001f280000300800 */
[----:B------:R-:W4:Y:S04]  /*1f7d0*/  LDL.LU R54, [R1+0x3bc] ;  /* 0x0003bc0001367983 */ /* 0x000f280000300800 */
[----:B------:R-:W4:Y:S04]  /*1f7e0*/  LDL.LU R41, [R1+0x3b8] ;  /* 0x0003b80001297983 */ /* 0x000f280000300800 */
[----:B--2---:R0:W-:Y:S04]  /*1f7f0*/  STS.U8 [R13+UR4+0x280], R25 ;  /* 0x000280190d007988 */ /* 0x0041e80008000004 */
[----:B---3--:R1:W-:Y:S04]  /*1f800*/  STS.U8 [R13+UR4+0x4280], R33 ;  /* 0x004280210d007988 */ /* 0x0083e80008000004 */
[----:B0-----:R-:W2:Y:S04]  /*1f810*/  LDL.LU R25, [R1+0x3b4] ;  /* 0x0003b40001197983 */ /* 0x001ea80000300800 */
[----:B-1----:R-:W3:Y:S04]  /*1f820*/  LDL.LU R33, [R1+0x3b0] ;  /* 0x0003b00001217983 */ /* 0x002ee80000300800 */
[----:B------:R0:W-:Y:S04]  /*1f830*/  STS.U8 [R13+UR4+0xc280], R86 ;  /* 0x00c280560d007988 */ /* 0x0001e80008000004 */
[----:B------:R1:W-:Y:S04]  /*1f840*/  STS.U8 [R13+UR4+0x680], R87 ;  /* 0x000680570d007988 */ /* 0x0003e80008000004 */
[----:B0-----:R-:W3:Y:S04]  /*1f850*/  LDL.LU R86, [R1+0x34c] ;  /* 0x00034c0001567983 */ /* 0x001ee80000300800 */
[----:B-1----:R-:W3:Y:S04]  /*1f860*/  LDL.LU R87, [R1+0x348] ;  /* 0x0003480001577983 */ /* 0x002ee80000300800 */
[----:B----4-:R0:W-:Y:S04]  /*1f870*/  STS.U8 [R13+UR4+0x4a80], R19 ;  /* 0x004a80130d007988 */ /* 0x0101e80008000004 */
        /* <DEDUP_REMOVED lines=11> */
[----:B------:R-:W-:Y:S04]  /*1f930*/  STS.U8 [R13+UR4+0x4680], R82 ;  /* 0x004680520d007988 */ /* 0x000fe80008000004 */
[----:B------:R-:W-:Y:S04]  /*1f940*/  STS.U8 [R13+UR4+0x8280], R12 ;  /* 0x0082800c0d007988 */ /* 0x000fe80008000004 */
[----:B------:R-:W-:Y:S04]  /*1f950*/  STS.U8 [R13+UR4+0x1680], R54 ;  /* 0x001680360d007988 */ /* 0x000fe80008000004 */
[----:B------:R0:W-:Y:S04]  /*1f960*/  STS.U8 [R13+UR4+0x5680], R41 ;  /* 0x005680290d007988 */ /* 0x0001e80008000004 */
[----:B------:R-:W-:Y:S04]  /*1f970*/  STS.U8 [R13+UR4+0x8680], R90 ;  /* 0x0086805a0d007988 */ /* 0x000fe80008000004 */
[----:B0-----:R-:W4:Y:S04]  /*1f980*/  LDL.LU R41, [R1+0x250] ;  /* 0x0002500001297983 */ /* 0x001f280000300800 */
[----:B------:R-:W4:Y:S04]  /*1f990*/  LDL.LU R54, [R1+0x24c] ;  /* 0x00024c0001367983 */ /* 0x000f280000300800 */
[----:B------:R-:W-:Y:S04]  /*1f9a0*/  STS.U8 [R13+UR4+0xc680], R11 ;  /* 0x00c6800b0d007988 */ /* 0x000fe80008000004 */
[----:B------:R-:W-:Y:S04]  /*1f9b0*/  STS.U8 [R13+UR4+0xca80], R93 ;  /* 0x00ca805d0d007988 */ /* 0x000fe80008000004 */
        /* <DEDUP_REMOVED lines=13> */
[----:B------:R-:W3:Y:S04]  /*1fa90*/  LDL.LU R93, [R1+0x180] ;  /* 0x00018000015d7983 */ /* 0x000ee80000300800 */
[----:B------:R-:W3:Y:S04]  /*1faa0*/  LDL.LU R91, [R1+0x17c] ;  /* 0x00017c00015b7983 */ /* 0x000ee80000300800 */
[----:B------:R-:W3:Y:S04]  /*1fab0*/  LDL.LU R92, [R1+0x174] ;  /* 0x00017400015c7983 */ /* 0x000ee80000300800 */
[----:B----4-:R0:W-:Y:S04]  /*1fac0*/  STS.U8 [R13+UR4+0x9a80], R19 ;  /* 0x009a80130d007988 */ /* 0x0101e80008000004 */
[----:B------:R-:W4:Y:S04]  /*1fad0*/  LDL.LU R83, [R1+0x164] ;  /* 0x0001640001537983 */ /* 0x000f280000300800 */
[----:B0-----:R-:W4:Y:S04]  /*1fae0*/  LDL.LU R19, [R1+0x11c] ;  /* 0x00011c0001137983 */ /* 0x001f280000300800 */
[----:B------:R-:W4:Y:S04]  /*1faf0*/  LDL.LU R84, [R1+0x118] ;  /* 0x0001180001547983 */ /* 0x000f280000300800 */
[----:B------:R0:W-:Y:S04]  /*1fb00*/  STS.U8 [R13+UR4+0x1e80], R18 ;  /* 0x001e80120d007988 */ /* 0x0001e80008000004 */
[----:B------:R1:W-:Y:S04]  /*1fb10*/  STS.U8 [R13+UR4+0x1a80], R86 ;  /* 0x001a80560d007988 */ /* 0x0003e80008000004 */
[----:B------:R1:W-:Y:S04]  /*1fb20*/  STS.U8 [R13+UR4+0x5a80], R87 ;  /* 0x005a80570d007988 */ /* 0x0003e80008000004 */
[----:B0-----:R-:W4:Y:S04]  /*1fb30*/  LDL.LU R18, [R1+0x114] ;  /* 0x0001140001127983 */ /* 0x001f280000300800 */
[----:B------:R-:W4:Y:S04]  /*1fb40*/  LDL.LU R85, [R1+0x110] ;  /* 0x0001100001557983 */ /* 0x000f280000300800 */
[----:B-1----:R-:W4:Y:S04]  /*1fb50*/  LDL.LU R86, [R1+0x5c] ;  /* 0x00005c0001567983 */ /* 0x002f280000300800 */
[----:B------:R0:W-:Y:S04]  /*1fb60*/  STS.U8 [R13+UR4+0xda80], R89 ;  /* 0x00da80590d007988 */ /* 0x0001e80008000004 */
[----:B------:R-:W4:Y:S04]  /*1fb70*/  LDL.LU R87, [R1+0x58] ;  /* 0x0000580001577983 */ /* 0x000f280000300800 */
[----:B------:R1:W-:Y:S04]  /*1fb80*/  STS.U8 [R13+UR4+0x5e80], R88 ;  /* 0x005e80580d007988 */ /* 0x0003e80008000004 */
[----:B0-----:R-:W4:Y:S04]  /*1fb90*/  LDL.LU R89, [R1+0x54] ;  /* 0x0000540001597983 */ /* 0x001f280000300800 */
[----:B------:R0:W-:Y:S04]  /*1fba0*/  STS.U8 [R13+UR4+0xde80], R14 ;  /* 0x00de800e0d007988 */ /* 0x0001e80008000004 */
[----:B-1----:R-:W4:Y:S04]  /*1fbb0*/  LDL.LU R88, [R1+0x50] ;  /* 0x0000500001587983 */ /* 0x002f280000300800 */
[----:B0-----:R-:W4:Y:S04]  /*1fbc0*/  LDL.LU R14, [R1+0x4c] ;  /* 0x00004c00010e7983 */ /* 0x001f280000300800 */
[----:B------:R0:W-:Y:S04]  /*1fbd0*/  STS.U8 [R13+UR4+0x9e80], R49 ;  /* 0x009e80310d007988 */ /* 0x0001e80008000004 */
[----:B0-----:R-:W4:Y:S04]  /*1fbe0*/  LDL.LU R49, [R1+0x48] ;  /* 0x0000480001317983 */ /* 0x001f280000300800 */
[----:B------:R0:W-:Y:S04]  /*1fbf0*/  STS.U8 [R13+UR4+0x2280], R41 ;  /* 0x002280290d007988 */ /* 0x0001e80008000004 */
[----:B------:R1:W-:Y:S04]  /*1fc00*/  STS.U8 [R13+UR4+0x6280], R54 ;  /* 0x006280360d007988 */ /* 0x0003e80008000004 */
[----:B0-----:R-:W4:Y:S04]  /*1fc10*/  LDL.LU R41, [R1+0x44] ;  /* 0x0000440001297983 */ /* 0x001f280000300800 */
[----:B-1----:R-:W4:Y:S04]  /*1fc20*/  LDL.LU R54, [R1+0x1a14] ;  /* 0x001a140001367983 */ /* 0x002f280000300800 */
[----:B--2---:R0:W-:Y:S04]  /*1fc30*/  STS.U8 [R13+UR4+0xa280], R25 ;  /* 0x00a280190d007988 */ /* 0x0041e80008000004 */
[----:B---3--:R1:W-:Y:S04]  /*1fc40*/  STS.U8 [R13+UR4+0xe280], R33 ;  /* 0x00e280210d007988 */ /* 0x0083e80008000004 */
[----:B0-----:R-:W2:Y:S04]  /*1fc50*/  LDL.LU R25, [R1+0x40] ;  /* 0x0000400001197983 */ /* 0x001ea80000300800 */
[----:B-1----:R-:W3:Y:S04]  /*1fc60*/  LDL.LU R33, [R1+0x3c] ;  /* 0x00003c0001217983 */ /* 0x002ee80000300800 */
[----:B------:R0:W-:Y:S04]  /*1fc70*/  STS.U8 [R13+UR4+0x2a80], R93 ;  /* 0x002a805d0d007988 */ /* 0x0001e80008000004 */
[----:B0-----:R-:W3:Y:S04]  /*1fc80*/  LDL.LU R93, [R1+0x38] ;  /* 0x00003800015d7983 */ /* 0x001ee80000300800 */
[----:B----4-:R0:W-:Y:S04]  /*1fc90*/  STS.U8 [R13+UR4+0xea80], R83 ;  /* 0x00ea80530d007988 */ /* 0x0101e80008000004 */
[----:B------:R1:W-:Y:S04]  /*1fca0*/  STS.U8 [R13+UR4+0x2e80], R19 ;  /* 0x002e80130d007988 */ /* 0x0003e80008000004 */
[----:B0-----:R-:W4:Y:S04]  /*1fcb0*/  LDL.LU R83, [R1+0x34] ;  /* 0x0000340001537983 */ /* 0x001f280000300800 */
[----:B-1----:R-:W4:Y:S04]  /*1fcc0*/  LDL.LU R19, [R1+0x30] ;  /* 0x0000300001137983 */ /* 0x002f280000300800 */
[----:B------:R0:W-:Y:S04]  /*1fcd0*/  STS.U8 [R13+UR4+0xae80], R18 ;  /* 0x00ae80120d007988 */ /* 0x0001e80008000004 */
        /* <DEDUP_REMOVED lines=15> */
[----:B0-----:R-:W4:Y:S04]  /*1fdd0*/  LDL.LU R49, [R1+0x554] ;  /* 0x0005540001317983 */ /* 0x001f280000300800 */
        /* <DEDUP_REMOVED lines=16> */
[----:B------:R0:W-:Y:S04]  /*1fee0*/  STS.U8 [R13+UR4+0x7a80], R93 ;  /* 0x007a805d0d007988 */ /* 0x0001e80008000004 */
[----:B------:R-:W3:Y:S04]  /*1fef0*/  LDL.LU R92, [R1+0x45c] ;  /* 0x00045c00015c7983 */ /* 0x000ee80000300800 */
[----:B----4-:R1:W-:Y:S04]  /*1ff00*/  STS.U8 [R13+UR4+0xba80], R83 ;  /* 0x00ba80530d007988 */ /* 0x0103e80008000004 */
[----:B0-----:R-:W4:Y:S04]  /*1ff10*/  LDL.LU R93, [R1+0x458] ;  /* 0x00045800015d7983 */ /* 0x001f280000300800 */
[----:B------:R-:W4:Y:S04]  /*1ff20*/  LDL.LU R82, [R1+0x4c0] ;  /* 0x0004c00001527983 */ /* 0x000f280000300800 */
[----:B------:R-:W4:Y:S04]  /*1ff30*/  LDL.LU R91, [R1+0x454] ;  /* 0x00045400015b7983 */ /* 0x000f280000300800 */
[----:B------:R0:W-:Y:S04]  /*1ff40*/  STS.U8 [R13+UR4+0xfa80], R19 ;  /* 0x00fa80130d007988 */ /* 0x0001e80008000004 */
[----:B-1----:R-:W4:Y:S04]  /*1ff50*/  LDL.LU R83, [R1+0x400] ;  /* 0x0004000001537983 */ /* 0x002f280000300800 */
[----:B------:R1:W-:Y:S04]  /*1ff60*/  STS.U8 [R13+UR4+0x3e80], R18 ;  /* 0x003e80120d007988 */ /* 0x0003e80008000004 */
[----:B0-----:R-:W4:Y:S04]  /*1ff70*/  LDL R19, [R1+0x15c0] ;  /* 0x0015c00001137983 */ /* 0x001f280000100800 */
[----:B------:R0:W-:Y:S04]  /*1ff80*/  STS.U8 [R13+UR4+0x7e80], R86 ;  /* 0x007e80560d007988 */ /* 0x0001e80008000004 */
[----:B-1----:R-:W4:Y:S04]  /*1ff90*/  LDL R18, [R1+0x15c4] ;  /* 0x0015c40001127983 */ /* 0x002f280000100800 */
[----:B------:R1:W-:Y:S04]  /*1ffa0*/  STS.U8 [R13+UR4+0xbe80], R87 ;  /* 0x00be80570d007988 */ /* 0x0003e80008000004 */
[----:B0-----:R-:W4:Y:S04]  /*1ffb0*/  LDL R86, [R1+0x1600] ;  /* 0x0016000001567983 */ /* 0x001f280000100800 */
[----:B-1----:R-:W4:Y:S04]  /*1ffc0*/  LDL R87, [R1+0x1604] ;  /* 0x0016040001577983 */ /* 0x002f280000100800 */
[----:B------:R0:W-:Y:S02]  /*1ffd0*/  STS.U8 [R13+UR4+0xfe80], R14 ;  /* 0x00fe800e0d007988 */ /* 0x0001e40008000004 */
[----:B0-----:R-:W0:Y:S02]  /*1ffe0*/  S2R R14, SR_TID.X ;  /* 0x00000000000e7919 */ /* 0x001e240000002100 */
[----:B------:R-:W4:Y:S01]  /*1fff0*/  LDL.LU R13, [R1+0x510] ;  /* 0x00051000010d7983 */ /* 0x000f220000300800 */
[----:B0-----:R-:W-:-:S04]  /*20000*/  LOP3.LUT R14, R14, 0x7f, RZ, 0xc0, !PT ;  /* 0x0000007f0e0e7812 */ /* 0x001fc800078ec0ff */
[----:B------:R-:W-:-:S05]  /*20010*/  LOP3.LUT R14, R14, 0x60, RZ, 0x3c, !PT ;  /* 0x000000600e0e7812 */ /* 0x000fca00078e3cff */
[----:B------:R0:W-:Y:S04]  /*20020*/  STS.U8 [R14+UR4+0x300], R88 ;  /* 0x000300580e007988 */ /* 0x0001e80008000004 */
[----:B------:R1:W-:Y:S04]  /*20030*/  STS.U8 [R14+UR4+0x4300], R84 ;  /* 0x004300540e007988 */ /* 0x0003e80008000004 */
[----:B------:R1:W-:Y:S04]  /*20040*/  STS.U8 [R14+UR4+0x8300], R89 ;  /* 0x008300590e007988 */ /* 0x0003e80008000004 */
[----:B0-----:R-:W4:Y:S04]  /*20050*/  LDL.LU R88, [R1+0x1a10] ;  /* 0x001a100001587983 */ /* 0x001f280000300800 */
[----:B-1----:R-:W4:Y:S04]  /*20060*/  LDL R84, [R1+0x1640] ;  /* 0x0016400001547983 */ /* 0x002f280000100800 */
[----:B------:R-:W4:Y:S01]  /*20070*/  LDL R89, [R1+0x1644] ;  /* 0x0016440001597983 */ /* 0x000f220000100800 */
[----:B------:R-:W-:-:S03]  /*20080*/  PRMT R81, RZ, 0x7610, R81 ;  /* 0x00007610ff517816 */ /* 0x000fc60000000051 */
[----:B------:R0:W-:Y:S01]  /*20090*/  STS.U8 [R14+UR4+0xc300], R49 ;  /* 0x00c300310e007988 */ /* 0x0001e20008000004 */
[----:B------:R-:W-:-:S03]  /*200a0*/  PRMT R73, RZ, 0x7610, R73 ;  /* 0x00007610ff497816 */ /* 0x000fc60000000049 */
[----:B------:R1:W-:Y:S01]  /*200b0*/  STS.U8 [R14+UR4+0x700], R41 ;  /* 0x000700290e007988 */ /* 0x0003e20008000004 */
[----:B------:R-:W-:-:S03]  /*200c0*/  PRMT R65, RZ, 0x7610, R65 ;  /* 0x00007610ff417816 */ /* 0x000fc60000000041 */
[----:B0-----:R-:W4:Y:S04]  /*200d0*/  LDL.LU R49, [R1+0x1a0c] ;  /* 0x001a0c0001317983 */ /* 0x001f280000300800 */
[----:B-1----:R-:W4:Y:S04]  /*200e0*/  LDL.LU R41, [R1+0x1a08] ;  /* 0x001a080001297983 */ /* 0x002f280000300800 */
[----:B--2---:R0:W-:Y:S04]  /*200f0*/  STS.U8 [R14+UR4+0x4700], R25 ;  /* 0x004700190e007988 */ /* 0x0041e80008000004 */
[----:B---3--:R1:W-:Y:S04]  /*20100*/  STS.U8 [R14+UR4+0x8700], R33 ;  /* 0x008700210e007988 */ /* 0x0083e80008000004 */
[----:B------:R2:W-:Y:S04]  /*20110*/  STS.U8 [R14+UR4+0x4b00], R85 ;  /* 0x004b00550e007988 */ /* 0x0005e80008000004 */
[----:B------:R3:W-:Y:S04]  /*20120*/  STS.U8 [R14+UR4+0x8b00], R12 ;  /* 0x008b000c0e007988 */ /* 0x0007e80008000004 */
[----:B------:R-:W-:Y:S04]  /*20130*/  STS.U8 [R14+UR4+0xcb00], R90 ;  /* 0x00cb005a0e007988 */ /* 0x000fe80008000004 */
[----:B------:R-:W-:Y:S04]  /*20140*/  STS.U8 [R14+UR4+0xf00], R11 ;  /* 0x000f000b0e007988 */ /* 0x000fe80008000004 */
[----:B0-----:R-:W4:Y:S04]  /*20150*/  LDL.LU R25, [R1+0x1a04] ;  /* 0x001a040001197983 */ /* 0x001f280000300800 */
[----:B------:R0:W-:Y:S04]  /*20160*/  STS.U8 [R14+UR4+0x4f00], R92 ;  /* 0x004f005c0e007988 */ /* 0x0001e80008000004 */
[----:B-1----:R-:W4:Y:S04]  /*20170*/  LDL.LU R33, [R1+0x1a00] ;  /* 0x001a000001217983 */ /* 0x002f280000300800 */
[----:B----4-:R1:W-:Y:S04]  /*20180*/  STS.U8 [R14+UR4+0x8f00], R93 ;  /* 0x008f005d0e007988 */ /* 0x0103e80008000004 */
[----:B------:R-:W-:Y:S04]  /*20190*/  STS.U8 [R14+UR4+0xb00], R82 ;  /* 0x000b00520e007988 */ /* 0x000fe80008000004 */
[----:B------:R4:W-:Y:S04]  /*201a0*/  STS.U8 [R14+UR4+0xcf00], R91 ;  /* 0x00cf005b0e007988 */ /* 0x0009e80008000004 */
[----:B--2---:R-:W2:Y:S04]  /*201b0*/  LDL R85, [R1+0x1680] ;  /* 0x0016800001557983 */ /* 0x004ea80000100800 */
[----:B---3--:R-:W3:Y:S04]  /*201c0*/  LDL R12, [R1+0x16c0] ;  /* 0x0016c000010c7983 */ /* 0x008ee80000100800 */
[----:B0-----:R-:W3:Y:S04]  /*201d0*/  LDL R92, [R1+0x16c4] ;  /* 0x0016c400015c7983 */ /* 0x001ee80000100800 */
[----:B-1----:R-:W3:Y:S04]  /*201e0*/  LDL R93, [R1+0x1704] ;  /* 0x00170400015d7983 */ /* 0x002ee80000100800 */
[----:B------:R-:W-:Y:S04]  /*201f0*/  STS.U8 [R14+UR4+0xc700], R13 ;  /* 0x00c7000d0e007988 */ /* 0x000fe80008000004 */
[----:B------:R0:W-:Y:S04]  /*20200*/  STS.U8 [R14+UR4+0x1300], R83 ;  /* 0x001300530e007988 */ /* 0x0001e80008000004 */
[----:B------:R1:W4:Y:S02]  /*20210*/  @P0 LDG.E.U8 R81, desc[UR14][R18.64] ;  /* 0x0000000e12510981 */ /* 0x000324000c1e1100 */
[----:B-1----:R-:W-:-:S02]  /*20220*/  @P0 IMAD.MOV.U32 R18, RZ, RZ, R87 ;  /* 0x000000ffff120224 */ /* 0x002fc400078e0057 */
[----:B------:R-:W-:-:S05]  /*20230*/  @P0 IMAD.MOV.U32 R19, RZ, RZ, R86 ;  /* 0x000000ffff130224 */ /* 0x000fca00078e0056 */
[----:B------:R1:W4:Y:S02]  /*20240*/  @P0 LDG.E.U8 R73, desc[UR14][R18.64] ;  /* 0x0000000e12490981 */ /* 0x000324000c1e1100 */
[----:B-1----:R-:W-:Y:S02]  /*20250*/  @P0 IMAD.MOV.U32 R19, RZ, RZ, R84 ;  /* 0x000000ffff130224 */ /* 0x002fe400078e0054 */
[----:B------:R-:W-:-:S05]  /*20260*/  @P0 IMAD.MOV.U32 R18, RZ, RZ, R89 ;  /* 0x000000ffff120224 */ /* 0x000fca00078e0059 */
[----:B------:R1:W4:Y:S01]  /*20270*/  @P0 LDG.E.U8 R65, desc[UR14][R18.64] ;  /* 0x0000000e12410981 */ /* 0x000322000c1e1100 */
[----:B------:R-:W-:Y:S02]  /*20280*/  PRMT R57, RZ, 0x7610, R57 ;  /* 0x00007610ff397816 */ /* 0x000fe40000000039 */
[----:B------:R-:W-:Y:S02]  /*20290*/  PRMT R49, RZ, 0x7610, R49 ;  /* 0x00007610ff317816 */ /* 0x000fe40000000031 */
[----:B------:R-:W-:Y:S01]  /*202a0*/  PRMT R41, RZ, 0x7610, R41 ;  /* 0x00007610ff297816 */ /* 0x000fe20000000029 */
[----:B-1----:R-:W-:Y:S02]  /*202b0*/  @P0 IMAD.MOV.U32 R18, RZ, RZ, R25 ;  /* 0x000000ffff120224 */ /* 0x002fe400078e0019 */
[----:B--2---:R-:W-:-:S05]  /*202c0*/  @P0 IMAD.MOV.U32 R19, RZ, RZ, R85 ;  /* 0x000000ffff130224 */ /* 0x004fca00078e0055 */
[----:B------:R3:W2:Y:S02]  /*202d0*/  @P0 LDG.E.U8 R57, desc[UR14][R18.64] ;  /* 0x0000000e12390981 */ /* 0x0006a4000c1e1100 */
[----:B---3--:R-:W-:Y:S02]  /*202e0*/  @P0 IMAD.MOV.U32 R18, RZ, RZ, R92 ;  /* 0x000000ffff120224 */ /* 0x008fe400078e005c */
[----:B------:R-:W-:-:S05]  /*202f0*/  @P0 IMAD.MOV.U32 R19, RZ, RZ, R12 ;  /* 0x000000ffff130224 */ /* 0x000fca00078e000c */
[----:B------:R1:W3:Y:S01]  /*20300*/  @P0 LDG.E.U8 R49, desc[UR14][R18.64] ;  /* 0x0000000e12310981 */ /* 0x0002e2000c1e1100 */
[----:B------:R-:W-:Y:S01]  /*20310*/  PRMT R33, RZ, 0x7610, R33 ;  /* 0x00007610ff217816 */ /* 0x000fe20000000021 */
[----:B-1----:R-:W-:Y:S02]  /*20320*/  @P0 IMAD.MOV.U32 R18, RZ, RZ, R93 ;  /* 0x000000ffff120224 */ /* 0x002fe400078e005d */
[----:B------:R-:W-:-:S05]  /*20330*/  @P0 IMAD.MOV.U32 R19, RZ, RZ, R53 ;  /* 0x000000ffff130224 */ /* 0x000fca00078e0035 */
[----:B------:R1:W2:Y:S04]  /*20340*/  @P0 LDG.E.U8 R41, desc[UR14][R18.64] ;  /* 0x0000000e12290981 */ /* 0x0002a8000c1e1100 */
[----:B----4-:R-:W-:Y:S04]  /*20350*/  STL [R1+0x1924], R81 ;  /* 0x0019245101007387 */ /* 0x010fe80000100800 */
[----:B------:R-:W4:Y:S04]  /*20360*/  LDL R86, [R1+0x15c8] ;  /* 0x0015c80001567983 */ /* 0x000f280000100800 */
[----:B------:R-:W2:Y:S04]  /*20370*/  LDL R87, [R1+0x15cc] ;  /* 0x0015cc0001577983 */ /* 0x000ea80000100800 */
[----:B------:R-:W-:Y:S04]  /*20380*/  STL [R1+0x1928], R73 ;  /* 0x0019284901007387 */ /* 0x000fe80000100800 */
[----:B------:R-:W2:Y:S04]  /*20390*/  LDL R90, [R1+0x1608] ;  /* 0x00160800015a7983 */ /* 0x000ea80000100800 */
[----:B------:R-:W2:Y:S04]  /*203a0*/  LDL R11, [R1+0x160c] ;  /* 0x00160c00010b7983 */ /* 0x000ea80000100800 */
[----:B------:R-:W2:Y:S04]  /*203b0*/  LDL R91, [R1+0x1648] ;  /* 0x00164800015b7983 */ /* 0x000ea80000100800 */
[----:B------:R-:W2:Y:S01]  /*203c0*/  LDL R89, [R1+0x164c] ;  /* 0x00164c0001597983 */ /* 0x000ea20000100800 */
[----:B-1----:R-:W-:-:S03]  /*203d0*/  @P0 IMAD.MOV.U32 R18, RZ, RZ, R40 ;  /* 0x000000ffff120224 */ /* 0x002fc600078e0028 */
[----:B------:R1:W-:Y:S04]  /*203e0*/  STL [R1+0x192c], R65 ;  /* 0x00192c4101007387 */ /* 0x0003e80000100800 */
[----:B------:R-:W2:Y:S01]  /*203f0*/  LDL.LU R25, [R1+0x19fc] ;  /* 0x0019fc0001197983 */ /* 0x000ea20000300800 */
[----:B------:R-:W-:-:S03]  /*20400*/  @P0 IMAD.MOV.U32 R19, RZ, RZ, R48 ;  /* 0x000000ffff130224 */ /* 0x000fc600078e0030 */
[----:B0-----:R-:W3:Y:S04]  /*20410*/  LDL R83, [R1+0x1688] ;  /* 0x0016880001537983 */ /* 0x001ee80000100800 */
[----:B------:R-:W3:Y:S04]  /*20420*/  LDL R84, [R1+0x16c8] ;  /* 0x0016c80001547983 */ /* 0x000ee80000100800 */
[----:B------:R-:W3:Y:S04]  /*20430*/  LDL R85, [R1+0x16cc] ;  /* 0x0016cc0001557983 */ /* 0x000ee80000100800 */
[----:B------:R-:W3:Y:S04]  /*20440*/  LDL.LU R53, [R1+0x19f8] ;  /* 0x0019f80001357983 */ /* 0x000ee80000300800 */
[----:B------:R-:W3:Y:S04]  /*20450*/  LDL.LU R48, [R1+0x19f4] ;  /* 0x0019f40001307983 */ /* 0x000ee80000300800 */
[----:B------:R0:W3:Y:S04]  /*20460*/  @P0 LDG.E.U8 R33, desc[UR14][R18.64] ;  /* 0x0000000e12210981 */ /* 0x0000e8000c1e1100 */
[----:B------:R-:W3:Y:S01]  /*20470*/  LDL.LU R40, [R1+0x19f0] ;  /* 0x0019f00001287983 */ /* 0x000ee20000300800 */
[----:B0-----:R-:W-:-:S03]  /*20480*/  @P0 IMAD.MOV.U32 R19, RZ, RZ, R24 ;  /* 0x000000ffff130224 */ /* 0x001fc600078e0018 */
[----:B------:R-:W3:Y:S01]  /*20490*/  LDL.LU R24, [R1+0x19ec] ;  /* 0x0019ec0001187983 */ /* 0x000ee20000300800 */
[----:B------:R-:W-:-:S03]  /*204a0*/  @P0 IMAD.MOV.U32 R18, RZ, RZ, R32 ;  /* 0x000000ffff120224 */ /* 0x000fc600078e0020 */
[----:B------:R-:W3:Y:S01]  /*204b0*/  LDL.LU R32, [R1+0x19e8] ;  /* 0x0019e80001207983 */ /* 0x000ee20000300800 */
[----:B------:R-:W-:Y:S02]  /*204c0*/  PRMT R80, RZ, 0x7610, R80 ;  /* 0x00007610ff507816 */ /* 0x000fe40000000050 */
[----:B------:R-:W-:Y:S01]  /*204d0*/  PRMT R72, RZ, 0x7610, R72 ;  /* 0x00007610ff487816 */ /* 0x000fe20000000048 */
[----:B------:R-:W3:Y:S01]  /*204e0*/  LDL R92, [R1+0x15d0] ;  /* 0x0015d000015c7983 */ /* 0x000ee20000100800 */
[----:B------:R-:W-:Y:S02]  /*204f0*/  PRMT R64, RZ, 0x7610, R64 ;  /* 0x00007610ff407816 */ /* 0x000fe40000000040 */
[----:B------:R-:W-:Y:S01]  /*20500*/  PRMT R56, RZ, 0x7610, R56 ;  /* 0x00007610ff387816 */ /* 0x000fe20000000038 */
[----:B------:R-:W3:Y:S01]  /*20510*/  LDL R93, [R1+0x15d4] ;  /* 0x0015d400015d7983 */ /* 0x000ee20000100800 */
[----:B--2---:R-:W-:-:S06]  /*20520*/  PRMT R25, RZ, 0x7610, R25 ;  /* 0x00007610ff197816 */ /* 0x004fcc0000000019 */
[----:B------:R0:W2:Y:S02]  /*20530*/  @P0 LDG.E.U8 R25, desc[UR14][R18.64] ;  /* 0x0000000e12190981 */ /* 0x0000a4000c1e1100 */
[----:B0-----:R-:W-:Y:S02]  /*20540*/  @P0 IMAD.MOV.U32 R18, RZ, RZ, R87 ;  /* 0x000000ffff120224 */ /* 0x001fe400078e0057 */
[----:B----4-:R-:W-:Y:S01]  /*20550*/  @P0 IMAD.MOV.U32 R19, RZ, RZ, R86 ;  /* 0x000000ffff130224 */ /* 0x010fe200078e0056 */
[----:B------:R-:W4:Y:S04]  /*20560*/  LDL R87, [R1+0x1614] ;  /* 0x0016140001577983 */ /* 0x000f280000100800 */
[----:B------:R0:W2:Y:S01]  /*20570*/  @P0 LDG.E.U8 R80, desc[UR14][R18.64] ;  /* 0x0000000e12500981 */ /* 0x0000a2000c1e1100 */
[----:B---3--:R-:W-:-:S03]  /*20580*/  PRMT R48, RZ, 0x7610, R48 ;  /* 0x00007610ff307816 */ /* 0x008fc60000000030 */
[----:B------:R-:W3:Y:S01]  /*20590*/  LDL R86, [R1+0x1610] ;  /* 0x0016100001567983 */ /* 0x000ee20000100800 */
[----:B0-----:R-:W-:Y:S02]  /*205a0*/  @P0 IMAD.MOV.U32 R18, RZ, RZ, R11 ;  /* 0x000000ffff120224 */ /* 0x001fe400078e000b */
[----:B------:R-:W-:-:S05]  /*205b0*/  @P0 IMAD.MOV.U32 R19, RZ, RZ, R90 ;  /* 0x000000ffff130224 */ /* 0x000fca00078e005a */
[----:B------:R0:W2:Y:S02]  /*205c0*/  @P0 LDG.E.U8 R72, desc[UR14][R18.64] ;  /* 0x0000000e12480981 */ /* 0x0000a4000c1e1100 */
[----:B0-----:R-:W-:Y:S02]  /*205d0*/  @P0 IMAD.MOV.U32 R18, RZ, RZ, R89 ;  /* 0x000000ffff120224 */ /* 0x001fe400078e0059 */
[----:B------:R-:W-:Y:S01]  /*205e0*/  @P0 IMAD.MOV.U32 R19, RZ, RZ, R91 ;  /* 0x000000ffff130224 */ /* 0x000fe200078e005b */
[----:B------:R-:W2:Y:S04]  /*205f0*/  LDL R89, [R1+0x1654] ;  /* 0x0016540001597983 */ /* 0x000ea80000100800 */
[----:B------:R0:W2:Y:S02]  /*20600*/  @P0 LDG.E.U8 R64, desc[UR14][R18.64] ;  /* 0x0000000e12400981 */ /* 0x0000a4000c1e1100 */
[----:B0-----:R-:W-:-:S02]  /*20610*/  @P0 IMAD.MOV.U32 R18, RZ, RZ, R24 ;  /* 0x000000ffff120224 */ /* 0x001fc400078e0018 */
[----:B------:R-:W-:Y:S01]  /*20620*/  @P0 IMAD.MOV.U32 R19, RZ, RZ, R83 ;  /* 0x000000ffff130224 */ /* 0x000fe200078e0053 */
[----:B------:R-:W2:Y:S04]  /*20630*/  LDL.LU R24, [R1+0x19e4] ;  /* 0x0019e40001187983 */ /* 0x000ea80000300800 */
[----:B------:R0:W3:Y:S01]  /*20640*/  @P0 LDG.E.U8 R56, desc[UR14][R18.64] ;  /* 0x0000000e12380981 */ /* 0x0000e2000c1e1100 */
[----:B------:R-:W-:Y:S02]  /*20650*/  PRMT R40, RZ, 0x7610, R40 ;  /* 0x00007610ff287816 */ /* 0x000fe40000000028 */
[----:B------:R-:W-:Y:S01]  /*20660*/  PRMT R32, RZ, 0x7610, R32 ;  /* 0x00007610ff207816 */ /* 0x000fe20000000020 */
[----:B------:R-:W3:Y:S01]  /*20670*/  LDL R83, [R1+0x1690] ;  /* 0x0016900001537983 */ /* 0x000ee20000100800 */
[----:B0-----:R-:W-:-:S02]  /*20680*/  @P0 IMAD.MOV.U32 R18, RZ, RZ, R85 ;  /* 0x000000ffff120224 */ /* 0x001fc400078e0055 */
[----:B------:R-:W-:Y:S01]  /*20690*/  @P0 IMAD.MOV.U32 R19, RZ, RZ, R84 ;  /* 0x000000ffff130224 */ /* 0x000fe200078e0054 */
[----:B------:R-:W3:Y:S04]  /*206a0*/  LDL R85, [R1+0x16d4] ;  /* 0x0016d40001557983 */ /* 0x000ee80000100800 */
[----:B------:R0:W3:Y:S04]  /*206b0*/  @P0 LDG.E.U8 R48, desc[UR14][R18.64] ;  /* 0x0000000e12300981 */ /* 0x0000e8000c1e1100 */
[----:B------:R-:W3:Y:S01]  /*206c0*/  LDL R84, [R1+0x16d0] ;  /* 0x0016d00001547983 */ /* 0x000ee20000100800 */
[----:B0-----:R-:W-:-:S02]  /*206d0*/  @P0 IMAD.MOV.U32 R18, RZ, RZ, R52 ;  /* 0x000000ffff120224 */ /* 0x001fc400078e0034 */
[----:B------:R-:W-:Y:S02]  /*206e0*/  @P0 IMAD.MOV.U32 R19, RZ, RZ, R15 ;  /* 0x000000ffff130224 */ /* 0x000fe400078e000f */
[----:B------:R-:W3:Y:S04]  /*206f0*/  LDL.LU R15, [R1+0x19e0] ;  /* 0x0019e000010f7983 */ /* 0x000ee80000300800 */
[----:B------:R0:W3:Y:S04]  /*20700*/  @P0 LDG.E.U8 R40, desc[UR14][R18.64] ;  /* 0x0000000e12280981 */ /* 0x0000e8000c1e1100 */
[----:B------:R-:W3:Y:S01]  /*20710*/  LDL.LU R52, [R1+0x19dc] ;  /* 0x0019dc0001347983 */ /* 0x000ee20000300800 */
[----:B0-----:R-:W-:-:S02]  /*20720*/  @P0 IMAD.MOV.U32 R18, RZ, RZ, R23 ;  /* 0x000000ffff120224 */ /* 0x001fc400078e0017 */
[----:B------:R-:W-:Y:S02]  /*20730*/  @P0 IMAD.MOV.U32 R19, RZ, RZ, R47 ;  /* 0x000000ffff130224 */ /* 0x000fe400078e002f */
[----:B------:R-:W3:Y:S04]  /*20740*/  LDL.LU R47, [R1+0x19d8] ;  /* 0x0019d800012f7983 */ /* 0x000ee80000300800 */
[----:B------:R0:W3:Y:S04]  /*20750*/  @P0 LDG.E.U8 R32, desc[UR14][R18.64] ;  /* 0x0000000e12200981 */ /* 0x0000e8000c1e1100 */
[----:B------:R-:W3:Y:S01]  /*20760*/  LDL.LU R23, [R1+0x19d4] ;  /* 0x0019d40001177983 */ /* 0x000ee20000300800 */
[----:B0-----:R-:W-:-:S02]  /*20770*/  @P0 IMAD.MOV.U32 R19, RZ, RZ, R39 ;  /* 0x000000ffff130224 */ /* 0x001fc400078e0027 */
[----:B------:R-:W-:Y:S01]  /*20780*/  @P0 IMAD.MOV.U32 R18, RZ, RZ, R31 ;  /* 0x000000ffff120224 */ /* 0x000fe200078e001f */
[----:B------:R-:W3:Y:S04]  /*20790*/  LDL.LU R39, [R1+0x19d0] ;  /* 0x0019d00001277983 */ /* 0x000ee80000300800 */
[----:B------:R-:W3:Y:S01]  /*207a0*/  LDL.LU R31, [R1+0x19cc] ;  /* 0x0019cc00011f7983 */ /* 0x000ee20000300800 */
[----:B------:R-:W-:Y:S02]  /*207b0*/  PRMT R79, RZ, 0x7610, R79 ;  /* 0x00007610ff4f7816 */ /* 0x000fe4000000004f */
[----:B------:R-:W-:Y:S01]  /*207c0*/  PRMT R71, RZ, 0x7610, R71 ;  /* 0x00007610ff477816 */ /* 0x000fe20000000047 */
[----:B------:R-:W3:Y:S04]  /*207d0*/  LDL R90, [R1+0x15d8] ;  /* 0x0015d800015a7983 */ /* 0x000ee80000100800 */
[----:B------:R-:W3:Y:S01]  /*207e0*/  LDL R91, [R1+0x15dc] ;  /* 0x0015dc00015b7983 */ /* 0x000ee20000100800 */
[----:B--2---:R-:W-:-:S06]  /*207f0*/  PRMT R24, RZ, 0x7610, R24 ;  /* 0x00007610ff187816 */ /* 0x004fcc0000000018 */
[----:B------:R0:W2:Y:S02]  /*20800*/  @P0 LDG.E.U8 R24, desc[UR14][R18.64] ;  /* 0x0000000e12180981 */ /* 0x0000a4000c1e1100 */
[----:B0-----:R-:W-:Y:S02]  /*20810*/  @P0 IMAD.MOV.U32 R18, RZ, RZ, R93 ;  /* 0x000000ffff120224 */ /* 0x001fe400078e005d */
[----:B------:R-:W-:-:S05]  /*20820*/  @P0 IMAD.MOV.U32 R19, RZ, RZ, R92 ;  /* 0x000000ffff130224 */ /* 0x000fca00078e005c */
[----:B------:R4:W2:Y:S02]  /*20830*/  @P0 LDG.E.U8 R79, desc[UR14][R18.64] ;  /* 0x0000000e124f0981 */ /* 0x0008a4000c1e1100 */
[----:B----4-:R-:W-:Y:S02]  /*20840*/  @P0 IMAD.MOV.U32 R18, RZ, RZ, R87 ;  /* 0x000000ffff120224 */ /* 0x010fe400078e0057 */
[----:B---3--:R-:W-:Y:S01]  /*20850*/  @P0 IMAD.MOV.U32 R19, RZ, RZ, R86 ;  /* 0x000000ffff130224 */ /* 0x008fe200078e0056 */
[----:B------:R-:W3:Y:S04]  /*20860*/  LDL R87, [R1+0x161c] ;  /* 0x00161c0001577983 */ /* 0x000ee80000100800 */
[----:B------:R0:W4:Y:S04]  /*20870*/  @P0 LDG.E.U8 R71, desc[UR14][R18.64] ;  /* 0x0000000e12470981 */ /* 0x000128000c1e1100 */
[----:B------:R-:W2:Y:S01]  /*20880*/  LDL R86, [R1+0x1618] ;  /* 0x0016180001567983 */ /* 0x000ea20000100800 */
[----:B0-----:R-:W-:-:S03]  /*20890*/  @P0 IMAD.MOV.U32 R19, RZ, RZ, R31 ;  /* 0x000000ffff130224 */ /* 0x001fc600078e001f */
[----:B------:R-:W2:Y:S01]  /*208a0*/  LDL.LU R31, [R1+0x19c8] ;  /* 0x0019c800011f7983 */ /* 0x000ea20000300800 */
[----:B------:R-:W-:Y:S01]  /*208b0*/  PRMT R63, RZ, 0x7610, R63 ;  /* 0x00007610ff3f7816 */ /* 0x000fe2000000003f */
[----:B------:R-:W-:Y:S01]  /*208c0*/  @P0 IMAD.MOV.U32 R18, RZ, RZ, R89 ;  /* 0x000000ffff120224 */ /* 0x000fe200078e0059 */
[----:B------:R-:W-:Y:S01]  /*208d0*/  PRMT R55, RZ, 0x7610, R55 ;  /* 0x00007610ff377816 */ /* 0x000fe20000000037 */
[----:B------:R-:W3:Y:S04]  /*208e0*/  LDL R89, [R1+0x1658] ;  /* 0x0016580001597983 */ /* 0x000ee80000100800 */
[----:B------:R0:W3:Y:S01]  /*208f0*/  @P0 LDG.E.U8 R63, desc[UR14][R18.64] ;  /* 0x0000000e123f0981 */ /* 0x0000e2000c1e1100 */
[----:B------:R-:W-:Y:S01]  /*20900*/  PRMT R47, RZ, 0x7610, R47 ;  /* 0x00007610ff2f7816 */ /* 0x000fe2000000002f */
[----:B0-----:R-:W-:-:S02]  /*20910*/  @P0 IMAD.MOV.U32 R18, RZ, RZ, R23 ;  /* 0x000000ffff120224 */ /* 0x001fc400078e0017 */
[----:B------:R-:W-:Y:S01]  /*20920*/  @P0 IMAD.MOV.U32 R19, RZ, RZ, R83 ;  /* 0x000000ffff130224 */ /* 0x000fe200078e0053 */
[----:B------:R-:W3:Y:S04]  /*20930*/  LDL.LU R23, [R1+0x19c4] ;  /* 0x0019c40001177983 */ /* 0x000ee80000300800 */
[----:B------:R0:W4:Y:S01]  /*20940*/  @P0 LDG.E.U8 R55, desc[UR14][R18.64] ;  /* 0x0000000e12370981 */ /* 0x000122000c1e1100 */
[----:B------:R-:W-:-:S03]  /*20950*/  PRMT R39, RZ, 0x7610, R39 ;  /* 0x00007610ff277816 */ /* 0x000fc60000000027 */
[----:B------:R-:W4:Y:S04]  /*20960*/  LDL R11, [R1+0x1698] ;  /* 0x00169800010b7983 */ /* 0x000f280000100800 */
[----:B------:R-:W4:Y:S01]  /*20970*/  LDL R92, [R1+0x169c] ;  /* 0x00169c00015c7983 */ /* 0x000f220000100800 */
[----:B0-----:R-:W-:Y:S02]  /*20980*/  @P0 IMAD.MOV.U32 R18, RZ, RZ, R85 ;  /* 0x000000ffff120224 */ /* 0x001fe400078e0055 */
[----:B------:R-:W-:Y:S01]  /*20990*/  @P0 IMAD.MOV.U32 R19, RZ, RZ, R84 ;  /* 0x000000ffff130224 */ /* 0x000fe200078e0054 */
[----:B------:R-:W4:Y:S04]  /*209a0*/  LDL R93, [R1+0x16d8] ;  /* 0x0016d800015d7983 */ /* 0x000f280000100800 */
[----:B------:R0:W4:Y:S04]  /*209b0*/  @P0 LDG.E.U8 R47, desc[UR14][R18.64] ;  /* 0x0000000e122f0981 */ /* 0x000128000c1e1100 */
[----:B------:R-:W4:Y:S01]  /*209c0*/  LDL R83, [R1+0x16dc] ;  /* 0x0016dc0001537983 */ /* 0x000f220000100800 */
[----:B0-----:R-:W-:-:S02]  /*209d0*/  @P0 IMAD.MOV.U32 R18, RZ, RZ, R51 ;  /* 0x000000ffff120224 */ /* 0x001fc400078e0033 */
[----:B------:R-:W-:Y:S02]  /*209e0*/  @P0 IMAD.MOV.U32 R19, RZ, RZ, R3 ;  /* 0x000000ffff130224 */ /* 0x000fe400078e0003 */
[----:B------:R-:W4:Y:S04]  /*209f0*/  LDL.LU R3, [R1+0x19c0] ;  /* 0x0019c00001037983 */ /* 0x000f280000300800 */
[----:B------:R0:W4:Y:S04]  /*20a00*/  @P0 LDG.E.U8 R39, desc[UR14][R18.64] ;  /* 0x0000000e12270981 */ /* 0x000128000c1e1100 */
[----:B------:R-:W4:Y:S01]  /*20a10*/  LDL.LU R51, [R1+0x19bc] ;  /* 0x0019bc0001337983 */ /* 0x000f220000300800 */
[----:B0-----:R-:W-:-:S02]  /*20a20*/  @P0 IMAD.MOV.U32 R18, RZ, RZ, R38 ;  /* 0x000000ffff120224 */ /* 0x001fc400078e0026 */
[----:B------:R-:W-:Y:S02]  /*20a30*/  @P0 IMAD.MOV.U32 R19, RZ, RZ, R46 ;  /* 0x000000ffff130224 */ /* 0x000fe400078e002e */
[----:B------:R-:W4:Y:S04]  /*20a40*/  LDL.LU R46, [R1+0x19b8] ;  /* 0x0019b800012e7983 */ /* 0x000f280000300800 */
[----:B------:R-:W4:Y:S01]  /*20a50*/  LDL.LU R38, [R1+0x19b4] ;  /* 0x0019b40001267983 */ /* 0x000f220000300800 */
[----:B--2---:R-:W-:-:S06]  /*20a60*/  PRMT R31, RZ, 0x7610, R31 ;  /* 0x00007610ff1f7816 */ /* 0x004fcc000000001f */
[----:B------:R0:W2:Y:S02]  /*20a70*/  @P0 LDG.E.U8 R31, desc[UR14][R18.64] ;  /* 0x0000000e121f0981 */ /* 0x0000a4000c1e1100 */
[----:B0-----:R-:W-:Y:S02]  /*20a80*/  @P0 IMAD.MOV.U32 R19, RZ, RZ, R22 ;  /* 0x000000ffff130224 */ /* 0x001fe400078e0016 */
[----:B------:R-:W2:Y:S01]  /*20a90*/  LDL.LU R22, [R1+0x19b0] ;  /* 0x0019b00001167983 */ /* 0x000ea20000300800 */
[----:B------:R-:W-:-:S03]  /*20aa0*/  @P0 IMAD.MOV.U32 R18, RZ, RZ, R30 ;  /* 0x000000ffff120224 */ /* 0x000fc600078e001e */
[----:B------:R-:W2:Y:S01]  /*20ab0*/  LDL.LU R30, [R1+0x19ac] ;  /* 0x0019ac00011e7983 */ /* 0x000ea20000300800 */
[----:B---3--:R-:W-:Y:S02]  /*20ac0*/  PRMT R23, RZ, 0x7610, R23 ;  /* 0x00007610ff177816 */ /* 0x008fe40000000017 */
[----:B------:R-:W-:Y:S01]  /*20ad0*/  PRMT R78, RZ, 0x7610, R78 ;  /* 0x00007610ff4e7816 */ /* 0x000fe2000000004e */
[----:B------:R-:W3:Y:S04]  /*20ae0*/  LDL R84, [R1+0x15e0] ;  /* 0x0015e00001547983 */ /* 0x000ee80000100800 */
[----:B------:R0:W3:Y:S01]  /*20af0*/  @P0 LDG.E.U8 R23, desc[UR14][R18.64] ;  /* 0x0000000e12170981 */ /* 0x0000e2000c1e1100 */
[----:B------:R-:W-:Y:S02]  /*20b00*/  PRMT R70, RZ, 0x7610, R70 ;  /* 0x00007610ff467816 */ /* 0x000fe40000000046 */
[----:B------:R-:W-:Y:S01]  /*20b10*/  PRMT R62, RZ, 0x7610, R62 ;  /* 0x00007610ff3e7816 */ /* 0x000fe2000000003e */
[----:B------:R-:W3:Y:S01]  /*20b20*/  LDL R85, [R1+0x15e4] ;  /* 0x0015e40001557983 */ /* 0x000ee20000100800 */
[----:B0-----:R-:W-:-:S02]  /*20b30*/  @P0 IMAD.MOV.U32 R18, RZ, RZ, R91 ;  /* 0x000000ffff120224 */ /* 0x001fc400078e005b */
[----:B------:R-:W-:Y:S01]  /*20b40*/  @P0 IMAD.MOV.U32 R19, RZ, RZ, R90 ;  /* 0x000000ffff130224 */ /* 0x000fe200078e005a */
[----:B------:R-:W-:Y:S01]  /*20b50*/  PRMT R54, RZ, 0x7610, R54 ;  /* 0x00007610ff367816 */ /* 0x000fe20000000036 */
[----:B------:R-:W3:Y:S04]  /*20b60*/  LDL R91, [R1+0x1620] ;  /* 0x00162000015b7983 */ /* 0x000ee80000100800 */
[----:B------:R0:W3:Y:S02]  /*20b70*/  @P0 LDG.E.U8 R78, desc[UR14][R18.64] ;  /* 0x0000000e124e0981 */ /* 0x0000e4000c1e1100 */
[----:B0-----:R-:W-:Y:S02]  /*20b80*/  @P0 IMAD.MOV.U32 R18, RZ, RZ, R87 ;  /* 0x000000ffff120224 */ /* 0x001fe400078e0057 */
[----:B------:R-:W-:Y:S01]  /*20b90*/  @P0 IMAD.MOV.U32 R19, RZ, RZ, R86 ;  /* 0x000000ffff130224 */ /* 0x000fe200078e0056 */
[----:B------:R-:W3:Y:S04]  /*20ba0*/  LDL R87, [R1+0x1660] ;  /* 0x0016600001577983 */ /* 0x000ee80000100800 */
[----:B------:R0:W3:Y:S04]  /*20bb0*/  @P0 LDG.E.U8 R70, desc[UR14][R18.64] ;  /* 0x0000000e12460981 */ /* 0x0000e8000c1e1100 */
[----:B------:R-:W3:Y:S01]  /*20bc0*/  LDL R86, [R1+0x1624] ;  /* 0x0016240001567983 */ /* 0x000ee20000100800 */
[----:B0-----:R-:W-:Y:S01]  /*20bd0*/  @P0 IMAD.MOV.U32 R19, RZ, RZ, R89 ;  /* 0x000000ffff130224 */ /* 0x001fe200078e0059 */
[----:B----4-:R-:W-:-:S02]  /*20be0*/  PRMT R46, RZ, 0x7610, R46 ;  /* 0x00007610ff2e7816 */ /* 0x010fc4000000002e */
[----:B------:R-:W-:Y:S01]  /*20bf0*/  PRMT R38, RZ, 0x7610, R38 ;  /* 0x00007610ff267816 */ /* 0x000fe20000000026 */
[----:B--2---:R-:W-:Y:S02]  /*20c00*/  @P0 IMAD.MOV.U32 R18, RZ, RZ, R22 ;  /* 0x000000ffff120224 */ /* 0x004fe400078e0016 */
[----:B------:R-:W2:Y:S04]  /*20c10*/  LDL.LU R22, [R1+0x19a8] ;  /* 0x0019a80001167983 */ /* 0x000ea80000300800 */
[----:B------:R0:W4:Y:S01]  /*20c20*/  @P0 LDG.E.U8 R62, desc[UR14][R18.64] ;  /* 0x0000000e123e0981 */ /* 0x000122000c1e1100 */
[----:B------:R-:W-:-:S03]  /*20c30*/  PRMT R30, RZ, 0x7610, R30 ;  /* 0x00007610ff1e7816 */ /* 0x000fc6000000001e */
[----:B------:R-:W3:Y:S01]  /*20c40*/  LDL R89, [R1+0x16a0] ;  /* 0x0016a00001597983 */ /* 0x000ee20000100800 */
[----:B0-----:R-:W-:Y:S02]  /*20c50*/  @P0 IMAD.MOV.U32 R18, RZ, RZ, R92 ;  /* 0x000000ffff120224 */ /* 0x001fe400078e005c */
[----:B------:R-:W-:-:S05]  /*20c60*/  @P0 IMAD.MOV.U32 R19, RZ, RZ, R11 ;  /* 0x000000ffff130224 */ /* 0x000fca00078e000b */
[----:B------:R0:W4:Y:S02]  /*20c70*/  @P0 LDG.E.U8 R54, desc[UR14][R18.64] ;  /* 0x0000000e12360981 */ /* 0x000124000c1e1100 */
[----:B0-----:R-:W-:Y:S02]  /*20c80*/  @P0 IMAD.MOV.U32 R18, RZ, RZ, R83 ;  /* 0x000000ffff120224 */ /* 0x001fe400078e0053 */
[----:B------:R-:W-:-:S05]  /*20c90*/  @P0 IMAD.MOV.U32 R19, RZ, RZ, R93 ;  /* 0x000000ffff130224 */ /* 0x000fca00078e005d */
[----:B------:R0:W4:Y:S02]  /*20ca0*/  @P0 LDG.E.U8 R46, desc[UR14][R18.64] ;  /* 0x0000000e122e0981 */ /* 0x000124000c1e1100 */
[----:B0-----:R-:W-:Y:S02]  /*20cb0*/  @P0 IMAD.MOV.U32 R18, RZ, RZ, R50 ;  /* 0x000000ffff120224 */ /* 0x001fe400078e0032 */
[----:B------:R-:W-:Y:S02]  /*20cc0*/  @P0 IMAD.MOV.U32 R19, RZ, RZ, R42 ;  /* 0x000000ffff130224 */ /* 0x000fe400078e002a */
[----:B------:R-:W4:Y:S04]  /*20cd0*/  LDL.LU R42, [R1+0x19a4] ;  /* 0x0019a400012a7983 */ /* 0x000f280000300800 */
[----:B------:R0:W4:Y:S04]  /*20ce0*/  @P0 LDG.E.U8 R38, desc[UR14][R18.64] ;  /* 0x0000000e12260981 */ /* 0x000128000c1e1100 */
[----:B------:R-:W4:Y:S01]  /*20cf0*/  LDL.LU R50, [R1+0x19a0] ;  /* 0x0019a00001327983 */ /* 0x000f220000300800 */
[----:B0-----:R-:W-:-:S02]  /*20d00*/  @P0 IMAD.MOV.U32 R18, RZ, RZ, R21 ;  /* 0x000000ffff120224 */ /* 0x001fc400078e0015 */
[----:B------:R-:W-:Y:S02]  /*20d10*/  @P0 IMAD.MOV.U32 R19, RZ, RZ, R45 ;  /* 0x000000ffff130224 */ /* 0x000fe400078e002d */
[----:B------:R-:W4:Y:S04]  /*20d20*/  LDL.LU R45, [R1+0x199c] ;  /* 0x00199c00012d7983 */ /* 0x000f280000300800 */
[----:B------:R0:W4:Y:S04]  /*20d30*/  @P0 LDG.E.U8 R30, desc[UR14][R18.64] ;  /* 0x0000000e121e0981 */ /* 0x000128000c1e1100 */
[----:B------:R-:W4:Y:S01]  /*20d40*/  LDL.LU R21, [R1+0x1998] ;  /* 0x0019980001157983 */ /* 0x000f220000300800 */
[----:B0-----:R-:W-:-:S02]  /*20d50*/  @P0 IMAD.MOV.U32 R19, RZ, RZ, R37 ;  /* 0x000000ffff130224 */ /* 0x001fc400078e0025 */
[----:B------:R-:W-:Y:S01]  /*20d60*/  @P0 IMAD.MOV.U32 R18, RZ, RZ, R29 ;  /* 0x000000ffff120224 */ /* 0x000fe200078e001d */
[----:B------:R-:W4:Y:S04]  /*20d70*/  LDL.LU R37, [R1+0x1994] ;  /* 0x0019940001257983 */ /* 0x000f280000300800 */
[----:B------:R-:W4:Y:S01]  /*20d80*/  LDL.LU R29, [R1+0x1990] ;  /* 0x00199000011d7983 */ /* 0x000f220000300800 */
[----:B------:R-:W-:Y:S02]  /*20d90*/  PRMT R77, RZ, 0x7610, R77 ;  /* 0x00007610ff4d7816 */ /* 0x000fe4000000004d */
[----:B------:R-:W-:Y:S01]  /*20da0*/  PRMT R69, RZ, 0x7610, R69 ;  /* 0x00007610ff457816 */ /* 0x000fe20000000045 */
[----:B------:R-:W4:Y:S04]  /*20db0*/  LDL R92, [R1+0x15e8] ;  /* 0x0015e800015c7983 */ /* 0x000f280000100800 */
[----:B------:R-:W4:Y:S04]  /*20dc0*/  LDL R93, [R1+0x15ec] ;  /* 0x0015ec00015d7983 */ /* 0x000f280000100800 */
[----:B------:R-:W4:Y:S01]  /*20dd0*/  LDL R83, [R1+0x1628] ;  /* 0x0016280001537983 */ /* 0x000f220000100800 */
[----:B------:R-:W-:-:S02]  /*20de0*/  PRMT R61, RZ, 0x7610, R61 ;  /* 0x00007610ff3d7816 */ /* 0x000fc4000000003d */
[----:B------:R-:W-:Y:S02]  /*20df0*/  PRMT R53, RZ, 0x7610, R53 ;  /* 0x00007610ff357816 */ /* 0x000fe40000000035 */
[----:B--2---:R-:W-:-:S06]  /*20e00*/  PRMT R22, RZ, 0x7610, R22 ;  /* 0x00007610ff167816 */ /* 0x004fcc0000000016 */
[----:B------:R3:W2:Y:S02]  /*20e10*/  @P0 LDG.E.U8 R22, desc[UR14][R18.64] ;  /* 0x0000000e12160981 */ /* 0x0006a4000c1e1100 */
[----:B---3--:R-:W-:Y:S02]  /*20e20*/  @P0 IMAD.MOV.U32 R18, RZ, RZ, R85 ;  /* 0x000000ffff120224 */ /* 0x008fe400078e0055 */
[----:B------:R-:W-:Y:S01]  /*20e30*/  @P0 IMAD.MOV.U32 R19, RZ, RZ, R84 ;  /* 0x000000ffff130224 */ /* 0x000fe200078e0054 */
[----:B------:R-:W3:Y:S04]  /*20e40*/  LDL R85, [R1+0x1668] ;  /* 0x0016680001557983 */ /* 0x000ee80000100800 */
[----:B------:R0:W2:Y:S04]  /*20e50*/  @P0 LDG.E.U8 R77, desc[UR14][R18.64] ;  /* 0x0000000e124d0981 */ /* 0x0000a8000c1e1100 */
[----:B------:R-:W2:Y:S01]  /*20e60*/  LDL R84, [R1+0x162c] ;  /* 0x00162c0001547983 */ /* 0x000ea20000100800 */
[----:B0-----:R-:W-:-:S02]  /*20e70*/  @P0 IMAD.MOV.U32 R18, RZ, RZ, R86 ;  /* 0x000000ffff120224 */ /* 0x001fc400078e0056 */
[----:B------:R-:W-:-:S05]  /*20e80*/  @P0 IMAD.MOV.U32 R19, RZ, RZ, R91 ;  /* 0x000000ffff130224 */ /* 0x000fca00078e005b */
[----:B------:R4:W2:Y:S02]  /*20e90*/  @P0 LDG.E.U8 R69, desc[UR14][R18.64] ;  /* 0x0000000e12450981 */ /* 0x0008a4000c1e1100 */
[----:B----4-:R-:W-:Y:S02]  /*20ea0*/  @P0 IMAD.MOV.U32 R18, RZ, RZ, R29 ;  /* 0x000000ffff120224 */ /* 0x010fe400078e001d */
[----:B------:R-:W4:Y:S01]  /*20eb0*/  LDL.LU R29, [R1+0x198c] ;  /* 0x00198c00011d7983 */ /* 0x000f220000300800 */
[----:B------:R-:W-:-:S05]  /*20ec0*/  @P0 IMAD.MOV.U32 R19, RZ, RZ, R87 ;  /* 0x000000ffff130224 */ /* 0x000fca00078e0057 */
[----:B------:R0:W2:Y:S01]  /*20ed0*/  @P0 LDG.E.U8 R61, desc[UR14][R18.64] ;  /* 0x0000000e123d0981 */ /* 0x0000a2000c1e1100 */
[----:B------:R-:W-:Y:S01]  /*20ee0*/  PRMT R45, RZ, 0x7610, R45 ;  /* 0x00007610ff2d7816 */ /* 0x000fe2000000002d */
[----:B0-----:R-:W-:Y:S02]  /*20ef0*/  @P0 IMAD.MOV.U32 R18, RZ, RZ, R21 ;  /* 0x000000ffff120224 */ /* 0x001fe400078e0015 */
[----:B------:R-:W-:Y:S01]  /*20f00*/  @P0 IMAD.MOV.U32 R19, RZ, RZ, R89 ;  /* 0x000000ffff130224 */ /* 0x000fe200078e0059 */
[----:B------:R-:W2:Y:S04]  /*20f10*/  LDL.LU R21, [R1+0x1988] ;  /* 0x0019880001157983 */ /* 0x000ea80000300800 */
[----:B------:R0:W2:Y:S01]  /*20f20*/  @P0 LDG.E.U8 R53, desc[UR14][R18.64] ;  /* 0x0000000e12350981 */ /* 0x0000a2000c1e1100 */
[----:B------:R-:W-:Y:S01]  /*20f30*/  PRMT R37, RZ, 0x7610, R37 ;  /* 0x00007610ff257816 */ /* 0x000fe20000000025 */
        /* <DEDUP_REMOVED lines=13> */
[----:B------:R-:W3:Y:S04]  /*21010*/  LDL.LU R28, [R1+0x1970] ;  /* 0x00197000011c7983 */ /* 0x000ee80000300800 */
[----:B------:R-:W3:Y:S04]  /*21020*/  LDL R86, [R1+0x15f0] ;  /* 0x0015f00001567983 */ /* 0x000ee80000100800 */
[----:B------:R-:W3:Y:S04]  /*21030*/  LDL R87, [R1+0x15f4] ;  /* 0x0015f40001577983 */ /* 0x000ee80000100800 */
[----:B------:R-:W3:Y:S01]  /*21040*/  LDL R89, [R1+0x1634] ;  /* 0x0016340001597983 */ /* 0x000ee20000100800 */
[----:B------:R-:W-:-:S02]  /*21050*/  PRMT R76, RZ, 0x7610, R76 ;  /* 0x00007610ff4c7816 */ /* 0x000fc4000000004c */
[----:B------:R-:W-:Y:S02]  /*21060*/  PRMT R68, RZ, 0x7610, R68 ;  /* 0x00007610ff447816 */ /* 0x000fe40000000044 */
[----:B----4-:R-:W-:-:S06]  /*21070*/  PRMT R29, RZ, 0x7610, R29 ;  /* 0x00007610ff1d7816 */ /* 0x010fcc000000001d */
[----:B------:R0:W4:Y:S02]  /*21080*/  @P0 LDG.E.U8 R29, desc[UR14][R18.64] ;  /* 0x0000000e121d0981 */ /* 0x000124000c1e1100 */
[----:B0-----:R-:W-:Y:S02]  /*21090*/  @P0 IMAD.MOV.U32 R19, RZ, RZ, R43 ;  /* 0x000000ffff130224 */ /* 0x001fe400078e002b */
[----:B------:R-:W-:Y:S01]  /*210a0*/  @P0 IMAD.MOV.U32 R18, RZ, RZ, R36 ;  /* 0x000000ffff120224 */ /* 0x000fe200078e0024 */
[----:B------:R-:W4:Y:S04]  /*210b0*/  LDL.LU R43, [R1+0x196c] ;  /* 0x00196c00012b7983 */ /* 0x000f280000300800 */
[----:B------:R-:W4:Y:S01]  /*210c0*/  LDL.LU R36, [R1+0x1968] ;  /* 0x0019680001247983 */ /* 0x000f220000300800 */
[----:B--2---:R-:W-:-:S06]  /*210d0*/  PRMT R21, RZ, 0x7610, R21 ;  /* 0x00007610ff157816 */ /* 0x004fcc0000000015 */
[----:B------:R0:W2:Y:S02]  /*210e0*/  @P0 LDG.E.U8 R21, desc[UR14][R18.64] ;  /* 0x0000000e12150981 */ /* 0x0000a4000c1e1100 */
[----:B0-----:R-:W-:Y:S02]  /*210f0*/  @P0 IMAD.MOV.U32 R18, RZ, RZ, R93 ;  /* 0x000000ffff120224 */ /* 0x001fe400078e005d */
[----:B------:R-:W-:-:S05]  /*21100*/  @P0 IMAD.MOV.U32 R19, RZ, RZ, R92 ;  /* 0x000000ffff130224 */ /* 0x000fca00078e005c */
[----:B------:R0:W2:Y:S02]  /*21110*/  @P0 LDG.E.U8 R76, desc[UR14][R18.64] ;  /* 0x0000000e124c0981 */ /* 0x0000a4000c1e1100 */
[----:B0-----:R-:W-:Y:S02]  /*21120*/  @P0 IMAD.MOV.U32 R18, RZ, RZ, R84 ;  /* 0x000000ffff120224 */ /* 0x001fe400078e0054 */
[----:B------:R-:W-:-:S05]  /*21130*/  @P0 IMAD.MOV.U32 R19, RZ, RZ, R83 ;  /* 0x000000ffff130224 */ /* 0x000fca00078e0053 */
[----:B------:R3:W2:Y:S02]  /*21140*/  @P0 LDG.E.U8 R68, desc[UR14][R18.64] ;  /* 0x0000000e12440981 */ /* 0x0006a4000c1e1100 */
[----:B---3--:R-:W-:Y:S02]  /*21150*/  @P0 IMAD.MOV.U32 R18, RZ, RZ, R28 ;  /* 0x000000ffff120224 */ /* 0x008fe400078e001c */
[----:B------:R-:W3:Y:S01]  /*21160*/  LDL.LU R28, [R1+0x1964] ;  /* 0x00196400011c7983 */ /* 0x000ee20000300800 */
[----:B------:R-:W-:Y:S01]  /*21170*/  PRMT R60, RZ, 0x7610, R60 ;  /* 0x00007610ff3c7816 */ /* 0x000fe2000000003c */
[----:B------:R-:W-:Y:S01]  /*21180*/  @P0 IMAD.MOV.U32 R19, RZ, RZ, R85 ;  /* 0x000000ffff130224 */ /* 0x000fe200078e0055 */
[----:B------:R-:W-:-:S04]  /*21190*/  PRMT R52, RZ, 0x7610, R52 ;  /* 0x00007610ff347816 */ /* 0x000fc80000000034 */
[----:B------:R0:W2:Y:S01]  /*211a0*/  @P0 LDG.E.U8 R60, desc[UR14][R18.64] ;  /* 0x0000000e123c0981 */ /* 0x0000a2000c1e1100 */
[----:B------:R-:W-:Y:S01]  /*211b0*/  PRMT R44, RZ, 0x7610, R44 ;  /* 0x00007610ff2c7816 */ /* 0x000fe2000000002c */
[----:B0-----:R-:W-:Y:S02]  /*211c0*/  @P0 IMAD.MOV.U32 R18, RZ, RZ, R20 ;  /* 0x000000ffff120224 */ /* 0x001fe400078e0014 */
[----:B------:R-:W-:Y:S02]  /*211d0*/  @P0 IMAD.MOV.U32 R19, RZ, RZ, R42 ;  /* 0x000000ffff130224 */ /* 0x000fe400078e002a */
[----:B------:R-:W2:Y:S04]  /*211e0*/  LDL.LU R42, [R1+0x1960] ;  /* 0x00196000012a7983 */ /* 0x000ea80000300800 */
[----:B------:R0:W2:Y:S04]  /*211f0*/  @P0 LDG.E.U8 R52, desc[UR14][R18.64] ;  /* 0x0000000e12340981 */ /* 0x0000a8000c1e1100 */
[----:B------:R-:W2:Y:S01]  /*21200*/  LDL.LU R20, [R1+0x195c] ;  /* 0x00195c0001147983 */ /* 0x000ea20000300800 */
[----:B0-----:R-:W-:-:S02]  /*21210*/  @P0 IMAD.MOV.U32 R18, RZ, RZ, R3 ;  /* 0x000000ffff120224 */ /* 0x001fc400078e0003 */
[----:B------:R-:W-:Y:S02]  /*21220*/  @P0 IMAD.MOV.U32 R19, RZ, RZ, R4 ;  /* 0x000000ffff130224 */ /* 0x000fe400078e0004 */
[----:B------:R-:W2:Y:S04]  /*21230*/  LDL.LU R4, [R1+0x1958] ;  /* 0x0019580001047983 */ /* 0x000ea80000300800 */
[----:B------:R0:W2:Y:S04]  /*21240*/  @P0 LDG.E.U8 R44, desc[UR14][R18.64] ;  /* 0x0000000e122c0981 */ /* 0x0000a8000c1e1100 */
[----:B------:R-:W2:Y:S01]  /*21250*/  LDL.LU R3, [R1+0x1954] ;  /* 0x0019540001037983 */ /* 0x000ea20000300800 */
[----:B0-----:R-:W-:-:S02]  /*21260*/  @P0 IMAD.MOV.U32 R18, RZ, RZ, R34 ;  /* 0x000000ffff120224 */ /* 0x001fc400078e0022 */
[----:B------:R-:W-:Y:S02]  /*21270*/  @P0 IMAD.MOV.U32 R19, RZ, RZ, R35 ;  /* 0x000000ffff130224 */ /* 0x000fe400078e0023 */
[----:B------:R-:W2:Y:S04]  /*21280*/  LDL.LU R35, [R1+0x1950] ;  /* 0x0019500001237983 */ /* 0x000ea80000300800 */
[----:B------:R-:W2:Y:S01]  /*21290*/  LDL.LU R34, [R1+0x194c] ;  /* 0x00194c0001227983 */ /* 0x000ea20000300800 */
[----:B----4-:R-:W-:-:S06]  /*212a0*/  PRMT R36, RZ, 0x7610, R36 ;  /* 0x00007610ff247816 */ /* 0x010fcc0000000024 */
[----:B------:R0:W4:Y:S02]  /*212b0*/  @P0 LDG.E.U8 R36, desc[UR14][R18.64] ;  /* 0x0000000e12240981 */ /* 0x000124000c1e1100 */
[----:B0-----:R-:W-:Y:S02]  /*212c0*/  @P0 IMAD.MOV.U32 R19, RZ, RZ, R2 ;  /* 0x000000ffff130224 */ /* 0x001fe400078e0002 */
[----:B------:R-:W-:Y:S01]  /*212d0*/  @P0 IMAD.MOV.U32 R18, RZ, RZ, R26 ;  /* 0x000000ffff120224 */ /* 0x000fe200078e001a */
[----:B------:R-:W4:Y:S04]  /*212e0*/  LDL.LU R2, [R1+0x1948] ;  /* 0x0019480001027983 */ /* 0x000f280000300800 */
[----:B------:R-:W4:Y:S01]  /*212f0*/  LDL.LU R26, [R1+0x1944] ;  /* 0x00194400011a7983 */ /* 0x000f220000300800 */
[----:B---3--:R-:W-:-:S06]  /*21300*/  PRMT R28, RZ, 0x7610, R28 ;  /* 0x00007610ff1c7816 */ /* 0x008fcc000000001c */
[----:B------:R0:W3:Y:S02]  /*21310*/  @P0 LDG.E.U8 R28, desc[UR14][R18.64] ;  /* 0x0000000e121c0981 */ /* 0x0000e4000c1e1100 */
[----:B0-----:R-:W-:Y:S02]  /*21320*/  @P0 IMAD.MOV.U32 R19, RZ, RZ, R0 ;  /* 0x000000ffff130224 */ /* 0x001fe400078e0000 */
[----:B------:R-:W-:Y:S01]  /*21330*/  @P0 IMAD.MOV.U32 R18, RZ, RZ, R27 ;  /* 0x000000ffff120224 */ /* 0x000fe200078e001b */
[----:B------:R-:W3:Y:S04]  /*21340*/  LDL.LU R0, [R1+0x1940] ;  /* 0x0019400001007983 */ /* 0x000ee80000300800 */
[----:B------:R-:W3:Y:S01]  /*21350*/  LDL.LU R27, [R1+0x193c] ;  /* 0x00193c00011b7983 */ /* 0x000ee20000300800 */
[----:B--2---:R-:W-:-:S02]  /*21360*/  PRMT R20, RZ, 0x7610, R20 ;  /* 0x00007610ff147816 */ /* 0x004fc40000000014 */
[----:B------:R-:W-:-:S04]  /*21370*/  PRMT R75, RZ, 0x7610, R75 ;  /* 0x00007610ff4b7816 */ /* 0x000fc8000000004b */
[----:B------:R0:W2:Y:S01]  /*21380*/  @P0 LDG.E.U8 R20, desc[UR14][R18.64] ;  /* 0x0000000e12140981 */ /* 0x0000a2000c1e1100 */
[----:B------:R-:W-:Y:S01]  /*21390*/  PRMT R67, RZ, 0x7610, R67 ;  /* 0x00007610ff437816 */ /* 0x000fe20000000043 */
[----:B0-----:R-:W-:Y:S02]  /*213a0*/  @P0 IMAD.MOV.U32 R18, RZ, RZ, R87 ;  /* 0x000000ffff120224 */ /* 0x001fe400078e0057 */
[----:B------:R-:W-:-:S05]  /*213b0*/  @P0 IMAD.MOV.U32 R19, RZ, RZ, R86 ;  /* 0x000000ffff130224 */ /* 0x000fca00078e0056 */
[----:B------:R0:W2:Y:S02]  /*213c0*/  @P0 LDG.E.U8 R75, desc[UR14][R18.64] ;  /* 0x0000000e124b0981 */ /* 0x0000a4000c1e1100 */
[----:B0-----:R-:W-:Y:S01]  /*213d0*/  @P0 IMAD.MOV.U32 R18, RZ, RZ, R89 ;  /* 0x000000ffff120224 */ /* 0x001fe200078e0059 */
[----:B------:R-:W-:Y:S02]  /*213e0*/  PRMT R59, RZ, 0x7610, R59 ;  /* 0x00007610ff3b7816 */ /* 0x000fe4000000003b */
[----:B------:R-:W-:Y:S02]  /*213f0*/  PRMT R51, RZ, 0x7610, R51 ;  /* 0x00007610ff337816 */ /* 0x000fe40000000033 */
[----:B------:R-:W-:Y:S01]  /*21400*/  PRMT R43, RZ, 0x7610, R43 ;  /* 0x00007610ff2b7816 */ /* 0x000fe2000000002b */
[----:B------:R-:W-:Y:S02]  /*21410*/  @P0 IMAD.MOV.U32 R84, RZ, RZ, R7 ;  /* 0x000000ffff540224 */ /* 0x000fe400078e0007 */
[----:B------:R-:W-:-:S02]  /*21420*/  @P0 IMAD.MOV.U32 R85, RZ, RZ, R8 ;  /* 0x000000ffff550224 */ /* 0x000fc400078e0008 */
[----:B----4-:R-:W-:Y:S02]  /*21430*/  @P0 IMAD.MOV.U32 R19, RZ, RZ, R26 ;  /* 0x000000ffff130224 */ /* 0x010fe400078e001a */
[----:B------:R-:W4:Y:S04]  /*21440*/  LDL.LU R26, [R1+0x1938] ;  /* 0x00193800011a7983 */ /* 0x000f280000300800 */
[----:B------:R0:W2:Y:S02]  /*21450*/  @P0 LDG.E.U8 R67, desc[UR14][R18.64] ;  /* 0x0000000e12430981 */ /* 0x0000a4000c1e1100 */
[----:B0-----:R-:W-:Y:S02]  /*21460*/  @P0 IMAD.MOV.U32 R19, RZ, RZ, R4 ;  /* 0x000000ffff130224 */ /* 0x001fe400078e0004 */
[----:B------:R-:W-:Y:S01]  /*21470*/  @P0 IMAD.MOV.U32 R18, RZ, RZ, R3 ;  /* 0x000000ffff120224 */ /* 0x000fe200078e0003 */
[----:B------:R-:W2:Y:S04]  /*21480*/  LDL.LU R4, [R1+0x1934] ;  /* 0x0019340001047983 */ /* 0x000ea80000300800 */
[----:B------:R-:W4:Y:S04]  /*21490*/  LDL.LU R3, [R1+0x1930] ;  /* 0x0019300001037983 */ /* 0x000f280000300800 */
[----:B------:R-:W4:Y:S04]  /*214a0*/  LDL R13, [R1+0x1678] ;  /* 0x00167800010d7983 */ /* 0x000f280000100800 */
        /* <DEDUP_REMOVED lines=11> */
[----:B------:R0:W4:Y:S02]  /*21560*/  @P0 LDG.E.U8 R59, desc[UR14][R18.64] ;  /* 0x0000000e123b0981 */ /* 0x000124000c1e1100 */
[----:B0-----:R-:W-:-:S02]  /*21570*/  @P0 IMAD.MOV.U32 R18, RZ, RZ, R17 ;  /* 0x000000ffff120224 */ /* 0x001fc400078e0011 */
[----:B------:R-:W-:-:S05]  /*21580*/  @P0 IMAD.MOV.U32 R19, RZ, RZ, R88 ;  /* 0x000000ffff130224 */ /* 0x000fca00078e0058 */
[----:B------:R0:W4:Y:S02]  /*21590*/  @P0 LDG.E.U8 R51, desc[UR14][R18.64] ;  /* 0x0000000e12330981 */ /* 0x000124000c1e1100 */
[----:B0-----:R-:W-:Y:S02]  /*215a0*/  @P0 IMAD.MOV.U32 R18, RZ, RZ, R15 ;  /* 0x000000ffff120224 */ /* 0x001fe400078e000f */
[----:B------:R-:W4:Y:S01]  /*215b0*/  LDL.LU R15, [R1+0x50c] ;  /* 0x00050c00010f7983 */ /* 0x000f220000300800 */
[----:B------:R-:W-:Y:S01]  /*215c0*/  @P0 IMAD.MOV.U32 R19, RZ, RZ, R16 ;  /* 0x000000ffff130224 */ /* 0x000fe200078e0010 */
[----:B---3--:R-:W-:-:S04]  /*215d0*/  PRMT R27, RZ, 0x7610, R27 ;  /* 0x00007610ff1b7816 */ /* 0x008fc8000000001b */
[----:B------:R0:W3:Y:S04]  /*215e0*/  @P0 LDG.E.U8 R43, desc[UR14][R18.64] ;  /* 0x0000000e122b0981 */ /* 0x0000e8000c1e1100 */
[----:B------:R1:W3:Y:S01]  /*215f0*/  @P0 LDG.E.U8 R27, desc[UR14][R84.64] ;  /* 0x0000000e541b0981 */ /* 0x0002e2000c1e1100 */
[----:B0-----:R-:W-:Y:S02]  /*21600*/  @P0 IMAD.MOV.U32 R18, RZ, RZ, R9 ;  /* 0x000000ffff120224 */ /* 0x001fe400078e0009 */
[----:B------:R-:W-:Y:S01]  /*21610*/  @P0 IMAD.MOV.U32 R19, RZ, RZ, R10 ;  /* 0x000000ffff130224 */ /* 0x000fe200078e000a */
[----:B------:R-:W3:Y:S01]  /*21620*/  LDL.LU R9, [R1+0x508] ;  /* 0x0005080001097983 */ /* 0x000ee20000300800 */
[----:B-1----:R-:W-:-:S03]  /*21630*/  @P0 IMAD.MOV.U32 R85, RZ, RZ, R6 ;  /* 0x000000ffff550224 */ /* 0x002fc600078e0006 */
[----:B------:R-:W3:Y:S01]  /*21640*/  LDL.LU R10, [R1+0x4f8] ;  /* 0x0004f800010a7983 */ /* 0x000ee20000300800 */
[----:B------:R-:W-:-:S03]  /*21650*/  @P0 IMAD.MOV.U32 R84, RZ, RZ, R5 ;  /* 0x000000ffff540224 */ /* 0x000fc600078e0005 */
[----:B------:R-:W3:Y:S04]  /*21660*/  LDL.LU R8, [R1+0x4b0] ;  /* 0x0004b00001087983 */ /* 0x000ee80000300800 */
[----:B------:R-:W3:Y:S04]  /*21670*/  LDL.LU R6, [R1+0x4ac] ;  /* 0x0004ac0001067983 */ /* 0x000ee80000300800 */
[----:B------:R-:W3:Y:S04]  /*21680*/  LDL.LU R7, [R1+0x4a8] ;  /* 0x0004a80001077983 */ /* 0x000ee80000300800 */
[----:B------:R-:W3:Y:S04]  /*21690*/  LDL.LU R88, [R1+0x498] ;  /* 0x0004980001587983 */ /* 0x000ee80000300800 */
[----:B------:R-:W3:Y:S04]  /*216a0*/  LDL.LU R5, [R1+0x450] ;  /* 0x0004500001057983 */ /* 0x000ee80000300800 */
[----:B------:R-:W3:Y:S01]  /*216b0*/  LDL.LU R17, [R1+0x44c] ;  /* 0x00044c0001117983 */ /* 0x000ee20000300800 */
[----:B------:R-:W-:-:S06]  /*216c0*/  PRMT R35, RZ, 0x7610, R35 ;  /* 0x00007610ff237816 */ /* 0x000fcc0000000023 */
[----:B------:R0:W3:Y:S01]  /*216d0*/  @P0 LDG.E.U8 R35, desc[UR14][R18.64] ;  /* 0x0000000e12230981 */ /* 0x0000e2000c1e1100 */
[----:B------:R-:W-:Y:S02]  /*216e0*/  PRMT R74, RZ, 0x7610, R74 ;  /* 0x00007610ff4a7816 */ /* 0x000fe4000000004a */
[----:B0-----:R-:W-:-:S06]  /*216f0*/  PRMT R19, RZ, 0x7610, R19 ;  /* 0x00007610ff137816 */ /* 0x001fcc0000000013 */
[----:B------:R2:W3:Y:S01]  /*21700*/  @P0 LDG.E.U8 R19, desc[UR14][R84.64] ;  /* 0x0000000e54130981 */ /* 0x0004e2000c1e1100 */
[----:B------:R-:W-:Y:S02]  /*21710*/  PRMT R66, RZ, 0x7610, R66 ;  /* 0x00007610ff427816 */ /* 0x000fe40000000042 */
[----:B------:R-:W-:Y:S02]  /*21720*/  PRMT R58, RZ, 0x7610, R58 ;  /* 0x00007610ff3a7816 */ /* 0x000fe4000000003a */
[----:B------:R-:W-:Y:S02]  /*21730*/  PRMT R50, RZ, 0x7610, R50 ;  /* 0x00007610ff327816 */ /* 0x000fe40000000032 */
[----:B------:R-:W-:Y:S02]  /*21740*/  PRMT R42, RZ, 0x7610, R42 ;  /* 0x00007610ff2a7816 */ /* 0x000fe4000000002a */
[----:B------:R-:W-:Y:S02]  /*21750*/  PRMT R34, RZ, 0x7610, R34 ;  /* 0x00007610ff227816 */ /* 0x000fe40000000022 */
[----:B------:R-:W-:Y:S01]  /*21760*/  PRMT R18, RZ, 0x7610, R18 ;  /* 0x00007610ff127816 */ /* 0x000fe20000000012 */
[----:B--2---:R-:W-:Y:S01]  /*21770*/  @P0 IMAD.MOV.U32 R85, RZ, RZ, R4 ;  /* 0x000000ffff550224 */ /* 0x004fe200078e0004 */
[----:B----4-:R-:W-:Y:S01]  /*21780*/  PRMT R26, RZ, 0x7610, R26 ;  /* 0x00007610ff1a7816 */ /* 0x010fe2000000001a */
[----:B------:R-:W2:Y:S01]  /*21790*/  LDL.LU R4, [R1+0x448] ;  /* 0x0004480001047983 */ /* 0x000ea20000300800 */
[----:B------:R-:W-:-:S03]  /*217a0*/  @P0 IMAD.MOV.U32 R84, RZ, RZ, R3 ;  /* 0x000000ffff540224 */ /* 0x000fc600078e0003 */
[----:B------:R-:W4:Y:S04]  /*217b0*/  LDL.LU R3, [R1+0x438] ;  /* 0x0004380001037983 */ /* 0x000f280000300800 */
[----:B------:R0:W4:Y:S02]  /*217c0*/  @P0 LDG.E.U8 R74, desc[UR14][R84.64] ;  /* 0x0000000e544a0981 */ /* 0x000124000c1e1100 */
[----:B0-----:R-:W-:Y:S02]  /*217d0*/  @P0 IMAD.MOV.U32 R84, RZ, RZ, R0 ;  /* 0x000000ffff540224 */ /* 0x001fe400078e0000 */
[----:B------:R-:W-:Y:S02]  /*217e0*/  @P0 IMAD.MOV.U32 R85, RZ, RZ, R2 ;  /* 0x000000ffff550224 */ /* 0x000fe400078e0002 */
[----:B------:R-:W4:Y:S04]  /*217f0*/  LDL.LU R2, [R1+0x3fc] ;  /* 0x0003fc0001027983 */ /* 0x000f280000300800 */
[----:B------:R0:W4:Y:S04]  /*21800*/  @P0 LDG.E.U8 R66, desc[UR14][R84.64] ;  /* 0x0000000e54420981 */ /* 0x000128000c1e1100 */
[----:B------:R-:W4:Y:S04]  /*21810*/  LDL.LU R0, [R1+0x3f8] ;  /* 0x0003f80001007983 */ /* 0x000f280000300800 */
[----:B------:R-:W4:Y:S01]  /*21820*/  LDL.LU R16, [R1+0x3f4] ;  /* 0x0003f40001107983 */ /* 0x000f220000300800 */
[----:B0-----:R-:W-:-:S02]  /*21830*/  @P0 IMAD.MOV.U32 R84, RZ, RZ, R82 ;  /* 0x000000ffff540224 */ /* 0x001fc400078e0052 */
[----:B------:R-:W-:-:S05]  /*21840*/  @P0 IMAD.MOV.U32 R85, RZ, RZ, R13 ;  /* 0x000000ffff550224 */ /* 0x000fca00078e000d */
[----:B------:R0:W4:Y:S02]  /*21850*/  @P0 LDG.E.U8 R58, desc[UR14][R84.64] ;  /* 0x0000000e543a0981 */ /* 0x000124000c1e1100 */
[----:B0-----:R-:W-:Y:S02]  /*21860*/  @P0 IMAD.MOV.U32 R84, RZ, RZ, R90 ;  /* 0x000000ffff540224 */ /* 0x001fe400078e005a */
        /* <DEDUP_REMOVED lines=13> */
[----:B------:R-:W4:Y:S04]  /*21940*/  @P0 LDG.E.U8 R18, desc[UR14][R84.64] ;  /* 0x0000000e54120981 */ /* 0x000f28000c1e1100 */
        /* <DEDUP_REMOVED lines=18> */
[----:B0-----:R-:W4:Y:S04]  /*21a70*/  LDL.LU R15, [R1+0xa4] ;  /* 0x0000a400010f7983 */ /* 0x001f280000300800 */
[----:B---3--:R0:W-:Y:S04]  /*21a80*/  STS.U8 [R14+UR4+0x9300], R9 ;  /* 0x009300090e007988 */ /* 0x0081e80008000004 */
[----:B------:R1:W-:Y:S04]  /*21a90*/  STS.U8 [R14+UR4+0xd300], R10 ;  /* 0x00d3000a0e007988 */ /* 0x0003e80008000004 */
[----:B------:R3:W-:Y:S04]  /*21aa0*/  STS.U8 [R14+UR4+0x1700], R8 ;  /* 0x001700080e007988 */ /* 0x0007e80008000004 */
[----:B0-----:R-:W4:Y:S04]  /*21ab0*/  LDL.LU R9, [R1+0xa0] ;  /* 0x0000a00001097983 */ /* 0x001f280000300800 */
[----:B-1----:R-:W4:Y:S04]  /*21ac0*/  LDL.LU R10, [R1+0x9c] ;  /* 0x00009c00010a7983 */ /* 0x002f280000300800 */
[----:B------:R0:W-:Y:S04]  /*21ad0*/  STS.U8 [R14+UR4+0x5700], R6 ;  /* 0x005700060e007988 */ /* 0x0001e80008000004 */
[----:B---3--:R-:W3:Y:S04]  /*21ae0*/  LDL.LU R8, [R1+0x98] ;  /* 0x0000980001087983 */ /* 0x008ee80000300800 */
        /* <DEDUP_REMOVED lines=9> */
[----:B--2---:R0:W-:Y:S04]  /*21b80*/  STS.U8 [R14+UR4+0x9b00], R4 ;  /* 0x009b00040e007988 */ /* 0x0041e80008000004 */
[----:B----4-:R1:W-:Y:S04]  /*21b90*/  STS.U8 [R14+UR4+0xdb00], R3 ;  /* 0x00db00030e007988 */ /* 0x0103e80008000004 */
[----:B0-----:R-:W2:Y:S04]  /*21ba0*/  LDL.LU R4, [R1+0x80] ;  /* 0x0000800001047983 */ /* 0x001ea80000300800 */
[----:B-1----:R-:W4:Y:S04]  /*21bb0*/  LDL.LU R3, [R1+0x7c] ;  /* 0x00007c0001037983 */ /* 0x002f280000300800 */
[----:B------:R0:W-:Y:S04]  /*21bc0*/  STS.U8 [R14+UR4+0x1f00], R2 ;  /* 0x001f00020e007988 */ /* 0x0001e80008000004 */
[----:B------:R1:W-:Y:S04]  /*21bd0*/  STS.U8 [R14+UR4+0x5f00], R0 ;  /* 0x005f00000e007988 */ /* 0x0003e80008000004 */
[----:B0-----:R-:W2:Y:S04]  /*21be0*/  LDL.LU R2, [R1+0x78] ;  /* 0x0000780001027983 */ /* 0x001ea80000300800 */
[----:B------:R0:W-:Y:S04]  /*21bf0*/  STS.U8 [R14+UR4+0x9f00], R16 ;  /* 0x009f00100e007988 */ /* 0x0001e80008000004 */
[----:B-1----:R-:W2:Y:S04]  /*21c00*/  LDL.LU R0, [R1+0xbc] ;  /* 0x0000bc0001007983 */ /* 0x002ea80000300800 */
[----:B0-----:R-:W2:Y:S04]  /*21c10*/  LDL.LU R16, [R1+0xb8] ;  /* 0x0000b80001107983 */ /* 0x001ea80000300800 */
        /* <DEDUP_REMOVED lines=39> */
[----:B---3--:R0:W-:Y:S04]  /*21e90*/  STS.U8 [R14+UR4+0xf300], R8 ;  /* 0x00f300080e007988 */ /* 0x0081e80008000004 */
        /* <DEDUP_REMOVED lines=12> */
[----:B--2---:R0:W-:Y:S04]  /*21f60*/  STS.U8 [R14+UR4+0x7b00], R4 ;  /* 0x007b00040e007988 */ /* 0x0041e80008000004 */
[----:B----4-:R1:W-:Y:S04]  /*21f70*/  STS.U8 [R14+UR4+0xbb00], R3 ;  /* 0x00bb00030e007988 */ /* 0x0103e80008000004 */
[----:B------:R2:W-:Y:S04]  /*21f80*/  STS.U8 [R14+UR4+0xfb00], R2 ;  /* 0x00fb00020e007988 */ /* 0x0005e80008000004 */
[----:B0-----:R-:W4:Y:S04]  /*21f90*/  LDL.LU R4, [R1+0x434] ;  /* 0x0004340001047983 */ /* 0x001f280000300800 */
[----:B-1----:R-:W4:Y:S04]  /*21fa0*/  LDL.LU R3, [R1+0x430] ;  /* 0x0004300001037983 */ /* 0x002f280000300800 */
[----:B------:R0:W-:Y:S04]  /*21fb0*/  STS.U8 [R14+UR4+0x3f00], R0 ;  /* 0x003f00000e007988 */ /* 0x0001e80008000004 */
[----:B--2---:R-:W2:Y:S04]  /*21fc0*/  LDL.LU R2, [R1+0x42c] ;  /* 0x00042c0001027983 */ /* 0x004ea80000300800 */
[----:B------:R1:W-:Y:S04]  /*21fd0*/  STS.U8 [R14+UR4+0x7f00], R16 ;  /* 0x007f00100e007988 */ /* 0x0003e80008000004 */
[----:B0-----:R-:W2:Y:S04]  /*21fe0*/  LDL.LU R0, [R1+0x418] ;  /* 0x0004180001007983 */ /* 0x001ea80000300800 */
[----:B-1----:R-:W2:Y:S04]  /*21ff0*/  LDL.LU R16, [R1+0x3e0] ;  /* 0x0003e00001107983 */ /* 0x002ea80000300800 */
[----:B------:R0:W-:Y:S02]  /*22000*/  STS.U8 [R14+UR4+0xbf00], R15 ;  /* 0x00bf000f0e007988 */ /* 0x0001e40008000004 */
[----:B0-----:R-:W0:Y:S02]  /*22010*/  S2R R15, SR_TID.X ;  /* 0x00000000000f7919 */ /* 0x001e240000002100 */
[----:B------:R-:W-:Y:S01]  /*22020*/  STS.U8 [R14+UR4+0xff00], R82 ;  /* 0x00ff00520e007988 */ /* 0x000fe20008000004 */
[----:B0-----:R-:W-:-:S04]  /*22030*/  LOP3.LUT R15, R15, 0x7f, RZ, 0xc0, !PT ;  /* 0x0000007f0f0f7812 */ /* 0x001fc800078ec0ff */
[----:B------:R-:W-:-:S05]  /*22040*/  LOP3.LUT R15, R15, 0x70, RZ, 0x3c, !PT ;  /* 0x000000700f0f7812 */ /* 0x000fca00078e3cff */
[----:B------:R0:W-:Y:S04]  /*22050*/  STS.U8 [R15+UR4+0x8380], R65 ;  /* 0x008380410f007988 */ /* 0x0001e80008000004 */
[----:B------:R1:W-:Y:S04]  /*22060*/  STS.U8 [R15+UR4+0xc380], R73 ;  /* 0x00c380490f007988 */ /* 0x0003e80008000004 */
[----:B------:R1:W-:Y:S04]  /*22070*/  STS.U8 [R15+UR4+0x780], R81 ;  /* 0x000780510f007988 */ /* 0x0003e80008000004 */
[----:B0-----:R-:W2:Y:S04]  /*22080*/  LDL.LU R65, [R1+0x3dc] ;  /* 0x0003dc0001417983 */ /* 0x001ea80000300800 */
[----:B-1----:R-:W2:Y:S04]  /*22090*/  LDL.LU R73, [R1+0x3d8] ;  /* 0x0003d80001497983 */ /* 0x002ea80000300800 */
[----:B------:R-:W2:Y:S04]  /*220a0*/  LDL.LU R81, [R1+0x3c4] ;  /* 0x0003c40001517983 */ /* 0x000ea80000300800 */
[----:B------:R0:W-:Y:S04]  /*220b0*/  STS.U8 [R15+UR4+0x1380], R9 ;  /* 0x001380090f007988 */ /* 0x0001e80008000004 */
[----:B---3--:R1:W-:Y:S04]  /*220c0*/  STS.U8 [R15+UR4+0x5380], R10 ;  /* 0x0053800a0f007988 */ /* 0x0083e80008000004 */
        /* <DEDUP_REMOVED lines=14> */
[----:B----4-:R0:W-:Y:S04]  /*221b0*/  STS.U8 [R15+UR4+0x1b80], R4 ;  /* 0x001b80040f007988 */ /* 0x0101e80008000004 */
[----:B------:R1:W-:Y:S04]  /*221c0*/  STS.U8 [R15+UR4+0x5b80], R3 ;  /* 0x005b80030f007988 */ /* 0x0003e80008000004 */
[----:B0-----:R-:W4:Y:S04]  /*221d0*/  LDL.LU R4, [R1+0x274] ;  /* 0x0002740001047983 */ /* 0x001f280000300800 */
[----:B--2---:R0:W-:Y:S04]  /*221e0*/  STS.U8 [R15+UR4+0x9b80], R2 ;  /* 0x009b80020f007988 */ /* 0x0041e80008000004 */
[----:B-1----:R-:W2:Y:S04]  /*221f0*/  LDL.LU R3, [R1+0x270] ;  /* 0x0002700001037983 */ /* 0x002ea80000300800 */
[----:B------:R1:W-:Y:S04]  /*22200*/  STS.U8 [R15+UR4+0xdb80], R0 ;  /* 0x00db80000f007988 */ /* 0x0003e80008000004 */
[----:B0-----:R-:W2:Y:S04]  /*22210*/  LDL.LU R2, [R1+0x26c] ;  /* 0x00026c0001027983 */ /* 0x001ea80000300800 */
[----:B------:R0:W-:Y:S04]  /*22220*/  STS.U8 [R15+UR4+0x1f80], R16 ;  /* 0x001f80100f007988 */ /* 0x0001e80008000004 */
[----:B-1----:R-:W2:Y:S04]  /*22230*/  LDL.LU R0, [R1+0x258] ;  /* 0x0002580001007983 */ /* 0x002ea80000300800 */
[----:B------:R1:W-:Y:S04]  /*22240*/  STS.U8 [R15+UR4+0x4780], R13 ;  /* 0x0047800d0f007988 */ /* 0x0003e80008000004 */
[----:B0-----:R-:W2:Y:S04]  /*22250*/  LDL.LU R16, [R1+0x204] ;  /* 0x0002040001107983 */ /* 0x001ea80000300800 */
[----:B------:R-:W2:Y:S04]  /*22260*/  LDL.LU R14, [R1+0x200] ;  /* 0x00020000010e7983 */ /* 0x000ea80000300800 */
[----:B------:R-:W2:Y:S04]  /*22270*/  LDL.LU R82, [R1+0x1fc] ;  /* 0x0001fc0001527983 */ /* 0x000ea80000300800 */
        /* <DEDUP_REMOVED lines=26> */
[----:B------:R1:W-:Y:S04]  /*22420*/  STS.U8 [R15+UR4+0x9f80], R73 ;  /* 0x009f80490f007988 */ /* 0x0003e80008000004 */
[----:B------:R1:W-:Y:S04]  /*22430*/  STS.U8 [R15+UR4+0xdf80], R81 ;  /* 0x00df80510f007988 */ /* 0x0003e80008000004 */
[----:B0-----:R-:W2:Y:S04]  /*22440*/  LDL.LU R65, [R1+0x192c] ;  /* 0x00192c0001417983 */ /* 0x001ea80000300800 */
[----:B-1----:R-:W2:Y:S04]  /*22450*/  LDL.LU R73, [R1+0x1928] ;  /* 0x0019280001497983 */ /* 0x002ea80000300800 */
[----:B------:R-:W2:Y:S04]  /*22460*/  LDL.LU R81, [R1+0x1924] ;  /* 0x0019240001517983 */ /* 0x000ea80000300800 */
[----:B---3--:R0:W-:Y:S04]  /*22470*/  STS.U8 [R15+UR4+0x2380], R9 ;  /* 0x002380090f007988 */ /* 0x0081e80008000004 */
[----:B------:R1:W-:Y:S04]  /*22480*/  STS.U8 [R15+UR4+0x6380], R10 ;  /* 0x0063800a0f007988 */ /* 0x0003e80008000004 */
[----:B0-----:R-:W3:Y:S04]  /*22490*/  LDL.LU R9, [R1+0x1920] ;  /* 0x0019200001097983 */ /* 0x001ee80000300800 */
[----:B------:R0:W-:Y:S04]  /*224a0*/  STS.U8 [R15+UR4+0xa380], R8 ;  /* 0x00a380080f007988 */ /* 0x0001e80008000004 */
[----:B-1----:R-:W3:Y:S04]  /*224b0*/  LDL.LU R10, [R1+0x191c] ;  /* 0x00191c00010a7983 */ /* 0x002ee80000300800 */
[----:B------:R1:W-:Y:S04]  /*224c0*/  STS.U8 [R15+UR4+0xe380], R6 ;  /* 0x00e380060f007988 */ /* 0x0003e80008000004 */
[----:B0-----:R0:W5:Y:S04]  /*224d0*/  LDL.LU R8, [R1+0x1918] ;  /* 0x0019180001087983 */ /* 0x0011680000300800 */
[----:B------:R0:W-:Y:S04]  /*224e0*/  STS.U8 [R15+UR4+0x2780], R7 ;  /* 0x002780070f007988 */ /* 0x0001e80008000004 */
[----:B-1----:R1:W5:Y:S04]  /*224f0*/  LDL.LU R6, [R1+0x1914] ;  /* 0x0019140001067983 */ /* 0x0023680000300800 */
[----:B------:R1:W-:Y:S04]  /*22500*/  STS.U8 [R15+UR4+0x6780], R88 ;  /* 0x006780580f007988 */ /* 0x0003e80008000004 */
[----:B0-----:R0:W5:Y:S04]  /*22510*/  LDL.LU R7, [R1+0x1910] ;  /* 0x0019100001077983 */ /* 0x0011680000300800 */
[----:B------:R0:W-:Y:S04]  /*22520*/  STS.U8 [R15+UR4+0xa780], R5 ;  /* 0x00a780050f007988 */ /* 0x0001e80008000004 */
[----:B-1----:R-:W3:Y:S04]  /*22530*/  LDL.LU R88, [R1+0x190c] ;  /* 0x00190c0001587983 */ /* 0x002ee80000300800 */
[----:B------:R1:W-:Y:S04]  /*22540*/  STS.U8 [R15+UR4+0xe780], R17 ;  /* 0x00e780110f007988 */ /* 0x0003e80008000004 */
[----:B0-----:R0:W5:Y:S04]  /*22550*/  LDL.LU R5, [R1+0x1908] ;  /* 0x0019080001057983 */ /* 0x0011680000300800 */
[----:B-1----:R-:W3:Y:S04]  /*22560*/  LDL.LU R17, [R1+0x1904] ;  /* 0x0019040001117983 */ /* 0x002ee80000300800 */
[----:B----4-:R1:W-:Y:S04]  /*22570*/  STS.U8 [R15+UR4+0x2b80], R4 ;  /* 0x002b80040f007988 */ /* 0x0103e80008000004 */
[----:B--2---:R2:W-:Y:S04]  /*22580*/  STS.U8 [R15+UR4+0x6b80], R3 ;  /* 0x006b80030f007988 */ /* 0x0045e80008000004 */
[----:B-1----:R0:W5:Y:S04]  /*22590*/  LDL.LU R4, [R1+0x1900] ;  /* 0x0019000001047983 */ /* 0x0021680000300800 */
[----:B------:R1:W-:Y:S04]  /*225a0*/  STS.U8 [R15+UR4+0xab80], R2 ;  /* 0x00ab80020f007988 */ /* 0x0003e80008000004 */
[----:B--2---:R0:W5:Y:S04]  /*225b0*/  LDL.LU R3, [R1+0x18fc] ;  /* 0x0018fc0001037983 */ /* 0x0041680000300800 */
[----:B------:R2:W-:Y:S04]  /*225c0*/  STS.U8 [R15+UR4+0xeb80], R0 ;  /* 0x00eb80000f007988 */ /* 0x0005e80008000004 */
[----:B-1----:R0:W5:Y:S04]  /*225d0*/  LDL.LU R2, [R1+0x18f8] ;  /* 0x0018f80001027983 */ /* 0x0021680000300800 */
[----:B------:R1:W-:Y:S04]  /*225e0*/  STS.U8 [R15+UR4+0x2f80], R16 ;  /* 0x002f80100f007988 */ /* 0x0003e80008000004 */
[----:B--2---:R0:W5:Y:S04]  /*225f0*/  LDL.LU R0, [R1+0x18f4] ;  /* 0x0018f40001007983 */ /* 0x0041680000300800 */
[----:B-1----:R0:W5:Y:S04]  /*22600*/  LDL.LU R16, [R1+0x18f0] ;  /* 0x0018f00001107983 */ /* 0x0021680000300800 */
[----:B------:R1:W-:Y:S04]  /*22610*/  STS.U8 [R15+UR4+0xaf80], R82 ;  /* 0x00af80520f007988 */ /* 0x0003e80008000004 */
[----:B------:R-:W-:Y:S01]  /*22620*/  STS.U8 [R15+UR4+0x6f80], R14 ;  /* 0x006f800e0f007988 */ /* 0x000fe20008000004 */
[----:B-1----:R-:W1:Y:S03]  /*22630*/  S2R R82, SR_TID.X ;  /* 0x0000000000527919 */ /* 0x002e660000002100 */
[----:B---3--:R-:W-:Y:S04]  /*22640*/  STS.U8 [R15+UR4+0x7f80], R88 ;  /* 0x007f80580f007988 */ /* 0x008fe80008000004 */
[----:B------:R2:W-:Y:S04]  /*22650*/  STS.U8 [R15+UR4+0x3f80], R17 ;  /* 0x003f80110f007988 */ /* 0x0005e80008000004 */
[----:B--2---:R0:W5:Y:S04]  /*22660*/  LDL.LU R17, [R1+0x18ec] ;  /* 0x0018ec0001117983 */ /* 0x0041680000300800 */
[----:B------:R0:W5:Y:S01]  /*22670*/  LDL.LU R88, [R1+0x18e8] ;  /* 0x0018e80001587983 */ /* 0x0001620000300800 */
[----:B------:R-:W2:Y:S01]  /*22680*/  S2R R14, SR_TID.X ;  /* 0x00000000000e7919 */ /* 0x000ea20000002100 */
[----:B-1----:R-:W-:-:S02]  /*22690*/  LOP3.LUT R82, R82, 0x7f, RZ, 0xc0, !PT ;  /* 0x0000007f52527812 */ /* 0x002fc400078ec0ff */
[----:B------:R1:W-:Y:S04]  /*226a0*/  STS.U8 [R15+UR4+0xfb80], R89 ;  /* 0x00fb80590f007988 */ /* 0x0003e80008000004 */
[----:B------:R3:W-:Y:S01]  /*226b0*/  STS.U8 [R15+UR4+0xff80], R9 ;  /* 0x00ff80090f007988 */ /* 0x0007e20008000004 */
[----:B-1----:R-:W1:Y:S03]  /*226c0*/  LDC R89, c[0x0][0x3a0] ;  /* 0x0000e800ff597b82 */ /* 0x002e660000000800 */
[----:B------:R4:W-:Y:S01]  /*226d0*/  STS.U8 [R15+UR4+0xbf80], R10 ;  /* 0x00bf800a0f007988 */ /* 0x0009e20008000004 */
[----:B---3--:R-:W-:-:S03]  /*226e0*/  LOP3.LUT R9, R82, 0x10, RZ, 0x3c, !PT ;  /* 0x0000001052097812 */ /* 0x008fc600078e3cff */
[----:B------:R3:W-:Y:S04]  /*226f0*/  STS.U8 [R15+UR4+0x7380], R11 ;  /* 0x0073800b0f007988 */ /* 0x0007e80008000004 */
[----:B------:R0:W-:Y:S01]  /*22700*/  STS.U8 [R15+UR4+0x3380], R12 ;  /* 0x0033800c0f007988 */ /* 0x0001e20008000004 */
[----:B----4-:R-:W-:-:S03]  /*22710*/  LOP3.LUT R10, R82, 0x20, RZ, 0x3c, !PT ;  /* 0x00000020520a7812 */ /* 0x010fc600078e3cff */
[----:B------:R4:W-:Y:S01]  /*22720*/  STS.U8 [R15+UR4+0xef80], R13 ;  /* 0x00ef800d0f007988 */ /* 0x0009e20008000004 */
[----:B---3--:R-:W-:Y:S02]  /*22730*/  LOP3.LUT R11, R82, 0x30, RZ, 0x3c, !PT ;  /* 0x00000030520b7812 */ /* 0x008fe400078e3cff */
[----:B--2---:R-:W-:Y:S01]  /*22740*/  LOP3.LUT R14, R14, 0x7f, RZ, 0xc0, !PT ;  /* 0x0000007f0e0e7812 */ /* 0x004fe200078ec0ff */
[----:B------:R2:W-:Y:S01]  /*22750*/  STS.U8 [R15+UR4+0xb380], R84 ;  /* 0x00b380540f007988 */ /* 0x0005e20008000004 */
[----:B0-----:R-:W-:-:S03]  /*22760*/  LOP3.LUT R12, R82, 0x40, RZ, 0x3c, !PT ;  /* 0x00000040520c7812 */ /* 0x001fc600078e3cff */
[----:B------:R2:W-:Y:S01]  /*22770*/  STS.U8 [R15+UR4+0xf380], R85 ;  /* 0x00f380550f007988 */ /* 0x0005e20008000004 */
[----:B----4-:R-:W-:-:S03]  /*22780*/  LOP3.LUT R13, R82, 0x50, RZ, 0x3c, !PT ;  /* 0x00000050520d7812 */ /* 0x010fc600078e3cff */
[----:B------:R2:W-:Y:S01]  /*22790*/  STS.U8 [R15+UR4+0x3780], R90 ;  /* 0x0037805a0f007988 */ /* 0x0005e20008000004 */
[----:B------:R-:W-:-:S03]  /*227a0*/  LOP3.LUT R14, R14, 0x60, RZ, 0x3c, !PT ;  /* 0x000000600e0e7812 */ /* 0x000fc600078e3cff */
[----:B------:R2:W-:Y:S04]  /*227b0*/  STS.U8 [R15+UR4+0x7780], R91 ;  /* 0x0077805b0f007988 */ /* 0x0005e80008000004 */
        /* <DEDUP_REMOVED lines=68> */
[----:B------:R2:W-:Y:S01]  /*22c00*/  STS.U8 [R15+UR4+0x21f80], R18 ;  /* 0x021f80120f007988 */ /* 0x0005e20008000004 */
[----:B------:R0:W-:Y:S06]  /*22c10*/  MEMBAR.ALL.CTA ;  /* 0x0000000000007992 */ /* 0x0001ec0000008000 */
[----:B0-----:R-:W0:Y:S01]  /*22c20*/  FENCE.VIEW.ASYNC.S ;  /* 0x00000000000073c6 */ /* 0x001e220000000000 */
[----:B-1----:R-:W-:Y:S01]  /*22c30*/  VIADD R89, R89, 0x7f ;  /* 0x0000007f59597836 */ /* 0x002fe20000000000 */
[----:B0-----:R-:W-:Y:S01]  /*22c40*/  BAR.SYNC.DEFER_BLOCKING 0x0 ;  /* 0x0000000000007b1d */ /* 0x001fe20000010000 */
[----:B------:R-:W-:-:S04]  /*22c50*/  ISETP.NE.U32.AND P0, PT, RZ, UR11, PT ;  /* 0x0000000bff007c0c */ /* 0x000fc8000bf05070 */
[C---:B------:R-:W-:Y:S02]  /*22c60*/  ISETP.LT.OR P1, PT, R89.reuse, 0x80, P0 ;  /* 0x000000805900780c */ /* 0x040fe40000721670 */
[----:B------:R-:W-:-:S11]  /*22c70*/  ISETP.GE.AND P2, PT, R89, 0x100, PT ;  /* 0x000001005900780c */ /* 0x000fd60003f46270 */
[----:B--2---:R-:W-:Y:S05]  /*22c80*/  @P1 BRA `(.L_x_6) ;  /* 0x0000000400781947 */ /* 0x004fea0003800000 */
[----:B------:R-:W-:Y:S02]  /*22c90*/  USHF.R.U32.HI UR44, URZ, 0x4, UR4 ;  /* 0x00000004ff2c7899 */ /* 0x000fe40008011604 */
[----:B------:R-:W-:Y:S02]  /*22ca0*/  UIADD3 UR9, UPT, UPT, UR4, 0x20000, URZ ;  /* 0x0002000004097890 */ /* 0x000fe4000fffe0ff */
[----:B------:R-:W-:Y:S02]  /*22cb0*/  USGXT.U32 UR44, UR44, 0xe ;  /* 0x0000000e2c2c789a */ /* 0x000fe40008000000 */
[----:B------:R-:W-:Y:S02]  /*22cc0*/  USHF.R.U32.HI UR9, URZ, 0x4, UR9 ;  /* 0x00000004ff097899 */ /* 0x000fe40008011609 */
[----:B------:R-:W-:Y:S02]  /*22cd0*/  UIADD3 UR48, UP1, UPT, UR44, 0x100, URZ ;  /* 0x000001002c307890 */ /* 0x000fe4000ff3e0ff */
[----:B------:R-:W-:Y:S01]  /*22ce0*/  USGXT.U32 UR50, UR9, 0xe ;  /* 0x0000000e0932789a */ /* 0x000fe20008000000 */
[----:B------:R-:W-:Y:S01]  /*22cf0*/  UMOV UR8, URZ ;  /* 0x000000ff00087c82 */ /* 0x000fe20008000000 */
[----:B------:R-:W-:Y:S01]  /*22d00*/  UMOV UR45, URZ ;  /* 0x000000ff002d7c82 */ /* 0x000fe20008000000 */
[----:B------:R-:W-:-:S02]  /*22d10*/  UIADD3.X UR49, UPT, UPT, UR8, 0x40004040, URZ, UP1, !UPT ;  /* 0x4000404008317890 */ /* 0x000fc40008ffe4ff */
[----:B------:R-:W-:Y:S01]  /*22d20*/  UIADD3 UR52, UP1, UPT, UR50, 0x2, URZ ;  /* 0x0000000232347890 */ /* 0x000fe2000ff3e0ff */
[----:B------:R-:W-:Y:S01]  /*22d30*/  UMOV UR56, UR6 ;  /* 0x0000000600387c82 */ /* 0x000fe20008000000 */
[----:B------:R-:W-:Y:S02]  /*22d40*/  UMOV UR57, URZ ;  /* 0x000000ff00397c82 */ /* 0x000fe40008000000 */
[----:B------:R-:W-:Y:S01]  /*22d50*/  UIADD3.X UR53, UPT, UPT, UR45, 0x40004040, URZ, UP1, !UPT ;  /* 0x400040402d357890 */ /* 0x000fe20008ffe4ff */
[----:B------:R-:W-:Y:S01]  /*22d60*/  UMOV UR8, UR56 ;  /* 0x0000003800087c82 */ /* 0x000fe20008000000 */
[----:B------:R-:W-:Y:S02]  /*22d70*/  UIADD3.64 UR56, UPT, UPT, UR48, 0x100, URZ ;  /* 0x0000010030387897 */ /* 0x000fe4000fffe0ff */
[----:B------:R-:W-:Y:S02]  /*22d80*/  UIADD3.64 UR64, UPT, UPT, UR52, 0x2, URZ ;  /* 0x0000000234407897 */ /* 0x000fe4000fffe0ff */
[----:B------:R-:W-:-:S02]  /*22d90*/  UIADD3.64 UR58, UPT, UPT, UR48, 0x200, URZ ;  /* 0x00000200303a7897 */ /* 0x000fc4000fffe0ff */
[----:B------:R-:W-:Y:S01]  /*22da0*/  UIADD3.64 UR68, UPT, UPT, UR52, 0x4, URZ ;  /* 0x0000000434447897 */ /* 0x000fe2000fffe0ff */
[----:B------:R-:W-:Y:S01]  /*22db0*/  UMOV UR18, 0x0 ;  /* 0x0000000000127882 */ /* 0x000fe20000000000 */
[----:B------:R-:W-:Y:S01]  /*22dc0*/  UMOV UR19, 0x8108490 ;  /* 0x0810849000137882 */ /* 0x000fe20000000000 */
[----:B------:R-:W-:Y:S02]  /*22dd0*/  UIADD3 UR12, UPT, UPT, UR5, 0x40, URZ ;  /* 0x00000040050c7890 */ /* 0x000fe4000fffe0ff */
[----:B------:R-:W-:Y:S01]  /*22de0*/  UIADD3.64 UR60, UPT, UPT, UR48, 0x300, URZ ;  /* 0x00000300303c7897 */ /* 0x000fe2000fffe0ff */
[----:B------:R-:W-:Y:S01]  /*22df0*/  UMOV UR45, 0x40004040 ;  /* 0x40004040002d7882 */ /* 0x000fe20000000000 */
[----:B------:R-:W-:Y:S01]  /*22e00*/  UMOV UR51, 0x40004040 ;  /* 0x4000404000337882 */ /* 0x000fe20000000000 */
[----:B------:R-:W-:Y:S02]  /*22e10*/  UIADD3 UR76, UPT, UPT, UR5, 0x40, URZ ;  /* 0x00000040054c7890 */ /* 0x000fe4000fffe0ff */
[----:B------:R0:W-:Y:S01]  /*22e20*/  UTCQMMA gdesc[UR44], gdesc[UR50], tmem[UR5], tmem[UR18], idesc[UR19], !UPT ;  /* 0x00ff12322c0075ea */ /* 0x0001e2000f800305 */
[----:B------:R-:W-:Y:S01]  /*22e30*/  UIADD3.64 UR62, UPT, UPT, UR48, 0x400, URZ ;  /* 0x00000400303e7897 */ /* 0x000fe2000fffe0ff */
[----:B------:R-:W-:Y:S01]  /*22e40*/  UMOV UR26, 0x0 ;  /* 0x00000000001a7882 */ /* 0x000fe20000000000 */
[----:B------:R-:W-:Y:S01]  /*22e50*/  UMOV UR27, 0x8108490 ;  /* 0x08108490001b7882 */ /* 0x000fe20000000000 */
[----:B------:R-:W-:-:S02]  /*22e60*/  UIADD3 UR75, UPT, UPT, UR5, 0x40, URZ ;  /* 0x00000040054b7890 */ /* 0x000fc4000fffe0ff */
[----:B------:R1:W-:Y:S01]  /*22e70*/  UTCQMMA gdesc[UR48], gdesc[UR52], tmem[UR5], tmem[UR26], idesc[UR27], UPT ;  /* 0x00ff1a34300075ea */ /* 0x0003e2000b800305 */
[----:B------:R-:W-:Y:S01]  /*22e80*/  UIADD3.64 UR66, UPT, UPT, UR48, 0x500, URZ ;  /* 0x0000050030427897 */ /* 0x000fe2000fffe0ff */
[----:B------:R-:W-:Y:S01]  /*22e90*/  UMOV UR38, 0x0 ;  /* 0x0000000000267882 */ /* 0x000fe20000000000 */
[----:B------:R-:W-:Y:S01]  /*22ea0*/  UMOV UR39, 0x8108490 ;  /* 0x0810849000277882 */ /* 0x000fe20000000000 */
[----:B------:R-:W-:Y:S02]  /*22eb0*/  UIADD3 UR74, UPT, UPT, UR5, 0x40, URZ ;  /* 0x00000040054a7890 */ /* 0x000fe4000fffe0ff */
[----:B------:R2:W-:Y:S01]  /*22ec0*/  UTCQMMA gdesc[UR56], gdesc[UR64], tmem[UR5], tmem[UR38], idesc[UR39], UPT ;  /* 0x00ff2640380075ea */ /* 0x0005e2000b800305 */
[----:B0-----:R-:W-:Y:S02]  /*22ed0*/  UIADD3.64 UR44, UPT, UPT, UR48, 0x600, URZ ;  /* 0x00000600302c7897 */ /* 0x001fe4000fffe0ff */
[----:B------:R-:W-:Y:S02]  /*22ee0*/  UIADD3 UR73, UPT, UPT, UR5, 0x80, URZ ;  /* 0x0000008005497890 */ /* 0x000fe4000fffe0ff */
[----:B------:R-:W-:Y:S01]  /*22ef0*/  UIADD3.64 UR18, UPT, UPT, UR48, 0x700, URZ ;  /* 0x0000070030127897 */ /* 0x000fe2000fffe0ff */
[----:B------:R-:W-:Y:S01]  /*22f00*/  UMOV UR30, 0x0 ;  /* 0x00000000001e7882 */ /* 0x000fe20000000000 */
[----:B------:R-:W-:Y:S01]  /*22f10*/  UMOV UR31, 0x8108490 ;  /* 0x08108490001f7882 */ /* 0x000fe20000000000 */
[----:B------:R-:W-:-:S02]  /*22f20*/  UIADD3 UR72, UPT, UPT, UR5, 0x80, URZ ;  /* 0x0000008005487890 */ /* 0x000fc4000fffe0ff */
[----:B------:R0:W-:Y:S01]  /*22f30*/  UTCQMMA gdesc[UR58], gdesc[UR68], tmem[UR5], tmem[UR30], idesc[UR31], UPT ;  /* 0x00ff1e443a0075ea */ /* 0x0001e2000b800305 */
[----:B-1----:R-:W-:Y:S02]  /*22f40*/  UIADD3.64 UR26, UPT, UPT, UR48, 0x800, URZ ;  /* 0x00000800301a7897 */ /* 0x002fe4000fffe0ff */
[----:B------:R-:W-:Y:S02]  /*22f50*/  UIADD3 UR71, UPT, UPT, UR5, 0x80, URZ ;  /* 0x0000008005477890 */ /* 0x000fe4000fffe0ff */
[----:B--2---:R-:W-:Y:S01]  /*22f60*/  UIADD3.64 UR56, UPT, UPT, UR48, 0x900, URZ ;  /* 0x0000090030387897 */ /* 0x004fe2000fffe0ff */
[----:B------:R-:W-:Y:S01]  /*22f70*/  UMOV UR22, 0x0 ;  /* 0x0000000000167882 */ /* 0x000fe20000000000 */
[----:B------:R-:W-:Y:S01]  /*22f80*/  UMOV UR23, 0x8108490 ;  /* 0x0810849000177882 */ /* 0x000fe20000000000 */
[----:B------:R-:W-:Y:S01]  /*22f90*/  UIADD3 UR70, UPT, UPT, UR5, 0x80, URZ ;  /* 0x0000008005467890 */ /* 0x000fe2000fffe0ff */
[----:B------:R1:W-:Y:S01]  /*22fa0*/  UTCQMMA gdesc[UR60], gdesc[UR50], tmem[UR12], tmem[UR22], idesc[UR23], !UPT ;  /* 0x00ff16323c0075ea */ /* 0x0003e2000f80030c */
[----:B------:R-:W-:Y:S01]  /*22fb0*/  UIADD3.64 UR38, UPT, UPT, UR48, 0xa00, URZ ;  /* 0x00000a0030267897 */ /* 0x000fe2000fffe0ff */
[----:B------:R-:W-:Y:S01]  /*22fc0*/  UMOV UR16, 0x0 ;  /* 0x0000000000107882 */ /* 0x000fe20000000000 */
[----:B------:R-:W-:Y:S01]  /*22fd0*/  UMOV UR17, 0x8108490 ;  /* 0x0810849000117882 */ /* 0x000fe20000000000 */
[----:B------:R-:W-:Y:S01]  /*22fe0*/  UIADD3 UR13, UPT, UPT, UR5, 0xc0, URZ ;  /* 0x000000c0050d7890 */ /* 0x000fe2000fffe0ff */
[----:B------:R2:W-:Y:S01]  /*22ff0*/  UTCQMMA gdesc[UR62], gdesc[UR52], tmem[UR76], tmem[UR16], idesc[UR17], UPT ;  /* 0x00ff10343e0075ea */ /* 0x0005e2000b80034c */
[----:B0-----:R-:W-:Y:S01]  /*23000*/  UIADD3.64 UR58, UPT, UPT, UR48, 0xb00, URZ ;  /* 0x00000b00303a7897 */ /* 0x001fe2000fffe0ff */
[----:B------:R-:W-:Y:S01]  /*23010*/  UMOV UR34, 0x0 ;  /* 0x0000000000227882 */ /* 0x000fe20000000000 */
[----:B------:R-:W-:Y:S01]  /*23020*/  UMOV UR35, 0x8108490 ;  /* 0x0810849000237882 */ /* 0x000fe20000000000 */
[----:B------:R-:W-:Y:S01]  /*23030*/  UIADD3 UR11, UPT, UPT, UR5, 0xc0, URZ ;  /* 0x000000c0050b7890 */ /* 0x000fe2000fffe0ff */
[----:B------:R2:W-:Y:S01]  /*23040*/  UTCQMMA gdesc[UR66], gdesc[UR64], tmem[UR75], tmem[UR34], idesc[UR35], UPT ;  /* 0x00ff2240420075ea */ /* 0x0005e2000b80034b */
[----:B------:R-:W-:Y:S01]  /*23050*/  UIADD3.64 UR30, UPT, UPT, UR48, 0xc00, URZ ;  /* 0x00000c00301e7897 */ /* 0x000fe2000fffe0ff */
[----:B------:R-:W-:Y:S01]  /*23060*/  UMOV UR24, 0x0 ;  /* 0x0000000000187882 */ /* 0x000fe20000000000 */
[----:B------:R-:W-:Y:S01]  /*23070*/  UMOV UR25, 0x8108490 ;  /* 0x0810849000197882 */ /* 0x000fe20000000000 */
[----:B------:R-:W-:Y:S01]  /*23080*/  UIADD3 UR10, UPT, UPT, UR5, 0xc0, URZ ;  /* 0x000000c0050a7890 */ /* 0x000fe2000fffe0ff */
[----:B------:R2:W-:Y:S01]  /*23090*/  UTCQMMA gdesc[UR44], gdesc[UR68], tmem[UR74], tmem[UR24], idesc[UR25], UPT ;  /* 0x00ff18442c0075ea */ /* 0x0005e2000b80034a */
[----:B-1----:R-:W-:Y:S01]  /*230a0*/  UIADD3.64 UR22, UPT, UPT, UR48, 0xd00, URZ ;  /* 0x00000d0030167897 */ /* 0x002fe2000fffe0ff */
[----:B------:R-:W-:Y:S01]  /*230b0*/  UMOV UR20, 0x0 ;  /* 0x0000000000147882 */ /* 0x000fe20000000000 */
[----:B------:R-:W-:Y:S01]  /*230c0*/  UMOV UR21, 0x8108490 ;  /* 0x0810849000157882 */ /* 0x000fe20000000000 */
[----:B------:R-:W-:Y:S01]  /*230d0*/  UIADD3 UR9, UPT, UPT, UR5, 0xc0, URZ ;  /* 0x000000c005097890 */ /* 0x000fe2000fffe0ff */
[----:B------:R2:W-:Y:S01]  /*230e0*/  UTCQMMA gdesc[UR18], gdesc[UR50], tmem[UR73], tmem[UR20], idesc[UR21], !UPT ;  /* 0x00ff1432120075ea */ /* 0x0005e2000f800349 */
[----:B------:R-:W-:Y:S01]  /*230f0*/  UIADD3.64 UR48, UPT, UPT, UR48, 0xe00, URZ ;  /* 0x00000e0030307897 */ /* 0x000fe2000fffe0ff */
[----:B------:R-:W-:Y:S01]  /*23100*/  UMOV UR28, 0x0 ;  /* 0x00000000001c7882 */ /* 0x000fe20000000000 */
[----:B------:R-:W-:Y:S01]  /*23110*/  UMOV UR29, 0x8108490 ;  /* 0x08108490001d7882 */ /* 0x000fe20000000000 */
[----:B------:R-:W-:Y:S01]  /*23120*/  UMOV UR36, 0x0 ;  /* 0x0000000000247882 */ /* 0x000fe20000000000 */
[----:B------:R-:W-:Y:S01]  /*23130*/  UMOV UR37, 0x8108490 ;  /* 0x0810849000257882 */ /* 0x000fe20000000000 */
[----:B------:R-:W-:Y:S01]  /*23140*/  UMOV UR32, 0x0 ;  /* 0x0000000000207882 */ /* 0x000fe20000000000 */
[----:B------:R-:W-:Y:S01]  /*23150*/  UMOV UR33, 0x8108490 ;  /* 0x0810849000217882 */ /* 0x000fe20000000000 */
[----:B------:R2:W-:Y:S01]  /*23160*/  UTCQMMA gdesc[UR26], gdesc[UR52], tmem[UR72], tmem[UR28], idesc[UR29], UPT ;  /* 0x00ff1c341a0075ea */ /* 0x0005e2000b800348 */
        /* <DEDUP_REMOVED lines=8> */
[----:B------:R2:W-:Y:S01]  /*231f0*/  UTCQMMA gdesc[UR58], gdesc[UR50], tmem[UR13], tmem[UR40], idesc[UR41], !UPT ;  /* 0x00ff28323a0075ea */ /* 0x0005e2000f80030d */
[----:B------:R-:W-:Y:S01]  /*23200*/  UMOV UR54, 0x0 ;  /* 0x0000000000367882 */ /* 0x000fe20000000000 */
[----:B------:R-:W-:Y:S01]  /*23210*/  UMOV UR55, 0x8108490 ;  /* 0x0810849000377882 */ /* 0x000fe20000000000 */
[----:B------:R2:W-:Y:S01]  /*23220*/  UTCQMMA gdesc[UR30], gdesc[UR52], tmem[UR11], tmem[UR42], idesc[UR43], UPT ;  /* 0x00ff2a341e0075ea */ /* 0x0005e2000b80030b */
[----:B------:R2:W-:Y:S01]  /*23230*/  UTCQMMA gdesc[UR22], gdesc[UR64], tmem[UR10], tmem[UR46], idesc[UR47], UPT ;  /* 0x00ff2e40160075ea */ /* 0x0005e2000b80030a */
[----:B------:R2:W-:Y:S01]  /*23240*/  UTCQMMA gdesc[UR48], gdesc[UR68], tmem[UR9], tmem[UR54], idesc[UR55], UPT ;  /* 0x00ff3644300075ea */ /* 0x0005e2000b800309 */
[----:B------:R2:W-:Y:S01]  /*23250*/  UTCBAR [UR8], URZ ;  /* 0x000000ff080073e9 */ /* 0x0005e200080000ff */
[----:B------:R-:W-:Y:S01]  /*23260*/  NOP ;  /* 0x0000000000007918 */ /* 0x000fe20000000000 */
.L_x_6:
[----:B--2---:R-:W-:Y:S01]  /*23270*/  UMOV UR8, URZ ;  /* 0x000000ff00087c82 */ /* 0x004fe20008000000 */
[----:B------:R-:W-:Y:S05]  /*23280*/  @!P2 BRA `(.L_x_7) ;  /* 0x0000026400c4a947 */ /* 0x000fea0003800000 */
[----:B------:R-:W-:Y:S01]  /*23290*/  SHF.R.S32.HI R18, RZ, 0x1f, R89 ;  /* 0x0000001fff127819 */ /* 0x000fe20000011459 */
[----:B------:R-:W-:Y:S01]  /*232a0*/  UIADD3 UR10, UPT, UPT, UR4, 0x10000, URZ ;  /* 0x00010000040a7890 */ /* 0x000fe2000fffe0ff */
[----:B-----5:R-:W-:Y:S01]  /*232b0*/  IMAD.SHL.U32 R16, R16, 0x80, RZ ;  /* 0x0000008010107824 */ /* 0x020fe200078e00ff */
[----:B------:R-:W-:Y:S01]  /*232c0*/  UIADD3 UR11, UPT, UPT, UR4, 0x22000, URZ ;  /* 0x00022000040b7890 */ /* 0x000fe2000fffe0ff */
[----:B------:R-:W-:Y:S01]  /*232d0*/  LEA.HI R18, R18, R89, RZ, 0x7 ;  /* 0x0000005912127211 */ /* 0x000fe200078f38ff */
[----:B------:R-:W-:Y:S01]  /*232e0*/  USHF.R.U32.HI UR10, URZ, 0x4, UR10 ;  /* 0x00000004ff0a7899 */ /* 0x000fe2000801160a */
[----:B------:R-:W-:Y:S01]  /*232f0*/  IMAD.SHL.U32 R17, R17, 0x80, RZ ;  /* 0x0000008011117824 */ /* 0x000fe200078e00ff */
[----:B------:R-:W-:Y:S01]  /*23300*/  USHF.R.U32.HI UR11, URZ, 0x4, UR11 ;  /* 0x00000004ff0b7899 */ /* 0x000fe2000801160b */
[----:B------:R-:W-:Y:S01]  /*23310*/  SHF.R.S32.HI R18, RZ, 0x7, R18 ;  /* 0x00000007ff127819 */ /* 0x000fe20000011412 */
[----:B------:R-:W-:Y:S01]  /*23320*/  USGXT.U32 UR10, UR10, 0xe ;  /* 0x0000000e0a0a789a */ /* 0x000fe20008000000 */
[----:B------:R-:W-:Y:S01]  /*23330*/  IMAD.MOV.U32 R20, RZ, RZ, RZ ;  /* 0x000000ffff147224 */ /* 0x000fe200078e00ff */
[----:B------:R-:W-:Y:S01]  /*23340*/  USGXT.U32 UR12, UR11, 0xe ;  /* 0x0000000e0b0c789a */ /* 0x000fe20008000000 */
[----:B------:R-:W-:Y:S01]  /*23350*/  VIMNMX R18, PT, PT, R18, 0x2, !PT ;  /* 0x0000000212127848 */ /* 0x000fe20007fe0100 */
[----:B------:R-:W-:Y:S01]  /*23360*/  UIADD3 UR16, UP1, UPT, UR10, 0x100, URZ ;  /* 0x000001000a107890 */ /* 0x000fe2000ff3e0ff */
[----:B------:R-:W-:Y:S01]  /*23370*/  SHF.R.S32.HI R19, RZ, 0x1f, R17 ;  /* 0x0000001fff137819 */ /* 0x000fe20000011411 */
[----:B------:R-:W-:-:S02]  /*23380*/  UIADD3 UR18, UP2, UPT, UR12, 0x2, URZ ;  /* 0x000000020c127890 */ /* 0x000fc4000ff5e0ff */
[----:B------:R-:W-:Y:S01]  /*23390*/  VIADD R18, R18, 0xfffffffe ;  /* 0xfffffffe12127836 */ /* 0x000fe20000000000 */
[----:B------:R-:W-:Y:S01]  /*233a0*/  UMOV UR8, URZ ;  /* 0x000000ff00087c82 */ /* 0x000fe20008000000 */
[----:B------:R-:W-:Y:S01]  /*233b0*/  UMOV UR9, URZ ;  /* 0x000000ff00097c82 */ /* 0x000fe20008000000 */
[----:B------:R-:W-:Y:S02]  /*233c0*/  UIADD3.X UR17, UPT, UPT, UR8, 0x40004040, URZ, UP1, !UPT ;  /* 0x4000404008117890 */ /* 0x000fe40008ffe4ff */
[----:B------:R0:W-:Y:S01]  /*233d0*/  STL [R1+0x18e4], R18 ;  /* 0x0018e41201007387 */ /* 0x0001e20000100800 */
[----:B------:R-:W-:Y:S02]  /*233e0*/  UIADD3.X UR19, UPT, UPT, UR9, 0x40004040, URZ, UP2, !UPT ;  /* 0x4000404009137890 */ /* 0x000fe400097fe4ff */
[----:B------:R-:W-:Y:S01]  /*233f0*/  UIADD3.64 UR20, UPT, UPT, UR16, 0x100, URZ ;  /* 0x0000010010147897 */ /* 0x000fe2000fffe0ff */
[----:B------:R1:W-:Y:S01]  /*23400*/  STL [R1+0x18d0], RZ ;  /* 0x0018d0ff01007387 */ /* 0x0003e20000100800 */
[----:B------:R-:W-:Y:S01]  /*23410*/  UMOV UR9, 0x1 ;  /* 0x0000000100097882 */ /* 0x000fe20000000000 */
[----:B------:R-:W-:-:S02]  /*23420*/  UIADD3.64 UR22, UPT, UPT, UR18, 0x2, URZ ;  /* 0x0000000212167897 */ /* 0x000fc4000fffe0ff */
[----:B------:R-:W-:Y:S01]  /*23430*/  UIADD3.64 UR24, UPT, UPT, UR16, 0x200, URZ ;  /* 0x0000020010187897 */ /* 0x000fe2000fffe0ff */
[----:B0-----:R-:W-:Y:S01]  /*23440*/  SHF.R.S32.HI R18, RZ, 0x1f, R16 ;  /* 0x0000001fff127819 */ /* 0x001fe20000011410 */
[----:B------:R-:W-:Y:S02]  /*23450*/  UIADD3.64 UR26, UPT, UPT, UR18, 0x4, URZ ;  /* 0x00000004121a7897 */ /* 0x000fe4000fffe0ff */
[----:B------:R-:W-:Y:S02]  /*23460*/  UIADD3.64 UR28, UPT, UPT, UR16, 0x300, URZ ;  /* 0x00000300101c7897 */ /* 0x000fe4000fffe0ff */
[----:B------:R-:W-:Y:S02]  /*23470*/  UIADD3.64 UR30, UPT, UPT, UR16, 0x400, URZ ;  /* 0x00000400101e7897 */ /* 0x000fe4000fffe0ff */
[----:B------:R-:W-:Y:S02]  /*23480*/  UIADD3.64 UR32, UPT, UPT, UR16, 0x500, URZ ;  /* 0x0000050010207897 */ /* 0x000fe4000fffe0ff */
[----:B------:R-:W-:-:S02]  /*23490*/  UIADD3.64 UR34, UPT, UPT, UR16, 0x600, URZ ;  /* 0x0000060010227897 */ /* 0x000fc4000fffe0ff */
[----:B------:R-:W-:Y:S02]  /*234a0*/  UIADD3.64 UR36, UPT, UPT, UR16, 0x700, URZ ;  /* 0x0000070010247897 */ /* 0x000fe4000fffe0ff */
[----:B------:R-:W-:Y:S02]  /*234b0*/  UIADD3.64 UR38, UPT, UPT, UR16, 0x800, URZ ;  /* 0x0000080010267897 */ /* 0x000fe4000fffe0ff */
[----:B------:R-:W-:Y:S02]  /*234c0*/  UIADD3.64 UR40, UPT, UPT, UR16, 0x900, URZ ;  /* 0x0000090010287897 */ /* 0x000fe4000fffe0ff */
[----:B------:R-:W-:Y:S02]  /*234d0*/  UIADD3.64 UR42, UPT, UPT, UR16, 0xa00, URZ ;  /* 0x00000a00102a7897 */ /* 0x000fe4000fffe0ff */
[----:B------:R-:W-:Y:S02]  /*234e0*/  UIADD3.64 UR44, UPT, UPT, UR16, 0xb00, URZ ;  /* 0x00000b00102c7897 */ /* 0x000fe4000fffe0ff */
[----:B------:R-:W-:-:S02]  /*234f0*/  UIADD3.64 UR46, UPT, UPT, UR16, 0xc00, URZ ;  /* 0x00000c00102e7897 */ /* 0x000fc4000fffe0ff */
[----:B------:R-:W-:Y:S02]  /*23500*/  UIADD3.64 UR48, UPT, UPT, UR16, 0xd00, URZ ;  /* 0x00000d0010307897 */ /* 0x000fe4000fffe0ff */
[----:B------:R-:W-:Y:S01]  /*23510*/  UIADD3.64 UR50, UPT, UPT, UR16, 0xe00, URZ ;  /* 0x00000e0010327897 */ /* 0x000fe2000fffe0ff */
[----:B------:R-:W-:Y:S01]  /*23520*/  UMOV UR11, URZ ;  /* 0x000000ff000b7c82 */ /* 0x000fe20008000000 */
[----:B-1----:R-:W-:-:S10]  /*23530*/  UMOV UR13, 0x40004040 ;  /* 0x40004040000d7882 */ /* 0x002fd40000000000 */
.L_x_10:
[----:B------:R-:W2:Y:S04]  /*23540*/  LDL.LU R24, [R1+0x808] ;  /* 0x0008080001187983 */ /* 0x000ea80000300800 */
[----:B------:R-:W3:Y:S04]  /*23550*/  LDL.LU R25, [R1+0x17a8] ;  /* 0x0017a80001197983 */ /* 0x000ee80000300800 */
[----:B------:R-:W4:Y:S04]  /*23560*/  LDL.LU R23, [R1+0x17a4] ;  /* 0x0017a40001177983 */ /* 0x000f280000300800 */
[----:B-----5:R-:W5:Y:S04]  /*23570*/  LDL.LU R22, [R1+0x17a0] ;  /* 0x0017a00001167983 */ /* 0x020f680000300800 */
[----:B0-----:R-:W3:Y:S04]  /*23580*/  LDL.LU R19, [R1+0x179c] ;  /* 0x00179c0001137983 */ /* 0x001ee80000300800 */
[----:B------:R-:W3:Y:S01]  /*23590*/  LDL.LU R26, [R1+0x7fc] ;  /* 0x0007fc00011a7983 */ /* 0x000ee20000300800 */
[----:B------:R-:W-:-:S03]  /*235a0*/  IMAD.U32 R20, R20, -0x80000000, RZ ;  /* 0x8000000014147824 */ /* 0x000fc600078e00ff */
[----:B------:R-:W3:Y:S04]  /*235b0*/  LDL.LU R46, [R1+0x1794] ;  /* 0x00179400012e7983 */ /* 0x000ee80000300800 */
[----:B------:R-:W3:Y:S04]  /*235c0*/  LDL.LU R44, [R1+0x804] ;  /* 0x00080400012c7983 */ /* 0x000ee80000300800 */
[----:B------:R-:W3:Y:S01]  /*235d0*/  LDL.LU R43, [R1+0x178c] ;  /* 0x00178c00012b7983 */ /* 0x000ee20000300800 */
[----:B--2---:R-:W-:-:S05]  /*235e0*/  IADD3 R24, P4, PT, R17, R24, RZ ;  /* 0x0000001811187210 */ /* 0x004fca0007f9e0ff */
[----:B------:R0:W-:Y:S04]  /*235f0*/  STL [R1+0x808], R24 ;  /* 0x0008081801007387 */ /* 0x0001e80000100800 */
        /* <DEDUP_REMOVED lines=13> */
[----:B---3--:R-:W-:-:S03]  /*236d0*/  IADD3 R25, P6, PT, R17, R25, RZ ;  /* 0x0000001911197210 */ /* 0x008fc60007fde0ff */
[----:B------:R-:W3:Y:S04]  /*236e0*/  LDL.LU R29, [R1+0x1754] ;  /* 0x00175400011d7983 */ /* 0x000ee80000300800 */
[----:B------:R-:W3:Y:S04]  /*236f0*/  LDL.LU R28, [R1+0x1770] ;  /* 0x00177000011c7983 */ /* 0x000ee80000300800 */
[----:B------:R-:W3:Y:S04]  /*23700*/  LDL.LU R27, [R1+0x174c] ;  /* 0x00174c00011b7983 */ /* 0x000ee80000300800 */
[----:B0-----:R-:W3:Y:S01]  /*23710*/  LDL.LU R24, [R1+0x1768] ;  /* 0x0017680001187983 */ /* 0x001ee20000300800 */
[----:B----4-:R-:W-:-:S03]  /*23720*/  IADD3 R23, P1, PT, R17, R23, RZ ;  /* 0x0000001711177210 */ /* 0x010fc60007f3e0ff */
[----:B------:R0:W-:Y:S01]  /*23730*/  STL [R1+0x17a8], R25 ;  /* 0x0017a81901007387 */ /* 0x0001e20000100800 */
[----:B-----5:R-:W-:-:S03]  /*23740*/  IADD3 R22, P2, PT, R17, R22, RZ ;  /* 0x0000001611167210 */ /* 0x020fc60007f5e0ff */
[----:B0-----:R-:W4:Y:S04]  /*23750*/  LDL.LU R25, [R1+0x1744] ;  /* 0x0017440001197983 */ /* 0x001f280000300800 */
[----:B------:R0:W-:Y:S04]  /*23760*/  STL [R1+0x17a4], R23 ;  /* 0x0017a41701007387 */ /* 0x0001e80000100800 */
[----:B0-----:R-:W5:Y:S04]  /*23770*/  LDL.LU R23, [R1+0x1760] ;  /* 0x0017600001177983 */ /* 0x001f680000300800 */
[----:B------:R0:W-:Y:S04]  /*23780*/  STL [R1+0x17a0], R22 ;  /* 0x0017a01601007387 */ /* 0x0001e80000100800 */
[----:B0-----:R-:W5:Y:S01]  /*23790*/  LDL.LU R22, [R1+0x173c] ;  /* 0x00173c0001167983 */ /* 0x001f620000300800 */
[----:B------:R-:W-:-:S02]  /*237a0*/  SHF.R.S32.HI R45, RZ, 0x1f, R17 ;  /* 0x0000001fff2d7819 */ /* 0x000fc40000011411 */
[----:B------:R-:W-:-:S03]  /*237b0*/  IADD3 R19, P3, PT, R17, R19, RZ ;  /* 0x0000001311137210 */ /* 0x000fc60007f7e0ff */
[----:B------:R-:W-:Y:S02]  /*237c0*/  IMAD.X R26, R45, 0x1, R26, P4 ;  /* 0x000000012d1a7824 */ /* 0x000fe400020e061a */
[----:B------:R0:W-:Y:S01]  /*237d0*/  STL [R1+0x179c], R19 ;  /* 0x00179c1301007387 */ /* 0x0001e20000100800 */
[----:B------:R-:W-:Y:S01]  /*237e0*/  IADD3 R46, P4, PT, R17, R46, RZ ;  /* 0x0000002e112e7210 */ /* 0x000fe20007f9e0ff */
[----:B------:R-:W-:Y:S01]  /*237f0*/  IMAD.X R44, R45, 0x1, R44, P6 ;  /* 0x000000012d2c7824 */ /* 0x000fe200030e062c */
[----:B------:R-:W-:Y:S01]  /*23800*/  IADD3 R43, P6, PT, R17, R43, RZ ;  /* 0x0000002b112b7210 */ /* 0x000fe20007fde0ff */
[----:B0-----:R-:W5:Y:S04]  /*23810*/  LDL.LU R19, [R1+0x1758] ;  /* 0x0017580001137983 */ /* 0x001f680000300800 */
[----:B------:R0:W-:Y:S04]  /*23820*/  STL [R1+0x7fc], R26 ;  /* 0x0007fc1a01007387 */ /* 0x0001e80000100800 */
[----:B0-----:R-:W5:Y:S04]  /*23830*/  LDL.LU R26, [R1+0x1734] ;  /* 0x00173400011a7983 */ /* 0x001f680000300800 */
[----:B------:R-:W-:Y:S04]  /*23840*/  STL [R1+0x1794], R46 ;  /* 0x0017942e01007387 */ /* 0x000fe80000100800 */
[----:B------:R-:W-:Y:S04]  /*23850*/  STL [R1+0x804], R44 ;  /* 0x0008042c01007387 */ /* 0x000fe80000100800 */
[----:B------:R-:W-:Y:S01]  /*23860*/  STL [R1+0x178c], R43 ;  /* 0x00178c2b01007387 */ /* 0x000fe20000100800 */
[----:B--2---:R-:W-:Y:S01]  /*23870*/  IMAD.X R42, R45, 0x1, R42, P1 ;  /* 0x000000012d2a7824 */ /* 0x004fe200008e062a */
[----:B------:R-:W-:-:S04]  /*23880*/  IADD3 R41, P1, PT, R17, R41, RZ ;  /* 0x0000002911297210 */ /* 0x000fc80007f3e0ff */
[----:B------:R-:W-:Y:S01]  /*23890*/  STL [R1+0x800], R42 ;  /* 0x0008002a01007387 */ /* 0x000fe20000100800 */
[----:B------:R-:W-:-:S03]  /*238a0*/  IMAD.X R40, R45, 0x1, R40, P2 ;  /* 0x000000012d287824 */ /* 0x000fc600010e0628 */
[----:B------:R-:W-:Y:S01]  /*238b0*/  STL [R1+0x1784], R41 ;  /* 0x0017842901007387 */ /* 0x000fe20000100800 */
[----:B------:R-:W-:-:S03]  /*238c0*/  IADD3 R39, P2, PT, R17, R39, RZ ;  /* 0x0000002711277210 */ /* 0x000fc60007f5e0ff */
        /* <DEDUP_REMOVED lines=19> */
[----:B---3--:R-:W-:-:S03]  /*23a00*/  IADD3 R29, P2, PT, R17, R29, RZ ;  /* 0x0000001d111d7210 */ /* 0x008fc60007f5e0ff */
[----:B------:R-:W-:Y:S01]  /*23a10*/  STL [R1+0x1778], R30 ;  /* 0x0017781e01007387 */ /* 0x000fe20000100800 */
[----:B------:R-:W-:-:S03]  /*23a20*/  IMAD.X R28, R45, 0x1, R28, P3 ;  /* 0x000000012d1c7824 */ /* 0x000fc600018e061c */
[----:B------:R-:W-:Y:S01]  /*23a30*/  STL [R1+0x1754], R29 ;  /* 0x0017541d01007387 */ /* 0x000fe20000100800 */
[----:B------:R-:W-:-:S03]  /*23a40*/  IADD3 R27, P3, PT, R17, R27, RZ ;  /* 0x0000001b111b7210 */ /* 0x000fc60007f7e0ff */
[----:B------:R-:W2:Y:S01]  /*23a50*/  LDL.LU R47, [R1+0x1750] ;  /* 0x00175000012f7983 */ /* 0x000ea20000300800 */
[----:B------:R-:W-:-:S03]  /*23a60*/  IMAD.X R24, R45, 0x1, R24, P4 ;  /* 0x000000012d187824 */ /* 0x000fc600020e0618 */
[----:B------:R-:W-:Y:S04]  /*23a70*/  STL [R1+0x1770], R28 ;  /* 0x0017701c01007387 */ /* 0x000fe80000100800 */
[----:B------:R0:W-:Y:S04]  /*23a80*/  STL [R1+0x1768], R24 ;  /* 0x0017681801007387 */ /* 0x0001e80000100800 */
[----:B------:R-:W-:Y:S01]  /*23a90*/  STL [R1+0x174c], R27 ;  /* 0x00174c1b01007387 */ /* 0x000fe20000100800 */
[----:B----4-:R-:W-:-:S03]  /*23aa0*/  IADD3 R25, P4, PT, R17, R25, RZ ;  /* 0x0000001911197210 */ /* 0x010fc60007f9e0ff */
[----:B0-----:R-:W3:Y:S04]  /*23ab0*/  LDL.LU R24, [R1+0x172c] ;  /* 0x00172c0001187983 */ /* 0x001ee80000300800 */
[----:B------:R0:W-:Y:S01]  /*23ac0*/  STL [R1+0x1744], R25 ;  /* 0x0017441901007387 */ /* 0x0001e20000100800 */
[----:B-----5:R-:W-:-:S03]  /*23ad0*/  IMAD.X R23, R45, 0x1, R23, P6 ;  /* 0x000000012d177824 */ /* 0x020fc600030e0617 */
[----:B0-----:R-:W4:Y:S04]  /*23ae0*/  LDL.LU R25, [R1+0x1748] ;  /* 0x0017480001197983 */ /* 0x001f280000300800 */
[----:B------:R0:W-:Y:S01]  /*23af0*/  STL [R1+0x1760], R23 ;  /* 0x0017601701007387 */ /* 0x0001e20000100800 */
[----:B------:R-:W-:-:S03]  /*23b00*/  IADD3 R22, P6, PT, R17, R22, RZ ;  /* 0x0000001611167210 */ /* 0x000fc60007fde0ff */
[----:B0-----:R-:W5:Y:S04]  /*23b10*/  LDL.LU R23, [R1+0x1724] ;  /* 0x0017240001177983 */ /* 0x001f680000300800 */
[----:B------:R0:W-:Y:S04]  /*23b20*/  STL [R1+0x173c], R22 ;  /* 0x00173c1601007387 */ /* 0x0001e80000100800 */
[----:B0-----:R-:W5:Y:S01]  /*23b30*/  LDL.LU R22, [R1+0x1740] ;  /* 0x0017400001167983 */ /* 0x001f620000300800 */
[----:B------:R-:W-:-:S05]  /*23b40*/  IMAD.X R19, R45, 0x1, R19, P1 ;  /* 0x000000012d137824 */ /* 0x000fca00008e0613 */
[----:B------:R0:W-:Y:S01]  /*23b50*/  STL [R1+0x1758], R19 ;  /* 0x0017581301007387 */ /* 0x0001e20000100800 */
[----:B------:R-:W-:-:S03]  /*23b60*/  IADD3 R26, P1, PT, R17, R26, RZ ;  /* 0x0000001a111a7210 */ /* 0x000fc60007f3e0ff */
[----:B0-----:R-:W5:Y:S04]  /*23b70*/  LDL.LU R19, [R1+0x171c] ;  /* 0x00171c0001137983 */ /* 0x001f680000300800 */
[----:B------:R-:W5:Y:S04]  /*23b80*/  LDL.LU R46, [R1+0x1738] ;  /* 0x00173800012e7983 */ /* 0x000f680000300800 */
[----:B------:R-:W5:Y:S04]  /*23b90*/  LDL.LU R44, [R1+0x1714] ;  /* 0x00171400012c7983 */ /* 0x000f680000300800 */
[----:B------:R-:W5:Y:S04]  /*23ba0*/  LDL.LU R43, [R1+0x1730] ;  /* 0x00173000012b7983 */ /* 0x000f680000300800 */
[----:B------:R0:W-:Y:S04]  /*23bb0*/  STL [R1+0x1734], R26 ;  /* 0x0017341a01007387 */ /* 0x0001e80000100800 */
[----:B------:R-:W5:Y:S04]  /*23bc0*/  LDL.LU R42, [R1+0x170c] ;  /* 0x00170c00012a7983 */ /* 0x000f680000300800 */
        /* <DEDUP_REMOVED lines=15> */
[----:B0-----:R-:W5:Y:S01]  /*23cc0*/  LDL.LU R26, [R1+0x16cc] ;  /* 0x0016cc00011a7983 */ /* 0x001f620000300800 */
[----:B--2---:R-:W-:Y:S01]  /*23cd0*/  IMAD.X R47, R45, 0x1, R47, P2 ;  /* 0x000000012d2f7824 */ /* 0x004fe200010e062f */
[----:B---3--:R-:W-:-:S05]  /*23ce0*/  IADD3 R24, P2, PT, R17, R24, RZ ;  /* 0x0000001811187210 */ /* 0x008fca0007f5e0ff */
[----:B------:R0:W-:Y:S01]  /*23cf0*/  STL [R1+0x172c], R24 ;  /* 0x00172c1801007387 */ /* 0x0001e20000100800 */
[----:B----4-:R-:W-:-:S03]  /*23d00*/  IMAD.X R25, R45, 0x1, R25, P3 ;  /* 0x000000012d197824 */ /* 0x010fc600018e0619 */
[----:B0-----:R-:W2:Y:S04]  /*23d10*/  LDL.LU R24, [R1+0x16e8] ;  /* 0x0016e80001187983 */ /* 0x001ea80000300800 */
[----:B------:R-:W-:Y:S04]  /*23d20*/  STL [R1+0x1750], R47 ;  /* 0x0017502f01007387 */ /* 0x000fe80000100800 */
[----:B------:R0:W-:Y:S01]  /*23d30*/  STL [R1+0x1748], R25 ;  /* 0x0017481901007387 */ /* 0x0001e20000100800 */
[----:B-----5:R-:W-:-:S03]  /*23d40*/  IADD3 R23, P3, PT, R17, R23, RZ ;  /* 0x0000001711177210 */ /* 0x020fc60007f7e0ff */
[----:B0-----:R-:W3:Y:S04]  /*23d50*/  LDL.LU R25, [R1+0x16c4] ;  /* 0x0016c40001197983 */ /* 0x001ee80000300800 */
[----:B------:R0:W-:Y:S01]  /*23d60*/  STL [R1+0x1724], R23 ;  /* 0x0017241701007387 */ /* 0x0001e20000100800 */
[----:B------:R-:W-:-:S03]  /*23d70*/  IMAD.X R22, R45, 0x1, R22, P4 ;  /* 0x000000012d167824 */ /* 0x000fc600020e0616 */
[----:B0-----:R-:W4:Y:S04]  /*23d80*/  LDL.LU R23, [R1+0x16e0] ;  /* 0x0016e00001177983 */ /* 0x001f280000300800 */
[----:B------:R0:W-:Y:S04]  /*23d90*/  STL [R1+0x1740], R22 ;  /* 0x0017401601007387 */ /* 0x0001e80000100800 */
[----:B0-----:R-:W5:Y:S01]  /*23da0*/  LDL.LU R22, [R1+0x16bc] ;  /* 0x0016bc0001167983 */ /* 0x001f620000300800 */
[----:B------:R-:W-:Y:S01]  /*23db0*/  IADD3 R19, P4, PT, R17, R19, RZ ;  /* 0x0000001311137210 */ /* 0x000fe20007f9e0ff */
[----:B------:R-:W-:Y:S01]  /*23dc0*/  IMAD.X R46, R45, 0x1, R46, P6 ;  /* 0x000000012d2e7824 */ /* 0x000fe200030e062e */
[----:B------:R-:W-:-:S03]  /*23dd0*/  IADD3 R44, P6, PT, R17, R44, RZ ;  /* 0x0000002c112c7210 */ /* 0x000fc60007fde0ff */
[----:B------:R0:W-:Y:S01]  /*23de0*/  STL [R1+0x171c], R19 ;  /* 0x00171c1301007387 */ /* 0x0001e20000100800 */
[----:B------:R-:W-:-:S03]  /*23df0*/  IMAD.X R43, R45, 0x1, R43, P1 ;  /* 0x000000012d2b7824 */ /* 0x000fc600008e062b */
[----:B0-----:R-:W5:Y:S01]  /*23e00*/  LDL.LU R19, [R1+0x16d8] ;  /* 0x0016d80001137983 */ /* 0x001f620000300800 */
        /* <DEDUP_REMOVED lines=33> */
[----:B------:R-:W-:Y:S04]  /*24020*/  STL [R1+0x16f8], R29 ;  /* 0x0016f81d01007387 */ /* 0x000fe80000100800 */
[----:B------:R-:W5:Y:S04]  /*24030*/  LDL.LU R47, [R1+0x16b4] ;  /* 0x0016b400012f7983 */ /* 0x000f680000300800 */
[----:B------:R-:W-:Y:S04]  /*24040*/  STL [R1+0x16d4], R28 ;  /* 0x0016d41c01007387 */ /* 0x000fe80000100800 */
[----:B------:R0:W-:Y:S04]  /*24050*/  STL [R1+0x16cc], R26 ;  /* 0x0016cc1a01007387 */ /* 0x0001e80000100800 */
[----:B------:R-:W-:Y:S04]  /*24060*/  STL [R1+0x16f0], R27 ;  /* 0x0016f01b01007387 */ /* 0x000fe80000100800 */
[----:B0-----:R-:W5:Y:S01]  /*24070*/  LDL.LU R26, [R1+0x16d0] ;  /* 0x0016d000011a7983 */ /* 0x001f620000300800 */
[----:B--2---:R-:W-:-:S05]  /*24080*/  IMAD.X R24, R45, 0x1, R24, P6 ;  /* 0x000000012d187824 */ /* 0x004fca00030e0618 */
[----:B------:R0:W-:Y:S04]  /*24090*/  STL [R1+0x16e8], R24 ;  /* 0x0016e81801007387 */ /* 0x0001e80000100800 */
[----:B0-----:R-:W2:Y:S01]  /*240a0*/  LDL.LU R24, [R1+0x16ac] ;  /* 0x0016ac0001187983 */ /* 0x001ea20000300800 */
[----:B---3--:R-:W-:-:S05]  /*240b0*/  IADD3 R25, P6, PT, R17, R25, RZ ;  /* 0x0000001911197210 */ /* 0x008fca0007fde0ff */
[----:B------:R0:W-:Y:S01]  /*240c0*/  STL [R1+0x16c4], R25 ;  /* 0x0016c41901007387 */ /* 0x0001e20000100800 */
[----:B----4-:R-:W-:-:S03]  /*240d0*/  IMAD.X R23, R45, 0x1, R23, P1 ;  /* 0x000000012d177824 */ /* 0x010fc600008e0617 */
[----:B0-----:R-:W3:Y:S04]  /*240e0*/  LDL.LU R25, [R1+0x16c8] ;  /* 0x0016c80001197983 */ /* 0x001ee80000300800 */
[----:B------:R0:W-:Y:S01]  /*240f0*/  STL [R1+0x16e0], R23 ;  /* 0x0016e01701007387 */ /* 0x0001e20000100800 */
[----:B-----5:R-:W-:-:S03]  /*24100*/  IADD3 R22, P1, PT, R17, R22, RZ ;  /* 0x0000001611167210 */ /* 0x020fc60007f3e0ff */
[----:B0-----:R-:W4:Y:S04]  /*24110*/  LDL.LU R23, [R1+0x16a4] ;  /* 0x0016a40001177983 */ /* 0x001f280000300800 */
[----:B------:R0:W-:Y:S04]  /*24120*/  STL [R1+0x16bc], R22 ;  /* 0x0016bc1601007387 */ /* 0x0001e80000100800 */
[----:B0-----:R-:W5:Y:S01]  /*24130*/  LDL.LU R22, [R1+0x16c0] ;  /* 0x0016c00001167983 */ /* 0x001f620000300800 */
[----:B------:R-:W-:-:S03]  /*24140*/  IMAD.X R19, R45, 0x1, R19, P2 ;  /* 0x000000012d137824 */ /* 0x000fc600010e0613 */
        /* <DEDUP_REMOVED lines=21> */
[----:B------:R-:W-:Y:S01]  /*242a0*/  IADD3 R47, P2, PT, R17, R47, RZ ;  /* 0x0000002f112f7210 */ /* 0x000fe20007f5e0ff */
[----:B------:R-:W-:-:S05]  /*242b0*/  IMAD.X R26, R45, 0x1, R26, P3 ;  /* 0x000000012d1a7824 */ /* 0x000fca00018e061a */
[----:B------:R0:W-:Y:S04]  /*242c0*/  STL [R1+0x16d0], R26 ;  /* 0x0016d01a01007387 */ /* 0x0001e80000100800 */
[----:B0-----:R-:W5:Y:S04]  /*242d0*/  LDL.LU R26, [R1+0x164c] ;  /* 0x00164c00011a7983 */ /* 0x001f680000300800 */
[----:B------:R-:W-:Y:S01]  /*242e0*/  STL [R1+0x16b4], R47 ;  /* 0x0016b42f01007387 */ /* 0x000fe20000100800 */
[----:B--2---:R-:W-:-:S05]  /*242f0*/  IADD3 R24, P3, PT, R17, R24, RZ ;  /* 0x0000001811187210 */ /* 0x004fca0007f7e0ff */
[----:B------:R0:W-:Y:S04]  /*24300*/  STL [R1+0x16ac], R24 ;  /* 0x0016ac1801007387 */ /* 0x0001e80000100800 */
[----:B0-----:R-:W2:Y:S01]  /*24310*/  LDL.LU R24, [R1+0x1668] ;  /* 0x0016680001187983 */ /* 0x001ea20000300800 */
[----:B---3--:R-:W-:-:S05]  /*24320*/  IMAD.X R25, R45, 0x1, R25, P4 ;  /* 0x000000012d197824 */ /* 0x008fca00020e0619 */
[----:B------:R0:W-:Y:S01]  /*24330*/  STL [R1+0x16c8], R25 ;  /* 0x0016c81901007387 */ /* 0x0001e20000100800 */
[----:B----4-:R-:W-:-:S03]  /*24340*/  IADD3 R23, P4, PT, R17, R23, RZ ;  /* 0x0000001711177210 */ /* 0x010fc60007f9e0ff */
[----:B0-----:R-:W3:Y:S04]  /*24350*/  LDL.LU R25, [R1+0x1644] ;  /* 0x0016440001197983 */ /* 0x001ee80000300800 */
[----:B------:R0:W-:Y:S01]  /*24360*/  STL [R1+0x16a4], R23 ;  /* 0x0016a41701007387 */ /* 0x0001e20000100800 */
[----:B-----5:R-:W-:-:S03]  /*24370*/  IMAD.X R22, R45, 0x1, R22, P6 ;  /* 0x000000012d167824 */ /* 0x020fc600030e0616 */
[----:B0-----:R-:W4:Y:S04]  /*24380*/  LDL.LU R23, [R1+0x1660] ;  /* 0x0016600001177983 */ /* 0x001f280000300800 */
[----:B------:R0:W-:Y:S04]  /*24390*/  STL [R1+0x16c0], R22 ;  /* 0x0016c01601007387 */ /* 0x0001e80000100800 */
[----:B0-----:R-:W5:Y:S01]  /*243a0*/  LDL.LU R22, [R1+0x163c] ;  /* 0x00163c0001167983 */ /* 0x001f620000300800 */
[----:B------:R-:W-:Y:S01]  /*243b0*/  IADD3 R46, P6, PT, R17, R46, RZ ;  /* 0x0000002e112e7210 */ /* 0x000fe20007fde0ff */
[----:B------:R-:W-:Y:S01]  /*243c0*/  IMAD.X R44, R45, 0x1, R44, P1 ;  /* 0x000000012d2c7824 */ /* 0x000fe200008e062c */
[----:B------:R-:W-:Y:S01]  /*243d0*/  IADD3 R43, P1, PT, R17, R43, RZ ;  /* 0x0000002b112b7210 */ /* 0x000fe20007f3e0ff */
[----:B------:R-:W-:-:S02]  /*243e0*/  IMAD.X R42, R45, 0x1, R42, P2 ;  /* 0x000000012d2a7824 */ /* 0x000fc400010e062a */
        /* <DEDUP_REMOVED lines=32> */
[----:B------:R-:W-:Y:S04]  /*245f0*/  STL [R1+0x165c], R29 ;  /* 0x00165c1d01007387 */ /* 0x000fe80000100800 */
[----:B------:R-:W5:Y:S04]  /*24600*/  LDL.LU R47, [R1+0x1658] ;  /* 0x00165800012f7983 */ /* 0x000f680000300800 */
[----:B------:R-:W-:Y:S04]  /*24610*/  STL [R1+0x1678], R28 ;  /* 0x0016781c01007387 */ /* 0x000fe80000100800 */
[----:B------:R0:W-:Y:S04]  /*24620*/  STL [R1+0x1670], R19 ;  /* 0x0016701301007387 */ /* 0x0001e80000100800 */
[----:B------:R-:W-:Y:S04]  /*24630*/  STL [R1+0x1654], R27 ;  /* 0x0016541b01007387 */ /* 0x000fe80000100800 */
[----:B0-----:R-:W5:Y:S01]  /*24640*/  LDL.LU R19, [R1+0x1634] ;  /* 0x0016340001137983 */ /* 0x001f620000300800 */
[----:B------:R-:W-:-:S05]  /*24650*/  IADD3 R26, P6, PT, R17, R26, RZ ;  /* 0x0000001a111a7210 */ /* 0x000fca0007fde0ff */
[----:B------:R0:W-:Y:S04]  /*24660*/  STL [R1+0x164c], R26 ;  /* 0x00164c1a01007387 */ /* 0x0001e80000100800 */
        /* <DEDUP_REMOVED lines=32> */
[----:B------:R-:W-:Y:S01]  /*24870*/  IMAD.X R47, R45, 0x1, R47, P3 ;  /* 0x000000012d2f7824 */ /* 0x000fe200018e062f */
[----:B------:R-:W-:-:S05]  /*24880*/  IADD3 R19, P3, PT, R17, R19, RZ ;  /* 0x0000001311137210 */ /* 0x000fca0007f7e0ff */
[----:B------:R0:W-:Y:S04]  /*24890*/  STL [R1+0x1634], R19 ;  /* 0x0016341301007387 */ /* 0x0001e80000100800 */
[----:B0-----:R-:W5:Y:S01]  /*248a0*/  LDL.LU R19, [R1+0x15f0] ;  /* 0x0015f00001137983 */ /* 0x001f620000300800 */
[----:B------:R-:W-:-:S03]  /*248b0*/  IMAD.X R26, R45, 0x1, R26, P4 ;  /* 0x000000012d1a7824 */ /* 0x000fc600020e061a */
[----:B------:R-:W-:Y:S04]  /*248c0*/  STL [R1+0x1658], R47 ;  /* 0x0016582f01007387 */ /* 0x000fe80000100800 */
[----:B------:R0:W-:Y:S04]  /*248d0*/  STL [R1+0x1650], R26 ;  /* 0x0016501a01007387 */ /* 0x0001e80000100800 */
[----:B0-----:R-:W5:Y:S01]  /*248e0*/  LDL.LU R26, [R1+0x15cc] ;  /* 0x0015cc00011a7983 */ /* 0x001f620000300800 */
[----:B--2---:R-:W-:-:S05]  /*248f0*/  IADD3 R24, P4, PT, R17, R24, RZ ;  /* 0x0000001811187210 */ /* 0x004fca0007f9e0ff */
[----:B------:R0:W-:Y:S04]  /*24900*/  STL [R1+0x162c], R24 ;  /* 0x00162c1801007387 */ /* 0x0001e80000100800 */
[----:B0-----:R-:W2:Y:S01]  /*24910*/  LDL.LU R24, [R1+0x15e8] ;  /* 0x0015e80001187983 */ /* 0x001ea20000300800 */
[----:B---3--:R-:W-:-:S05]  /*24920*/  IMAD.X R25, R45, 0x1, R25, P6 ;  /* 0x000000012d197824 */ /* 0x008fca00030e0619 */
[----:B------:R0:W-:Y:S01]  /*24930*/  STL [R1+0x1648], R25 ;  /* 0x0016481901007387 */ /* 0x0001e20000100800 */
[----:B----4-:R-:W-:-:S03]  /*24940*/  IADD3 R23, P6, PT, R17, R23, RZ ;  /* 0x0000001711177210 */ /* 0x010fc60007fde0ff */
[----:B0-----:R-:W3:Y:S01]  /*24950*/  LDL.LU R25, [R1+0x15c4] ;  /* 0x0015c40001197983 */ /* 0x001ee20000300800 */
[----:B-----5:R-:W-:-:S03]  /*24960*/  IMAD.X R46, R45, 0x1, R46, P1 ;  /* 0x000000012d2e7824 */ /* 0x020fc600008e062e */
[----:B------:R0:W-:Y:S01]  /*24970*/  STL [R1+0x1624], R23 ;  /* 0x0016241701007387 */ /* 0x0001e20000100800 */
[----:B------:R-:W-:Y:S01]  /*24980*/  IADD3 R44, P1, PT, R17, R44, RZ ;  /* 0x0000002c112c7210 */ /* 0x000fe20007f3e0ff */
[----:B------:R-:W-:Y:S02]  /*24990*/  IMAD.X R43, R45, 0x1, R43, P2 ;  /* 0x000000012d2b7824 */ /* 0x000fe400010e062b */
[----:B0-----:R-:W4:Y:S01]  /*249a0*/  LDL.LU R23, [R1+0x15e0] ;  /* 0x0015e00001177983 */ /* 0x001f220000300800 */
        /* <DEDUP_REMOVED lines=39> */
[----:B------:R-:W-:-:S05]  /*24c20*/  IMAD.X R19, R45, 0x1, R19, P1 ;  /* 0x000000012d137824 */ /* 0x000fca00008e0613 */
[----:B------:R0:W-:Y:S04]  /*24c30*/  STL [R1+0x15f0], R19 ;  /* 0x0015f01301007387 */ /* 0x0001e80000100800 */
        /* <DEDUP_REMOVED lines=11> */
[----:B------:R-:W4:Y:S04]  /*24cf0*/  LDL.LU R46, [R1+0x15a4] ;  /* 0x0015a400012e7983 */ /* 0x000f280000300800 */
[----:B------:R-:W4:Y:S04]  /*24d00*/  LDL.LU R44, [R1+0x15c0] ;  /* 0x0015c000012c7983 */ /* 0x000f280000300800 */
[----:B------:R-:W4:Y:S04]  /*24d10*/  LDL.LU R43, [R1+0x159c] ;  /* 0x00159c00012b7983 */ /* 0x000f280000300800 */
        /* <DEDUP_REMOVED lines=17> */
[----:B0-----:R-:W4:Y:S01]  /*24e30*/  LDL.LU R23, [R1+0x1578] ;  /* 0x0015780001177983 */ /* 0x001f220000300800 */
[----:B-----5:R-:W-:-:S05]  /*24e40*/  IMAD.X R22, R45, 0x1, R22, P4 ;  /* 0x000000012d167824 */ /* 0x020fca00020e0616 */
[----:B------:R0:W-:Y:S04]  /*24e50*/  STL [R1+0x15d8], R22 ;  /* 0x0015d81601007387 */ /* 0x0001e80000100800 */
[----:B0-----:R-:W5:Y:S01]  /*24e60*/  LDL.LU R22, [R1+0x1554] ;  /* 0x0015540001167983 */ /* 0x001f620000300800 */
[C---:B------:R-:W-:Y:S02]  /*24e70*/  IADD3 R47, P3, PT, R16.reuse, R47, RZ ;  /* 0x0000002f102f7210 */ /* 0x040fe40007f7e0ff */
[----:B------:R-:W-:-:S03]  /*24e80*/  IADD3 R19, P4, PT, R16, R19, RZ ;  /* 0x0000001310137210 */ /* 0x000fc60007f9e0ff */
[----:B------:R-:W-:Y:S04]  /*24e90*/  STL [R1+0x15bc], R47 ;  /* 0x0015bc2f01007387 */ /* 0x000fe80000100800 */
[----:B------:R0:W-:Y:S01]  /*24ea0*/  STL [R1+0x15b4], R19 ;  /* 0x0015b41301007387 */ /* 0x0001e20000100800 */
[----:B------:R-:W-:-:S03]  /*24eb0*/  IMAD.X R26, R45, 0x1, R26, P6 ;  /* 0x000000012d1a7824 */ /* 0x000fc600030e061a */
[----:B0-----:R-:W5:Y:S04]  /*24ec0*/  LDL.LU R19, [R1+0x1570] ;  /* 0x0015700001137983 */ /* 0x001f680000300800 */
[----:B------:R0:W-:Y:S04]  /*24ed0*/  STL [R1+0x15d0], R26 ;  /* 0x0015d01a01007387 */ /* 0x0001e80000100800 */
[----:B0-----:R-:W5:Y:S01]  /*24ee0*/  LDL.LU R26, [R1+0x154c] ;  /* 0x00154c00011a7983 */ /* 0x001f620000300800 */
[----:B--2---:R-:W-:-:S05]  /*24ef0*/  IADD3 R24, P6, PT, R16, R24, RZ ;  /* 0x0000001810187210 */ /* 0x004fca0007fde0ff */
[----:B------:R0:W-:Y:S04]  /*24f00*/  STL [R1+0x15ac], R24 ;  /* 0x0015ac1801007387 */ /* 0x0001e80000100800 */
[----:B0-----:R-:W2:Y:S01]  /*24f10*/  LDL.LU R24, [R1+0x1568] ;  /* 0x0015680001187983 */ /* 0x001ea20000300800 */
[----:B---3--:R-:W-:Y:S01]  /*24f20*/  IMAD.X R25, R45, 0x1, R25, P1 ;  /* 0x000000012d197824 */ /* 0x008fe200008e0619 */
[----:B----4-:R-:W-:-:S04]  /*24f30*/  IADD3 R46, P1, PT, R16, R46, RZ ;  /* 0x0000002e102e7210 */ /* 0x010fc80007f3e0ff */
[----:B------:R0:W-:Y:S01]  /*24f40*/  STL [R1+0x15c8], R25 ;  /* 0x0015c81901007387 */ /* 0x0001e20000100800 */
[----:B------:R-:W-:Y:S01]  /*24f50*/  IMAD.X R44, R45, 0x1, R44, P2 ;  /* 0x000000012d2c7824 */ /* 0x000fe200010e062c */
[----:B------:R-:W-:Y:S02]  /*24f60*/  IADD3 R43, P2, PT, R16, R43, RZ ;  /* 0x0000002b102b7210 */ /* 0x000fe40007f5e0ff */
[----:B0-----:R-:W3:Y:S01]  /*24f70*/  LDL.LU R25, [R1+0x1544] ;  /* 0x0015440001197983 */ /* 0x001ee20000300800 */
[----:B------:R-:W-:-:S03]  /*24f80*/  IMAD.X R42, R18, 0x1, R42, P3 ;  /* 0x00000001122a7824 */ /* 0x000fc600018e062a */
[----:B------:R0:W-:Y:S01]  /*24f90*/  STL [R1+0x15a4], R46 ;  /* 0x0015a42e01007387 */ /* 0x0001e20000100800 */
        /* <DEDUP_REMOVED lines=32> */
[----:B0-----:R-:W4:Y:S04]  /*251a0*/  LDL.LU R46, [R1+0x1560] ;  /* 0x00156000012e7983 */ /* 0x001f280000300800 */
[----:B------:R-:W-:Y:S04]  /*251b0*/  STL [R1+0x1580], R28 ;  /* 0x0015801c01007387 */ /* 0x000fe80000100800 */
[----:B------:R0:W-:Y:S04]  /*251c0*/  STL [R1+0x1578], R23 ;  /* 0x0015781701007387 */ /* 0x0001e80000100800 */
[----:B------:R-:W-:Y:S01]  /*251d0*/  STL [R1+0x155c], R27 ;  /* 0x00155c1b01007387 */ /* 0x000fe20000100800 */
[----:B-----5:R-:W-:-:S03]  /*251e0*/  IADD3 R22, P1, PT, R16, R22, RZ ;  /* 0x0000001610167210 */ /* 0x020fc60007f3e0ff */
[----:B0-----:R-:W5:Y:S04]  /*251f0*/  LDL.LU R23, [R1+0x153c] ;  /* 0x00153c0001177983 */ /* 0x001f680000300800 */
[----:B------:R0:W-:Y:S04]  /*25200*/  STL [R1+0x1554], R22 ;  /* 0x0015541601007387 */ /* 0x0001e80000100800 */
[----:B0-----:R-:W5:Y:S01]  /*25210*/  LDL.LU R22, [R1+0x1558] ;  /* 0x0015580001167983 */ /* 0x001f620000300800 */
[----:B------:R-:W-:-:S05]  /*25220*/  IMAD.X R19, R18, 0x1, R19, P2 ;  /* 0x0000000112137824 */ /* 0x000fca00010e0613 */
[----:B------:R0:W-:Y:S01]  /*25230*/  STL [R1+0x1570], R19 ;  /* 0x0015701301007387 */ /* 0x0001e20000100800 */
[----:B------:R-:W-:-:S03]  /*25240*/  IADD3 R26, P2, PT, R16, R26, RZ ;  /* 0x0000001a101a7210 */ /* 0x000fc60007f5e0ff */
[----:B0-----:R-:W5:Y:S04]  /*25250*/  LDL.LU R19, [R1+0x1534] ;  /* 0x0015340001137983 */ /* 0x001f680000300800 */
[----:B------:R0:W-:Y:S04]  /*25260*/  STL [R1+0x154c], R26 ;  /* 0x00154c1a01007387 */ /* 0x0001e80000100800 */
[----:B0-----:R-:W5:Y:S01]  /*25270*/  LDL.LU R26, [R1+0x1550] ;  /* 0x00155000011a7983 */ /* 0x001f620000300800 */
[----:B--2---:R-:W-:-:S05]  /*25280*/  IMAD.X R24, R18, 0x1, R24, P3 ;  /* 0x0000000112187824 */ /* 0x004fca00018e0618 */
[----:B------:R0:W-:Y:S04]  /*25290*/  STL [R1+0x1568], R24 ;  /* 0x0015681801007387 */ /* 0x0001e80000100800 */
[----:B0-----:R-:W2:Y:S01]  /*252a0*/  LDL.LU R24, [R1+0x152c] ;  /* 0x00152c0001187983 */ /* 0x001ea20000300800 */
[----:B---3--:R-:W-:-:S03]  /*252b0*/  IADD3 R25, P3, PT, R16, R25, RZ ;  /* 0x0000001910197210 */ /* 0x008fc60007f7e0ff */
[----:B------:R-:W3:Y:S04]  /*252c0*/  LDL.LU R45, [R1+0x1548] ;  /* 0x00154800012d7983 */ /* 0x000ee80000300800 */
[----:B------:R-:W3:Y:S04]  /*252d0*/  LDL.LU R44, [R1+0x1524] ;  /* 0x00152400012c7983 */ /* 0x000ee80000300800 */
[----:B------:R-:W3:Y:S04]  /*252e0*/  LDL.LU R43, [R1+0x1540] ;  /* 0x00154000012b7983 */ /* 0x000ee80000300800 */
[----:B------:R0:W-:Y:S04]  /*252f0*/  STL [R1+0x1544], R25 ;  /* 0x0015441901007387 */ /* 0x0001e80000100800 */
        /* <DEDUP_REMOVED lines=15> */
[----:B----4-:R-:W-:-:S03]  /*253f0*/  IMAD.X R46, R18, 0x1, R46, P4 ;  /* 0x00000001122e7824 */ /* 0x010fc600020e062e */
[----:B------:R-:W4:Y:S04]  /*25400*/  LDL.LU R27, [R1+0x1500] ;  /* 0x00150000011b7983 */ /* 0x000f280000300800 */
[----:B0-----:R-:W4:Y:S01]  /*25410*/  LDL.LU R25, [R1+0x14dc] ;  /* 0x0014dc0001197983 */ /* 0x001f220000300800 */
[----:B-----5:R-:W-:-:S05]  /*25420*/  IADD3 R23, P4, PT, R16, R23, RZ ;  /* 0x0000001710177210 */ /* 0x020fca0007f9e0ff */
[----:B------:R0:W-:Y:S01]  /*25430*/  STL [R1+0x153c], R23 ;  /* 0x00153c1701007387 */ /* 0x0001e20000100800 */
[----:B------:R-:W-:-:S03]  /*25440*/  IMAD.X R22, R18, 0x1, R22, P6 ;  /* 0x0000000112167824 */ /* 0x000fc600030e0616 */
[----:B0-----:R-:W5:Y:S04]  /*25450*/  LDL.LU R23, [R1+0x14f8] ;  /* 0x0014f80001177983 */ /* 0x001f680000300800 */
[----:B------:R-:W-:Y:S04]  /*25460*/  STL [R1+0x1560], R46 ;  /* 0x0015602e01007387 */ /* 0x000fe80000100800 */
[----:B------:R0:W-:Y:S04]  /*25470*/  STL [R1+0x1558], R22 ;  /* 0x0015581601007387 */ /* 0x0001e80000100800 */
[----:B0-----:R-:W5:Y:S01]  /*25480*/  LDL.LU R22, [R1+0x14d4] ;  /* 0x0014d40001167983 */ /* 0x001f620000300800 */
[----:B------:R-:W-:-:S05]  /*25490*/  IADD3 R19, P6, PT, R16, R19, RZ ;  /* 0x0000001310137210 */ /* 0x000fca0007fde0ff */
[----:B------:R0:W-:Y:S01]  /*254a0*/  STL [R1+0x1534], R19 ;  /* 0x0015341301007387 */ /* 0x0001e20000100800 */
[----:B------:R-:W-:-:S03]  /*254b0*/  IMAD.X R26, R18, 0x1, R26, P1 ;  /* 0x00000001121a7824 */ /* 0x000fc600008e061a */
[----:B0-----:R-:W5:Y:S04]  /*254c0*/  LDL.LU R19, [R1+0x14f0] ;  /* 0x0014f00001137983 */ /* 0x001f680000300800 */
[----:B------:R0:W-:Y:S04]  /*254d0*/  STL [R1+0x1550], R26 ;  /* 0x0015501a01007387 */ /* 0x0001e80000100800 */
[----:B0-----:R-:W5:Y:S01]  /*254e0*/  LDL.LU R26, [R1+0x14cc] ;  /* 0x0014cc00011a7983 */ /* 0x001f620000300800 */
[----:B--2---:R-:W-:Y:S01]  /*254f0*/  IADD3 R24, P1, PT, R16, R24, RZ ;  /* 0x0000001810187210 */ /* 0x004fe20007f3e0ff */
[----:B---3--:R-:W-:-:S04]  /*25500*/  IMAD.X R45, R18, 0x1, R45, P2 ;  /* 0x00000001122d7824 */ /* 0x008fc800010e062d */
[----:B------:R0:W-:Y:S01]  /*25510*/  STL [R1+0x152c], R24 ;  /* 0x00152c1801007387 */ /* 0x0001e20000100800 */
[----:B------:R-:W-:Y:S01]  /*25520*/  IADD3 R44, P2, PT, R16, R44, RZ ;  /* 0x0000002c102c7210 */ /* 0x000fe20007f5e0ff */
[----:B------:R-:W-:Y:S02]  /*25530*/  IMAD.X R43, R18, 0x1, R43, P3 ;  /* 0x00000001122b7824 */ /* 0x000fe400018e062b */
[----:B0-----:R-:W2:Y:S01]  /*25540*/  LDL.LU R24, [R1+0x14e8] ;  /* 0x0014e80001187983 */ /* 0x001ea20000300800 */
        /* <DEDUP_REMOVED lines=30> */
[----:B----4-:R-:W-:-:S03]  /*25730*/  IMAD.X R27, R18, 0x1, R27, P1 ;  /* 0x00000001121b7824 */ /* 0x010fc600008e061b */
[----:B------:R-:W-:Y:S01]  /*25740*/  STL [R1+0x14ec], R30 ;  /* 0x0014ec1e01007387 */ /* 0x000fe20000100800 */
[----:B------:R-:W-:-:S03]  /*25750*/  IADD3 R25, P1, PT, R16, R25, RZ ;  /* 0x0000001910197210 */ /* 0x000fc60007f3e0ff */
[----:B------:R-:W-:Y:S04]  /*25760*/  STL [R1+0x1508], R29 ;  /* 0x0015081d01007387 */ /* 0x000fe80000100800 */
[----:B------:R-:W3:Y:S04]  /*25770*/  LDL.LU R46, [R1+0x14c4] ;  /* 0x0014c400012e7983 */ /* 0x000ee80000300800 */
[----:B------:R-:W-:Y:S04]  /*25780*/  STL [R1+0x14e4], R28 ;  /* 0x0014e41c01007387 */ /* 0x000fe80000100800 */
[----:B------:R0:W-:Y:S04]  /*25790*/  STL [R1+0x14dc], R25 ;  /* 0x0014dc1901007387 */ /* 0x0001e80000100800 */
[----:B------:R-:W-:Y:S04]  /*257a0*/  STL [R1+0x1500], R27 ;  /* 0x0015001b01007387 */ /* 0x000fe80000100800 */
[----:B0-----:R-:W4:Y:S01]  /*257b0*/  LDL.LU R25, [R1+0x14e0] ;  /* 0x0014e00001197983 */ /* 0x001f220000300800 */
[----:B-----5:R-:W-:-:S05]  /*257c0*/  IMAD.X R23, R18, 0x1, R23, P2 ;  /* 0x0000000112177824 */ /* 0x020fca00010e0617 */
[----:B------:R0:W-:Y:S04]  /*257d0*/  STL [R1+0x14f8], R23 ;  /* 0x0014f81701007387 */ /* 0x0001e80000100800 */
[----:B0-----:R-:W5:Y:S01]  /*257e0*/  LDL.LU R23, [R1+0x14bc] ;  /* 0x0014bc0001177983 */ /* 0x001f620000300800 */
[----:B------:R-:W-:-:S05]  /*257f0*/  IADD3 R22, P2, PT, R16, R22, RZ ;  /* 0x0000001610167210 */ /* 0x000fca0007f5e0ff */
[----:B------:R0:W-:Y:S04]  /*25800*/  STL [R1+0x14d4], R22 ;  /* 0x0014d41601007387 */ /* 0x0001e80000100800 */
[----:B0-----:R-:W5:Y:S01]  /*25810*/  LDL.LU R22, [R1+0x14d8] ;  /* 0x0014d80001167983 */ /* 0x001f620000300800 */
[----:B------:R-:W-:-:S05]  /*25820*/  IMAD.X R19, R18, 0x1, R19, P3 ;  /* 0x0000000112137824 */ /* 0x000fca00018e0613 */
[----:B------:R0:W-:Y:S01]  /*25830*/  STL [R1+0x14f0], R19 ;  /* 0x0014f01301007387 */ /* 0x0001e20000100800 */
[----:B------:R-:W-:-:S03]  /*25840*/  IADD3 R26, P3, PT, R16, R26, RZ ;  /* 0x0000001a101a7210 */ /* 0x000fc60007f7e0ff */
[----:B0-----:R-:W5:Y:S04]  /*25850*/  LDL.LU R19, [R1+0x14b4] ;  /* 0x0014b40001137983 */ /* 0x001f680000300800 */
[----:B------:R0:W-:Y:S04]  /*25860*/  STL [R1+0x14cc], R26 ;  /* 0x0014cc1a01007387 */ /* 0x0001e80000100800 */
[----:B0-----:R-:W5:Y:S04]  /*25870*/  LDL.LU R26, [R1+0x14d0] ;  /* 0x0014d000011a7983 */ /* 0x001f680000300800 */
[----:B------:R-:W5:Y:S04]  /*25880*/  LDL.LU R45, [R1+0x14ac] ;  /* 0x0014ac00012d7983 */ /* 0x000f680000300800 */
[----:B------:R-:W5:Y:S04]  /*25890*/  LDL.LU R44, [R1+0x14c8] ;  /* 0x0014c800012c7983 */ /* 0x000f680000300800 */
[----:B------:R-:W5:Y:S01]  /*258a0*/  LDL.LU R43, [R1+0x14a4] ;  /* 0x0014a400012b7983 */ /* 0x000f620000300800 */
[----:B--2---:R-:W-:-:S05]  /*258b0*/  IMAD.X R24, R18, 0x1, R24, P4 ;  /* 0x0000000112187824 */ /* 0x004fca00020e0618 */
        /* <DEDUP_REMOVED lines=17> */
[----:B0-----:R-:W2:Y:S01]  /*259d0*/  LDL.LU R24, [R1+0x1480] ;  /* 0x0014800001187983 */ /* 0x001ea20000300800 */
[----:B---3--:R-:W-:Y:S01]  /*259e0*/  IADD3 R46, P4, PT, R16, R46, RZ ;  /* 0x0000002e102e7210 */ /* 0x008fe20007f9e0ff */
[----:B----4-:R-:W-:-:S05]  /*259f0*/  IMAD.X R25, R18, 0x1, R25, P6 ;  /* 0x0000000112197824 */ /* 0x010fca00030e0619 */
[----:B------:R0:W-:Y:S04]  /*25a00*/  STL [R1+0x14e0], R25 ;  /* 0x0014e01901007387 */ /* 0x0001e80000100800 */
[----:B0-----:R-:W3:Y:S01]  /*25a10*/  LDL.LU R25, [R1+0x145c] ;  /* 0x00145c0001197983 */ /* 0x001ee20000300800 */
[----:B-----5:R-:W-:-:S03]  /*25a20*/  IADD3 R23, P6, PT, R16, R23, RZ ;  /* 0x0000001710177210 */ /* 0x020fc60007fde0ff */
[----:B------:R-:W-:Y:S04]  /*25a30*/  STL [R1+0x14c4], R46 ;  /* 0x0014c42e01007387 */ /* 0x000fe80000100800 */
[----:B------:R0:W-:Y:S04]  /*25a40*/  STL [R1+0x14bc], R23 ;  /* 0x0014bc1701007387 */ /* 0x0001e80000100800 */
[----:B0-----:R-:W4:Y:S01]  /*25a50*/  LDL.LU R23, [R1+0x1478] ;  /* 0x0014780001177983 */ /* 0x001f220000300800 */
[----:B------:R-:W-:-:S05]  /*25a60*/  IMAD.X R22, R18, 0x1, R22, P1 ;  /* 0x0000000112167824 */ /* 0x000fca00008e0616 */
[----:B------:R0:W-:Y:S04]  /*25a70*/  STL [R1+0x14d8], R22 ;  /* 0x0014d81601007387 */ /* 0x0001e80000100800 */
[----:B0-----:R-:W5:Y:S01]  /*25a80*/  LDL.LU R22, [R1+0x1454] ;  /* 0x0014540001167983 */ /* 0x001f620000300800 */
[----:B------:R-:W-:-:S05]  /*25a90*/  IADD3 R19, P1, PT, R16, R19, RZ ;  /* 0x0000001310137210 */ /* 0x000fca0007f3e0ff */
[----:B------:R0:W-:Y:S01]  /*25aa0*/  STL [R1+0x14b4], R19 ;  /* 0x0014b41301007387 */ /* 0x0001e20000100800 */
[----:B------:R-:W-:-:S03]  /*25ab0*/  IMAD.X R26, R18, 0x1, R26, P2 ;  /* 0x00000001121a7824 */ /* 0x000fc600010e061a */
[----:B0-----:R-:W5:Y:S01]  /*25ac0*/  LDL.LU R19, [R1+0x1470] ;  /* 0x0014700001137983 */ /* 0x001f620000300800 */
[----:B------:R-:W-:-:S03]  /*25ad0*/  IADD3 R45, P2, PT, R16, R45, RZ ;  /* 0x0000002d102d7210 */ /* 0x000fc60007f5e0ff */
[----:B------:R0:W-:Y:S01]  /*25ae0*/  STL [R1+0x14d0], R26 ;  /* 0x0014d01a01007387 */ /* 0x0001e20000100800 */
[----:B------:R-:W-:Y:S01]  /*25af0*/  IMAD.X R44, R18, 0x1, R44, P3 ;  /* 0x00000001122c7824 */ /* 0x000fe200018e062c */
[----:B------:R-:W-:Y:S02]  /*25b00*/  IADD3 R43, P3, PT, R16, R43, RZ ;  /* 0x0000002b102b7210 */ /* 0x000fe40007f7e0ff */
        /* <DEDUP_REMOVED lines=38> */
[----:B------:R-:W-:Y:S04]  /*25d70*/  STL [R1+0x1464], R27 ;  /* 0x0014641b01007387 */ /* 0x000fe80000100800 */
[----:B0-----:R-:W2:Y:S01]  /*25d80*/  LDL.LU R24, [R1+0x1444] ;  /* 0x0014440001187983 */ /* 0x001ea20000300800 */
[----:B---3--:R-:W-:-:S05]  /*25d90*/  IADD3 R25, P2, PT, R16, R25, RZ ;  /* 0x0000001910197210 */ /* 0x008fca0007f5e0ff */
[----:B------:R0:W-:Y:S04]  /*25da0*/  STL [R1+0x145c], R25 ;  /* 0x00145c1901007387 */ /* 0x0001e80000100800 */
[----:B0-----:R-:W3:Y:S01]  /*25db0*/  LDL.LU R25, [R1+0x1460] ;  /* 0x0014600001197983 */ /* 0x001ee20000300800 */
[----:B----4-:R-:W-:-:S05]  /*25dc0*/  IMAD.X R23, R18, 0x1, R23, P3 ;  /* 0x0000000112177824 */ /* 0x010fca00018e0617 */
[----:B------:R0:W-:Y:S04]  /*25dd0*/  STL [R1+0x1478], R23 ;  /* 0x0014781701007387 */ /* 0x0001e80000100800 */
[----:B0-----:R-:W4:Y:S01]  /*25de0*/  LDL.LU R23, [R1+0x143c] ;  /* 0x00143c0001177983 */ /* 0x001f220000300800 */
[----:B-----5:R-:W-:-:S05]  /*25df0*/  IADD3 R22, P3, PT, R16, R22, RZ ;  /* 0x0000001610167210 */ /* 0x020fca0007f7e0ff */
        /* <DEDUP_REMOVED lines=28> */
[----:B------:R-:W-:-:S05]  /*25fc0*/  IADD3 R24, P6, PT, R16, R24, RZ ;  /* 0x0000001810187210 */ /* 0x000fca0007fde0ff */
[----:B------:R0:W-:Y:S04]  /*25fd0*/  STL [R1+0x1444], R24 ;  /* 0x0014441801007387 */ /* 0x0001e80000100800 */
[----:B0-----:R-:W2:Y:S04]  /*25fe0*/  LDL.LU R24, [R1+0x1400] ;  /* 0x0014000001187983 */ /* 0x001ea80000300800 */
[----:B------:R-:W-:Y:S01]  /*25ff0*/  STL [R1+0x1468], R46 ;  /* 0x0014682e01007387 */ /* 0x000fe20000100800 */
[----:B---3--:R-:W-:-:S05]  /*26000*/  IMAD.X R25, R18, 0x1, R25, P1 ;  /* 0x0000000112197824 */ /* 0x008fca00008e0619 */
[----:B------:R0:W-:Y:S04]  /*26010*/  STL [R1+0x1460], R25 ;  /* 0x0014601901007387 */ /* 0x0001e80000100800 */
[----:B0-----:R-:W3:Y:S01]  /*26020*/  LDL.LU R25, [R1+0x13dc] ;  /* 0x0013dc0001197983 */ /* 0x001ee20000300800 */
[----:B----4-:R-:W-:-:S05]  /*26030*/  IADD3 R23, P1, PT, R16, R23, RZ ;  /* 0x0000001710177210 */ /* 0x010fca0007f3e0ff */
[----:B------:R0:W-:Y:S04]  /*26040*/  STL [R1+0x143c], R23 ;  /* 0x00143c1701007387 */ /* 0x0001e80000100800 */
[----:B0-----:R-:W4:Y:S01]  /*26050*/  LDL.LU R23, [R1+0x13f8] ;  /* 0x0013f80001177983 */ /* 0x001f220000300800 */
[----:B-----5:R-:W-:-:S05]  /*26060*/  IMAD.X R22, R18, 0x1, R22, P2 ;  /* 0x0000000112167824 */ /* 0x020fca00010e0616 */
[----:B------:R0:W-:Y:S04]  /*26070*/  STL [R1+0x1458], R22 ;  /* 0x0014581601007387 */ /* 0x0001e80000100800 */
[----:B0-----:R-:W5:Y:S01]  /*26080*/  LDL.LU R22, [R1+0x13d4] ;  /* 0x0013d40001167983 */ /* 0x001f620000300800 */
[----:B------:R-:W-:Y:S01]  /*26090*/  IADD3 R19, P2, PT, R16, R19, RZ ;  /* 0x0000001310137210 */ /* 0x000fe20007f5e0ff */
[----:B------:R-:W-:-:S04]  /*260a0*/  IMAD.X R45, R18, 0x1, R45, P3 ;  /* 0x00000001122d7824 */ /* 0x000fc800018e062d */
[----:B------:R0:W-:Y:S01]  /*260b0*/  STL [R1+0x1434], R19 ;  /* 0x0014341301007387 */ /* 0x0001e20000100800 */
[----:B------:R-:W-:Y:S01]  /*260c0*/  IADD3 R44, P3, PT, R16, R44, RZ ;  /* 0x0000002c102c7210 */ /* 0x000fe20007f7e0ff */
[----:B------:R-:W-:Y:S02]  /*260d0*/  IMAD.X R43, R18, 0x1, R43, P4 ;  /* 0x00000001122b7824 */ /* 0x000fe400020e062b */
        /* <DEDUP_REMOVED lines=92> */
[----:B------:R-:W-:Y:S01]  /*266a0*/  IMAD.X R44, R18, 0x1, R44, P4 ;  /* 0x00000001122c7824 */ /* 0x000fe200020e062c */
[----:B------:R-:W-:Y:S01]  /*266b0*/  IADD3 R43, P4, PT, R16, R43, RZ ;  /* 0x0000002b102b7210 */ /* 0x000fe20007f9e0ff */
[----:B------:R-:W-:Y:S02]  /*266c0*/  IMAD.X R42, R18, 0x1, R42, P6 ;  /* 0x00000001122a7824 */ /* 0x000fe400030e062a */
        /* <DEDUP_REMOVED lines=50> */
[----:B-----5:R-:W-:-:S03]  /*269f0*/  IADD3 R22, P6, PT, R16, R22, RZ ;  /* 0x0000001610167210 */ /* 0x020fc60007fde0ff */
        /* <DEDUP_REMOVED lines=33> */
[----:B------:R0:W-:Y:S04]  /*26c10*/  STL [R1+0x1360], R25 ;  /* 0x0013601901007387 */ /* 0x0001e80000100800 */
[----:B0-----:R-:W3:Y:S01]  /*26c20*/  LDL.LU R25, [R1+0x12dc] ;  /* 0x0012dc0001197983 */ /* 0x001ee20000300800 */
[----:B----4-:R-:W-:Y:S01]  /*26c30*/  IADD3 R23, P3, PT, R16, R23, RZ ;  /* 0x0000001710177210 */ /* 0x010fe20007f7e0ff */
[----:B-----5:R-:W-:-:S04]  /*26c40*/  IMAD.X R45, R18, 0x1, R45, P4 ;  /* 0x00000001122d7824 */ /* 0x020fc800020e062d */
        /* <DEDUP_REMOVED lines=55> */
[----:B----4-:R-:W-:-:S03]  /*26fc0*/  IMAD.X R23, R18, 0x1, R23, P1 ;  /* 0x0000000112177824 */ /* 0x010fc600008e0617 */
        /* <DEDUP_REMOVED lines=27> */
[----:B------:R0:W-:Y:S04]  /*27180*/  STL [R1+0x12cc], R19 ;  /* 0x0012cc1301007387 */ /* 0x0001e80000100800 */
[----:B0-----:R-:W5:Y:S01]  /*27190*/  LDL.LU R19, [R1+0x1288] ;  /* 0x0012880001137983 */ /* 0x001f620000300800 */
[----:B------:R-:W-:-:S05]  /*271a0*/  IMAD.X R26, R18, 0x1, R26, P3 ;  /* 0x00000001121a7824 */ /* 0x000fca00018e061a */
        /* <DEDUP_REMOVED lines=45> */
[----:B------:R-:W4:Y:S04]  /*27480*/  LDL.LU R46, [R1+0x1278] ;  /* 0x00127800012e7983 */ /* 0x000f280000300800 */
[----:B------:R-:W-:Y:S04]  /*27490*/  STL [R1+0x1298], R28 ;  /* 0x0012981c01007387 */ /* 0x000fe80000100800 */
[----:B------:R0:W-:Y:S04]  /*274a0*/  STL [R1+0x1290], R23 ;  /* 0x0012901701007387 */ /* 0x0001e80000100800 */
[----:B------:R-:W-:Y:S04]  /*274b0*/  STL [R1+0x1274], R27 ;  /* 0x0012741b01007387 */ /* 0x000fe80000100800 */
[----:B0-----:R-:W4:Y:S01]  /*274c0*/  LDL.LU R23, [R1+0x1254] ;  /* 0x0012540001177983 */ /* 0x001f220000300800 */
[----:B-----5:R-:W-:-:S05]  /*274d0*/  IADD3 R22, P4, PT, R16, R22, RZ ;  /* 0x0000001610167210 */ /* 0x020fca0007f9e0ff */
[----:B------:R0:W-:Y:S04]  /*274e0*/  STL [R1+0x126c], R22 ;  /* 0x00126c1601007387 */ /* 0x0001e80000100800 */
        /* <DEDUP_REMOVED lines=9> */
[----:B0-----:R-:W2:Y:S04]  /*27580*/  LDL.LU R24, [R1+0x1244] ;  /* 0x0012440001187983 */ /* 0x001ea80000300800 */
[----:B------:R-:W2:Y:S04]  /*27590*/  LDL.LU R45, [R1+0x1260] ;  /* 0x00126000012d7983 */ /* 0x000ea80000300800 */
[----:B------:R-:W2:Y:S04]  /*275a0*/  LDL.LU R44, [R1+0x123c] ;  /* 0x00123c00012c7983 */ /* 0x000ea80000300800 */
[----:B------:R-:W2:Y:S01]  /*275b0*/  LDL.LU R43, [R1+0x1258] ;  /* 0x00125800012b7983 */ /* 0x000ea20000300800 */
[----:B---3--:R-:W-:-:S05]  /*275c0*/  IADD3 R25, P1, PT, R16, R25, RZ ;  /* 0x0000001910197210 */ /* 0x008fca0007f3e0ff */
        /* <DEDUP_REMOVED lines=17> */
[----:B0-----:R-:W3:Y:S01]  /*276e0*/  LDL.LU R25, [R1+0x11f4] ;  /* 0x0011f40001197983 */ /* 0x001ee20000300800 */
[----:B----4-:R-:W-:Y:S01]  /*276f0*/  IMAD.X R46, R18, 0x1, R46, P2 ;  /* 0x00000001122e7824 */ /* 0x010fe200010e062e */
[----:B------:R-:W-:-:S05]  /*27700*/  IADD3 R23, P2, PT, R16, R23, RZ ;  /* 0x0000001710177210 */ /* 0x000fca0007f5e0ff */
[----:B------:R0:W-:Y:S04]  /*27710*/  STL [R1+0x1254], R23 ;  /* 0x0012541701007387 */ /* 0x0001e80000100800 */
[----:B0-----:R-:W4:Y:S01]  /*27720*/  LDL.LU R23, [R1+0x1210] ;  /* 0x0012100001177983 */ /* 0x001f220000300800 */
[----:B-----5:R-:W-:-:S03]  /*27730*/  IMAD.X R22, R18, 0x1, R22, P3 ;  /* 0x0000000112167824 */ /* 0x020fc600018e0616 */
[----:B------:R-:W-:Y:S04]  /*27740*/  STL [R1+0x1278], R46 ;  /* 0x0012782e01007387 */ /* 0x000fe80000100800 */
[----:B------:R0:W-:Y:S04]  /*27750*/  STL [R1+0x1270], R22 ;  /* 0x0012701601007387 */ /* 0x0001e80000100800 */
[----:B0-----:R-:W5:Y:S01]  /*27760*/  LDL.LU R22, [R1+0x11ec] ;  /* 0x0011ec0001167983 */ /* 0x001f620000300800 */
[----:B------:R-:W-:-:S05]  /*27770*/  IADD3 R19, P3, PT, R16, R19, RZ ;  /* 0x0000001310137210 */ /* 0x000fca0007f7e0ff */
[----:B------:R0:W-:Y:S04]  /*27780*/  STL [R1+0x124c], R19 ;  /* 0x00124c1301007387 */ /* 0x0001e80000100800 */
[----:B0-----:R-:W5:Y:S01]  /*27790*/  LDL.LU R19, [R1+0x1208] ;  /* 0x0012080001137983 */ /* 0x001f620000300800 */
[----:B------:R-:W-:-:S05]  /*277a0*/  IMAD.X R26, R18, 0x1, R26, P4 ;  /* 0x00000001121a7824 */ /* 0x000fca00020e061a */
[----:B------:R0:W-:Y:S04]  /*277b0*/  STL [R1+0x1268], R26 ;  /* 0x0012681a01007387 */ /* 0x0001e80000100800 */
[----:B0-----:R-:W5:Y:S01]  /*277c0*/  LDL.LU R26, [R1+0x11e4] ;  /* 0x0011e400011a7983 */ /* 0x001f620000300800 */
[----:B--2---:R-:W-:Y:S01]  /*277d0*/  IADD3 R24, P4, PT, R16, R24, RZ ;  /* 0x0000001810187210 */ /* 0x004fe20007f9e0ff */
[----:B------:R-:W-:-:S04]  /*277e0*/  IMAD.X R45, R18, 0x1, R45, P6 ;  /* 0x00000001122d7824 */ /* 0x000fc800030e062d */
[----:B------:R0:W-:Y:S01]  /*277f0*/  STL [R1+0x1244], R24 ;  /* 0x0012441801007387 */ /* 0x0001e20000100800 */
[----:B------:R-:W-:Y:S01]  /*27800*/  IADD3 R44, P6, PT, R16, R44, RZ ;  /* 0x0000002c102c7210 */ /* 0x000fe20007fde0ff */
[----:B------:R-:W-:Y:S02]  /*27810*/  IMAD.X R43, R18, 0x1, R43, P1 ;  /* 0x00000001122b7824 */ /* 0x000fe400008e062b */
[----:B0-----:R-:W2:Y:S04]  /*27820*/  LDL.LU R24, [R1+0x1200] ;  /* 0x0012000001187983 */ /* 0x001ea80000300800 */
[----:B------:R-:W-:Y:S04]  /*27830*/  STL [R1+0x1260], R45 ;  /* 0x0012602d01007387 */ /* 0x000fe80000100800 */
[----:B------:R-:W-:Y:S01]  /*27840*/  STL [R1+0x123c], R44 ;  /* 0x00123c2c01007387 */ /* 0x000fe20000100800 */
[----:B---3--:R-:W-:-:S03]  /*27850*/  IADD3 R42, P1, PT, R16, R42, RZ ;  /* 0x0000002a102a7210 */ /* 0x008fc60007f3e0ff */
        /* <DEDUP_REMOVED lines=30> */
[----:B------:R-:W3:Y:S01]  /*27a40*/  LDL.LU R46, [R1+0x11dc] ;  /* 0x0011dc00012e7983 */ /* 0x000ee20000300800 */
[----:B------:R-:W-:-:S03]  /*27a50*/  IADD3 R25, P4, PT, R16, R25, RZ ;  /* 0x0000001910197210 */ /* 0x000fc60007f9e0ff */
[----:B------:R-:W-:Y:S04]  /*27a60*/  STL [R1+0x11fc], R28 ;  /* 0x0011fc1c01007387 */ /* 0x000fe80000100800 */
[----:B------:R0:W-:Y:S04]  /*27a70*/  STL [R1+0x11f4], R25 ;  /* 0x0011f41901007387 */ /* 0x0001e80000100800 */
[----:B------:R-:W-:Y:S04]  /*27a80*/  STL [R1+0x1218], R27 ;  /* 0x0012181b01007387 */ /* 0x000fe80000100800 */
        /* <DEDUP_REMOVED lines=36> */
[----:B------:R-:W-:-:S05]  /*27cd0*/  IMAD.X R25, R18, 0x1, R25, P3 ;  /* 0x0000000112197824 */ /* 0x000fca00018e0619 */
[----:B------:R0:W-:Y:S04]  /*27ce0*/  STL [R1+0x11f8], R25 ;  /* 0x0011f81901007387 */ /* 0x0001e80000100800 */
[----:B0-----:R-:W3:Y:S04]  /*27cf0*/  LDL.LU R25, [R1+0x1174] ;  /* 0x0011740001197983 */ /* 0x001ee80000300800 */
[----:B------:R-:W-:Y:S01]  /*27d00*/  STL [R1+0x11dc], R46 ;  /* 0x0011dc2e01007387 */ /* 0x000fe20000100800 */
[----:B----4-:R-:W-:-:S05]  /*27d10*/  IADD3 R23, P3, PT, R16, R23, RZ ;  /* 0x0000001710177210 */ /* 0x010fca0007f7e0ff */
[----:B------:R0:W-:Y:S04]  /*27d20*/  STL [R1+0x11d4], R23 ;  /* 0x0011d41701007387 */ /* 0x0001e80000100800 */
[----:B0-----:R-:W4:Y:S01]  /*27d30*/  LDL.LU R23, [R1+0x1190] ;  /* 0x0011900001177983 */ /* 0x001f220000300800 */
[----:B-----5:R-:W-:-:S05]  /*27d40*/  IMAD.X R22, R18, 0x1, R22, P4 ;  /* 0x0000000112167824 */ /* 0x020fca00020e0616 */
[----:B------:R0:W-:Y:S04]  /*27d50*/  STL [R1+0x11f0], R22 ;  /* 0x0011f01601007387 */ /* 0x0001e80000100800 */
[----:B0-----:R-:W5:Y:S01]  /*27d60*/  LDL.LU R22, [R1+0x116c] ;  /* 0x00116c0001167983 */ /* 0x001f620000300800 */
[----:B------:R-:W-:-:S05]  /*27d70*/  IADD3 R19, P4, PT, R16, R19, RZ ;  /* 0x0000001310137210 */ /* 0x000fca0007f9e0ff */
[----:B------:R0:W-:Y:S04]  /*27d80*/  STL [R1+0x11cc], R19 ;  /* 0x0011cc1301007387 */ /* 0x0001e80000100800 */
[----:B0-----:R-:W5:Y:S01]  /*27d90*/  LDL.LU R19, [R1+0x1188] ;  /* 0x0011880001137983 */ /* 0x001f620000300800 */
[----:B------:R-:W-:Y:S01]  /*27da0*/  IMAD.X R26, R18, 0x1, R26, P6 ;  /* 0x00000001121a7824 */ /* 0x000fe200030e061a */
[----:B------:R-:W-:-:S04]  /*27db0*/  IADD3 R45, P6, PT, R16, R45, RZ ;  /* 0x0000002d102d7210 */ /* 0x000fc80007fde0ff */
        /* <DEDUP_REMOVED lines=55> */
[----:B------:R-:W-:-:S03]  /*28130*/  IADD3 R26, P2, PT, R16, R26, RZ ;  /* 0x0000001a101a7210 */ /* 0x000fc60007f5e0ff */
        /* <DEDUP_REMOVED lines=91> */
[----:B0-----:R-:W5:Y:S04]  /*286f0*/  LDL.LU R22, [R1+0x10f0] ;  /* 0x0010f00001167983 */ /* 0x001f680000300800 */
[----:B------:R-:W5:Y:S01]  /*28700*/  LDL.LU R45, [R1+0x10cc] ;  /* 0x0010cc00012d7983 */ /* 0x000f620000300800 */
[----:B------:R-:W-:-:S03]  /*28710*/  IMAD.X R19, R18, 0x1, R19, P3 ;  /* 0x0000000112137824 */ /* 0x000fc600018e0613 */
        /* <DEDUP_REMOVED lines=18> */
[----:B------:R-:W5:Y:S01]  /*28840*/  LDL.LU R27, [R1+0x1084] ;  /* 0x00108400011b7983 */ /* 0x000f620000300800 */
[----:B------:R-:W-:-:S03]  /*28850*/  IADD3 R46, P3, PT, R16, R46, RZ ;  /* 0x0000002e102e7210 */ /* 0x000fc60007f7e0ff */
[----:B0-----:R-:W5:Y:S01]  /*28860*/  LDL.LU R19, [R1+0x10a0] ;  /* 0x0010a00001137983 */ /* 0x001f620000300800 */
        /* <DEDUP_REMOVED lines=162> */
[----:B0-----:R-:W3:Y:S04]  /*29290*/  LDL.LU R25, [R1+0xff8] ;  /* 0x000ff80001197983 */ /* 0x001ee80000300800 */
[----:B------:R-:W3:Y:S04]  /*292a0*/  LDL.LU R45, [R1+0xfd4] ;  /* 0x000fd400012d7983 */ /* 0x000ee80000300800 */
[----:B------:R-:W3:Y:S04]  /*292b0*/  LDL.LU R44, [R1+0xff0] ;  /* 0x000ff000012c7983 */ /* 0x000ee80000300800 */
[----:B------:R-:W3:Y:S01]  /*292c0*/  LDL.LU R43, [R1+0xfcc] ;  /* 0x000fcc00012b7983 */ /* 0x000ee20000300800 */
[----:B----4-:R-:W-:-:S05]  /*292d0*/  IMAD.X R23, R18, 0x1, R23, P4 ;  /* 0x0000000112177824 */ /* 0x010fca00020e0617 */
        /* <DEDUP_REMOVED lines=33> */
[----:B------:R-:W-:-:S04]  /*294f0*/  IADD3 R45, P2, PT, R16, R45, RZ ;  /* 0x0000002d102d7210 */ /* 0x000fc80007f5e0ff */
[----:B------:R0:W-:Y:S01]  /*29500*/  STL [R1+0xff8], R25 ;  /* 0x000ff81901007387 */ /* 0x0001e20000100800 */
[----:B------:R-:W-:Y:S01]  /*29510*/  IMAD.X R44, R18, 0x1, R44, P3 ;  /* 0x00000001122c7824 */ /* 0x000fe200018e062c */
[----:B------:R-:W-:Y:S02]  /*29520*/  IADD3 R43, P3, PT, R16, R43, RZ ;  /* 0x0000002b102b7210 */ /* 0x000fe40007f7e0ff */
[----:B0-----:R-:W3:Y:S04]  /*29530*/  LDL.LU R25, [R1+0xf74] ;  /* 0x000f740001197983 */ /* 0x001ee80000300800 */
[----:B------:R-:W-:Y:S04]  /*29540*/  STL [R1+0xfd4], R45 ;  /* 0x000fd42d01007387 */ /* 0x000fe80000100800 */
[----:B------:R-:W-:Y:S01]  /*29550*/  STL [R1+0xff0], R44 ;  /* 0x000ff02c01007387 */ /* 0x000fe20000100800 */
[----:B----4-:R-:W-:-:S03]  /*29560*/  IMAD.X R42, R18, 0x1, R42, P4 ;  /* 0x00000001122a7824 */ /* 0x010fc600020e062a */
        /* <DEDUP_REMOVED lines=30> */
[----:B------:R-:W4:Y:S01]  /*29750*/  LDL.LU R46, [R1+0xf90] ;  /* 0x000f9000012e7983 */ /* 0x000f220000300800 */
[----:B------:R-:W-:-:S03]  /*29760*/  IMAD.X R23, R18, 0x1, R23, P2 ;  /* 0x0000000112177824 */ /* 0x000fc600010e0617 */
        /* <DEDUP_REMOVED lines=41> */
[----:B0-----:R-:W4:Y:S04]  /*29a00*/  LDL.LU R23, [R1+0xf28] ;  /* 0x000f280001177983 */ /* 0x001f280000300800 */
[----:B------:R-:W-:Y:S01]  /*29a10*/  STL [R1+0xf90], R46 ;  /* 0x000f902e01007387 */ /* 0x000fe20000100800 */
[----:B-----5:R-:W-:-:S05]  /*29a20*/  IMAD.X R22, R18, 0x1, R22, P1 ;  /* 0x0000000112167824 */ /* 0x020fca00008e0616 */
        /* <DEDUP_REMOVED lines=272> */
[----:B------:R-:W5:Y:S04]  /*2ab30*/  LDL.LU R27, [R1+0xd9c] ;  /* 0x000d9c00011b7983 */ /* 0x000f680000300800 */
        /* <DEDUP_REMOVED lines=70> */
[----:B0-----:R-:W4:Y:S04]  /*2afa0*/  LDL.LU R23, [R1+0xd6c] ;  /* 0x000d6c0001177983 */ /* 0x001f280000300800 */
[----:B------:R-:W4:Y:S04]  /*2afb0*/  LDL.LU R45, [R1+0xd88] ;  /* 0x000d8800012d7983 */ /* 0x000f280000300800 */
[----:B------:R-:W4:Y:S04]  /*2afc0*/  LDL.LU R44, [R1+0xd64] ;  /* 0x000d6400012c7983 */ /* 0x000f280000300800 */
[----:B------:R-:W4:Y:S01]  /*2afd0*/  LDL.LU R43, [R1+0xd80] ;  /* 0x000d8000012b7983 */ /* 0x000f220000300800 */
[----:B-----5:R-:W-:-:S05]  /*2afe0*/  IADD3 R22, P1, PT, R16, R22, RZ ;  /* 0x0000001610167210 */ /* 0x020fca0007f3e0ff */
        /* <DEDUP_REMOVED lines=33> */
[----:B------:R-:W-:-:S04]  /*2b200*/  IMAD.X R45, R18, 0x1, R45, P6 ;  /* 0x00000001122d7824 */ /* 0x000fc800030e062d */
[----:B------:R0:W-:Y:S01]  /*2b210*/  STL [R1+0xd6c], R23 ;  /* 0x000d6c1701007387 */ /* 0x0001e20000100800 */
[----:B------:R-:W-:Y:S01]  /*2b220*/  IADD3 R44, P6, PT, R16, R44, RZ ;  /* 0x0000002c102c7210 */ /* 0x000fe20007fde0ff */
[----:B------:R-:W-:Y:S02]  /*2b230*/  IMAD.X R43, R18, 0x1, R43, P1 ;  /* 0x00000001122b7824 */ /* 0x000fe400008e062b */
[----:B0-----:R-:W4:Y:S04]  /*2b240*/  LDL.LU R23, [R1+0xd28] ;  /* 0x000d280001177983 */ /* 0x001f280000300800 */
[----:B------:R-:W-:Y:S04]  /*2b250*/  STL [R1+0xd88], R45 ;  /* 0x000d882d01007387 */ /* 0x000fe80000100800 */
[----:B------:R-:W-:Y:S01]  /*2b260*/  STL [R1+0xd64], R44 ;  /* 0x000d642c01007387 */ /* 0x000fe20000100800 */
[----:B-----5:R-:W-:-:S03]  /*2b270*/  IADD3 R42, P1, PT, R16, R42, RZ ;  /* 0x0000002a102a7210 */ /* 0x020fc60007f3e0ff */
        /* <DEDUP_REMOVED lines=30> */
[----:B------:R-:W5:Y:S01]  /*2b460*/  LDL.LU R46, [R1+0xd04] ;  /* 0x000d0400012e7983 */ /* 0x000f620000300800 */
[----:B------:R-:W-:-:S03]  /*2b470*/  IADD3 R22, P4, PT, R16, R22, RZ ;  /* 0x0000001610167210 */ /* 0x000fc60007f9e0ff */
        /* <DEDUP_REMOVED lines=41> */
[----:B------:R-:W-:-:S05]  /*2b710*/  IADD3 R46, P2, PT, R16, R46, RZ ;  /* 0x0000002e102e7210 */ /* 0x000fca0007f5e0ff */
[----:B------:R-:W-:Y:S01]  /*2b720*/  STL [R1+0xd04], R46 ;  /* 0x000d042e01007387 */ /* 0x000fe20000100800 */
[----:B------:R-:W-:-:S05]  /*2b730*/  IADD3 R19, P3, PT, R16, R19, RZ ;  /* 0x0000001310137210 */ /* 0x000fca0007f7e0ff */
        /* <DEDUP_REMOVED lines=250> */
[----:B0-----:R-:W5:Y:S04]  /*2c6e0*/  LDL.LU R19, [R1+0xb7c] ;  /* 0x000b7c0001137983 */ /* 0x001f680000300800 */
[----:B------:R-:W5:Y:S01]  /*2c6f0*/  LDL.LU R45, [R1+0xb98] ;  /* 0x000b9800012d7983 */ /* 0x000f620000300800 */
[----:B------:R-:W-:-:S03]  /*2c700*/  IADD3 R26, P3, PT, R16, R26, RZ ;  /* 0x0000001a101a7210 */ /* 0x000fc60007f7e0ff */
        /* <DEDUP_REMOVED lines=91> */
[----:B------:R-:W5:Y:S04]  /*2ccc0*/  LDL.LU R45, [R1+0xafc] ;  /* 0x000afc00012d7983 */ /* 0x000f680000300800 */
[----:B------:R-:W5:Y:S04]  /*2ccd0*/  LDL.LU R44, [R1+0xb18] ;  /* 0x000b1800012c7983 */ /* 0x000f680000300800 */
[----:B------:R-:W5:Y:S01]  /*2cce0*/  LDL.LU R43, [R1+0xaf4] ;  /* 0x000af400012b7983 */ /* 0x000f620000300800 */
[----:B------:R-:W-:-:S05]  /*2ccf0*/  IMAD.X R19, R18, 0x1, R19, P4 ;  /* 0x0000000112137824 */ /* 0x000fca00020e0613 */
        /* <DEDUP_REMOVED lines=37> */
[----:B------:R-:W-:-:S03]  /*2cf50*/  IADD3 R43, P3, PT, R16, R43, RZ ;  /* 0x0000002b102b7210 */ /* 0x000fc60007f7e0ff */
[----:B------:R-:W-:Y:S04]  /*2cf60*/  STL [R1+0xafc], R45 ;  /* 0x000afc2d01007387 */ /* 0x000fe80000100800 */
        /* <DEDUP_REMOVED lines=32> */
[----:B------:R-:W5:Y:S01]  /*2d170*/  LDL.LU R46, [R1+0xab8] ;  /* 0x000ab800012e7983 */ /* 0x000f620000300800 */
[----:B------:R-:W-:-:S03]  /*2d180*/  IMAD.X R19, R18, 0x1, R19, P2 ;  /* 0x0000000112137824 */ /* 0x000fc600010e0613 */
        /* <DEDUP_REMOVED lines=41> */
[----:B0-----:R-:W5:Y:S04]  /*2d420*/  LDL.LU R19, [R1+0xa50] ;  /* 0x000a500001137983 */ /* 0x001f680000300800 */
[----:B------:R-:W-:Y:S01]  /*2d430*/  STL [R1+0xab8], R46 ;  /* 0x000ab82e01007387 */ /* 0x000fe20000100800 */
[----:B------:R-:W-:-:S05]  /*2d440*/  IMAD.X R26, R18, 0x1, R26, P1 ;  /* 0x00000001121a7824 */ /* 0x000fca00008e061a */
        /* <DEDUP_REMOVED lines=344> */
[----:B------:R-:W5:Y:S04]  /*2e9d0*/  LDL.LU R45, [R1+0x8b0] ;  /* 0x0008b000012d7983 */ /* 0x000f680000300800 */
[----:B------:R-:W5:Y:S04]  /*2e9e0*/  LDL.LU R44, [R1+0x88c] ;  /* 0x00088c00012c7983 */ /* 0x000f680000300800 */
[----:B------:R-:W5:Y:S01]  /*2e9f0*/  LDL.LU R43, [R1+0x8a8] ;  /* 0x0008a800012b7983 */ /* 0x000f620000300800 */
[----:B------:R-:W-:-:S05]  /*2ea00*/  IADD3 R26, P1, PT, R16, R26, RZ ;  /* 0x0000001a101a7210 */ /* 0x000fca0007f3e0ff */
        /* <DEDUP_REMOVED lines=37> */
[----:B0-----:R-:W5:Y:S04]  /*2ec60*/  LDL.LU R19, [R1+0x850] ;  /* 0x0008500001137983 */ /* 0x001f680000300800 */
[----:B------:R-:W-:Y:S04]  /*2ec70*/  STL [R1+0x8b0], R45 ;  /* 0x0008b02d01007387 */ /* 0x000fe80000100800 */
        /* <DEDUP_REMOVED lines=420> */
[----:B------:R-:W5:Y:S01]  /*306c0*/  LDL.LU R44, [R1+0x738] ;  /* 0x00073800012c7983 */ /* 0x000f620000300800 */
[----:B------:R-:W-:-:S05]  /*306d0*/  IADD3 R26, P3, PT, R16, R26, RZ ;  /* 0x0000001a101a7210 */ /* 0x000fca0007f7e0ff */
[----:B------:R-:W-:Y:S04]  /*306e0*/  STL [R1+0x73c], R26 ;  /* 0x00073c1a01007387 */ /* 0x000fe80000100800 */
        /* <DEDUP_REMOVED lines=17> */
[----:B0-----:R-:W2:Y:S04]  /*30800*/  LDL R24, [R1+0x18d0] ;  /* 0x0018d00001187983 */ /* 0x001ea80000100800 */
[----:B------:R-:W2:Y:S04]  /*30810*/  LDL.LU R28, [R1+0x6f8] ;  /* 0x0006f800011c7983 */ /* 0x000ea80000300800 */
[----:B------:R-:W2:Y:S04]  /*30820*/  LDL.LU R27, [R1+0x6dc] ;  /* 0x0006dc00011b7983 */ /* 0x000ea80000300800 */
[----:B------:R-:W2:Y:S01]  /*30830*/  LDL.LU R26, [R1+0x6f0] ;  /* 0x0006f000011a7983 */ /* 0x000ea20000300800 */
        /* <DEDUP_REMOVED lines=14> */
[----:B------:R-:W1:Y:S01]  /*30920*/  SYNCS.PHASECHK.TRANS64.TRYWAIT P2, [UR6], R20 ;  /* 0x00000014ff0075a7 */ /* 0x000e620008041106 */
[----:B------:R-:W-:Y:S02]  /*30930*/  IMAD.X R44, R18, 0x1, R44, P3 ;  /* 0x00000001122c7824 */ /* 0x000fe400018e062c */
[----:B------:R1:W-:Y:S04]  /*30940*/  STL [R1+0x740], R45 ;  /* 0x0007402d01007387 */ /* 0x0003e80000100800 */
[----:B------:R1:W-:Y:S01]  /*30950*/  STL [R1+0x738], R44 ;  /* 0x0007382c01007387 */ /* 0x0003e20000100800 */
[----:B------:R-:W-:Y:S01]  /*30960*/  PRMT R21, RZ, 0x7610, R21 ;  /* 0x00007610ff157816 */ /* 0x000fe20000000015 */
[----:B0-----:R-:W0:Y:S01]  /*30970*/  LDC R19, c[0x0][0x3a0] ;  /* 0x0000e800ff137b82 */ /* 0x001e220000000800 */
[----:B------:R-:W-:Y:S01]  /*30980*/  IADD3 R43, P3, PT, R16, R43, RZ ;  /* 0x0000002b102b7210 */ /* 0x000fe20007f7e0ff */
[----:B------:R-:W-:-:S04]  /*30990*/  IMAD.X R42, R18, 0x1, R42, P4 ;  /* 0x00000001122a7824 */ /* 0x000fc800020e062a */
[----:B------:R0:W-:Y:S04]  /*309a0*/  STL [R1+0x71c], R43 ;  /* 0x00071c2b01007387 */ /* 0x0001e80000100800 */
[----:B------:R0:W-:Y:S01]  /*309b0*/  STL [R1+0x730], R42 ;  /* 0x0007302a01007387 */ /* 0x0001e20000100800 */
[----:B--2---:R-:W-:Y:S01]  /*309c0*/  IADD3 R41, P4, PT, R16, R41, RZ ;  /* 0x0000002910297210 */ /* 0x004fe20007f9e0ff */
[----:B------:R-:W-:-:S04]  /*309d0*/  IMAD.X R40, R18, 0x1, R40, P6 ;  /* 0x0000000112287824 */ /* 0x000fc800030e0628 */
[----:B------:R2:W-:Y:S01]  /*309e0*/  STL [R1+0x714], R41 ;  /* 0x0007142901007387 */ /* 0x0005e20000100800 */
[----:B------:R-:W-:-:S03]  /*309f0*/  IADD3 R39, P6, PT, R16, R39, RZ ;  /* 0x0000002710277210 */ /* 0x000fc60007fde0ff */
[----:B------:R2:W-:Y:S01]  /*30a00*/  STL [R1+0x728], R40 ;  /* 0x0007282801007387 */ /* 0x0005e20000100800 */
[----:B------:R-:W-:-:S03]  /*30a10*/  IMAD.X R38, R18, 0x1, R38, P1 ;  /* 0x0000000112267824 */ /* 0x000fc600008e0626 */
        /* <DEDUP_REMOVED lines=19> */
[----:B------:R-:W-:Y:S02]  /*30b50*/  VIADD R24, R24, 0x1 ;  /* 0x0000000118187836 */ /* 0x000fe40000000000 */
[----:B------:R-:W-:Y:S01]  /*30b60*/  IMAD.X R28, R18, 0x1, R28, P3 ;  /* 0x00000001121c7824 */ /* 0x000fe200018e061c */
[----:B------:R2:W-:Y:S01]  /*30b70*/  STL [R1+0x6e4], R29 ;  /* 0x0006e41d01007387 */ /* 0x0005e20000100800 */
[----:B------:R-:W-:-:S03]  /*30b80*/  IADD3 R27, P3, PT, R16, R27, RZ ;  /* 0x0000001b101b7210 */ /* 0x000fc60007f7e0ff */
[----:B------:R2:W-:Y:S01]  /*30b90*/  STL [R1+0x18dc], R24 ;  /* 0x0018dc1801007387 */ /* 0x0005e20000100800 */
[----:B------:R-:W-:-:S03]  /*30ba0*/  IMAD.X R26, R18, 0x1, R26, P4 ;  /* 0x00000001121a7824 */ /* 0x000fc600020e061a */
[----:B------:R2:W-:Y:S04]  /*30bb0*/  STL [R1+0x6f8], R28 ;  /* 0x0006f81c01007387 */ /* 0x0005e80000100800 */
[----:B------:R2:W-:Y:S04]  /*30bc0*/  STL [R1+0x6dc], R27 ;  /* 0x0006dc1b01007387 */ /* 0x0005e80000100800 */
[----:B------:R2:W-:Y:S01]  /*30bd0*/  STL [R1+0x6f0], R26 ;  /* 0x0006f01a01007387 */ /* 0x0005e20000100800 */
[----:B------:R-:W-:Y:S01]  /*30be0*/  IADD3 R7, P4, PT, R16, R7, RZ ;  /* 0x0000000710077210 */ /* 0x000fe20007f9e0ff */
[----:B0-----:R-:W-:-:S02]  /*30bf0*/  IMAD R19, R24, -0x80, R19 ;  /* 0xffffff8018137824 */ /* 0x001fc400078e0213 */
[----:B---3--:R-:W-:-:S05]  /*30c00*/  IMAD.X R25, R18, 0x1, R25, P6 ;  /* 0x0000000112197824 */ /* 0x008fca00030e0619 */
[----:B------:R2:W-:Y:S01]  /*30c10*/  STL [R1+0x6e8], R25 ;  /* 0x0006e81901007387 */ /* 0x0005e20000100800 */
[----:B------:R-:W-:Y:S01]  /*30c20*/  IMAD.X R8, R18, 0x1, R8, P4 ;  /* 0x0000000112087824 */ /* 0x000fe200020e0608 */
[C---:B------:R-:W-:Y:S02]  /*30c30*/  IADD3 R5, P6, PT, R16.reuse, R5, RZ ;  /* 0x0000000510057210 */ /* 0x040fe40007fde0ff */
[----:B------:R-:W-:Y:S01]  /*30c40*/  IADD3 R0, P4, PT, R16, R0, RZ ;  /* 0x0000000010007210 */ /* 0x000fe20007f9e0ff */
[----:B----4-:R-:W-:-:S05]  /*30c50*/  IMAD.X R23, R18, 0x1, R23, P1 ;  /* 0x0000000112177824 */ /* 0x010fca00008e0617 */
[----:B------:R2:W-:Y:S01]  /*30c60*/  STL [R1+0x6e0], R23 ;  /* 0x0006e01701007387 */ /* 0x0005e20000100800 */
[----:B------:R-:W-:Y:S01]  /*30c70*/  IADD3 R3, P1, PT, R16, R3, RZ ;  /* 0x0000000310037210 */ /* 0x000fe20007f3e0ff */
[C---:B------:R-:W-:Y:S02]  /*30c80*/  IMAD.X R6, R18.reuse, 0x1, R6, P6 ;  /* 0x0000000112067824 */ /* 0x040fe400030e0606 */
[----:B-----5:R-:W-:-:S05]  /*30c90*/  IMAD.X R22, R18, 0x1, R22, P3 ;  /* 0x0000000112167824 */ /* 0x020fca00018e0616 */
[----:B------:R2:W-:Y:S04]  /*30ca0*/  STL [R1+0x6d8], R22 ;  /* 0x0006d81601007387 */ /* 0x0005e80000100800 */
[----:B------:R2:W-:Y:S01]  /*30cb0*/  STL.S16 [R1+0x6b8], R21 ;  /* 0x0006b81501007387 */ /* 0x0005e20000100600 */
[----:B------:R-:W-:Y:S01]  /*30cc0*/  ISETP.GT.AND P3, PT, R19, RZ, PT ;  /* 0x000000ff1300720c */ /* 0x000fe20003f64270 */
[C---:B------:R-:W-:Y:S02]  /*30cd0*/  IMAD.X R4, R18.reuse, 0x1, R4, P1 ;  /* 0x0000000112047824 */ /* 0x040fe400008e0604 */
[----:B------:R-:W-:Y:S01]  /*30ce0*/  IMAD.X R2, R18, 0x1, R2, P4 ;  /* 0x0000000112027824 */ /* 0x000fe200020e0602 */
[----:B-1----:R-:W-:Y:S09]  /*30cf0*/  @!P2 BRA `(.L_x_8) ;  /* 0x000002240058a947 */ /* 0x002ff20003800000 */
.L_x_16:
[----:B------:R0:W-:Y:S04]  /*30d00*/  STL [R1+0x1fa4], R6 ;  /* 0x001fa40601007387 */ /* 0x0001e80000100800 */
[----:B0-----:R-:W3:Y:S01]  /*30d10*/  LDL R6, [R1+0x6b8] ;  /* 0x0006b80001067983 */ /* 0x001ee20000100800 */
[----:B------:R-:W-:Y:S01]  /*30d20*/  @P3 IMAD.MOV.U32 R20, RZ, RZ, R0 ;  /* 0x000000ffff143224 */ /* 0x000fe200078e0000 */
[----:B------:R-:W-:Y:S01]  /*30d30*/  ISETP.GT.AND P1, PT, R19, 0x1, PT ;  /* 0x000000011300780c */ /* 0x000fe20003f24270 */
[----:B--2---:R-:W-:Y:S01]  /*30d40*/  @P3 IMAD.MOV.U32 R21, RZ, RZ, R2 ;  /* 0x000000ffff153224 */ /* 0x004fe200078e0002 */
[----:B------:R0:W-:Y:S04]  /*30d50*/  STL [R1+0x1fa0], R7 ;  /* 0x001fa00701007387 */ /* 0x0001e80000100800 */
[----:B------:R-:W-:Y:S04]  /*30d60*/  STL [R1+0x1f9c], R8 ;  /* 0x001f9c0801007387 */ /* 0x000fe80000100800 */
[----:B------:R-:W-:Y:S01]  /*30d70*/  STL [R1+0x1ad0], R47 ;  /* 0x001ad02f01007387 */ /* 0x000fe20000100800 */
[----:B0-----:R-:W-:-:S03]  /*30d80*/  PRMT R7, RZ, 0x7610, R7 ;  /* 0x00007610ff077816 */ /* 0x001fc60000000007 */
        /* <DEDUP_REMOVED lines=90> */
[----:B---3--:R-:W2:Y:S04]  /*31330*/  @P3 LDG.E.U8 R6, desc[UR14][R20.64] ;  /* 0x0000000e14063981 */ /* 0x008ea8000c1e1100 */
        /* <DEDUP_REMOVED lines=299> */
[----:B--2---:R0:W-:Y:S04]  /*325f0*/  @P3 STL [R1+0x6b8], R6 ;  /* 0x0006b80601003387 */ /* 0x0041e80000100800 */
[----:B0-----:R-:W2:Y:S01]  /*32600*/  LDL.LU R6, [R1+0x1fa4] ;  /* 0x001fa40001067983 */ /* 0x001ea20000300800 */
[----:B------:R-:W-:-:S02]  /*32610*/  @P3 IMAD.MOV.U32 R20, RZ, RZ, R3 ;  /* 0x000000ffff143224 */ /* 0x000fc400078e0003 */
[----:B------:R-:W-:Y:S01]  /*32620*/  @P3 IMAD.MOV.U32 R21, RZ, RZ, R4 ;  /* 0x000000ffff153224 */ /* 0x000fe200078e0004 */
[----:B------:R-:W-:-:S04]  /*32630*/  PRMT R8, RZ, 0x7610, R8 ;  /* 0x00007610ff087816 */ /* 0x000fc80000000008 */
[----:B------:R0:W3:Y:S02]  /*32640*/  @P3 LDG.E.U8 R7, desc[UR14][R20.64] ;  /* 0x0000000e14073981 */ /* 0x0000e4000c1e1100 */
[----:B0-----:R-:W-:Y:S02]  /*32650*/  @P3 IMAD.MOV.U32 R20, RZ, RZ, R5 ;  /* 0x000000ffff143224 */ /* 0x001fe400078e0005 */
[----:B--2---:R-:W-:-:S05]  /*32660*/  @P3 IMAD.MOV.U32 R21, RZ, RZ, R6 ;  /* 0x000000ffff153224 */ /* 0x004fca00078e0006 */
[----:B------:R-:W2:Y:S04]  /*32670*/  @P3 LDG.E.U8 R8, desc[UR14][R20.64] ;  /* 0x0000000e14083981 */ /* 0x000ea8000c1e1100 */
[----:B------:R-:W-:Y:S04]  /*32680*/  STL [R1+0x1904], R3 ;  /* 0x0019040301007387 */ /* 0x000fe80000100800 */
[----:B------:R-:W-:Y:S04]  /*32690*/  STL [R1+0x1900], R4 ;  /* 0x0019000401007387 */ /* 0x000fe80000100800 */
[----:B---3--:R0:W-:Y:S04]  /*326a0*/  STL [R1+0x6b4], R7 ;  /* 0x0006b40701007387 */ /* 0x0081e80000100800 */
[----:B0-----:R-:W3:Y:S04]  /*326b0*/  LDL.LU R7, [R1+0x1fa0] ;  /* 0x001fa00001077983 */ /* 0x001ee80000300800 */
[----:B------:R-:W-:Y:S04]  /*326c0*/  STL [R1+0x190c], R5 ;  /* 0x00190c0501007387 */ /* 0x000fe80000100800 */
[----:B------:R-:W-:Y:S04]  /*326d0*/  STL [R1+0x1908], R6 ;  /* 0x0019080601007387 */ /* 0x000fe80000100800 */
[----:B--2---:R0:W-:Y:S04]  /*326e0*/  STL [R1+0x6b0], R8 ;  /* 0x0006b00801007387 */ /* 0x0041e80000100800 */
[----:B0-----:R-:W2:Y:S01]  /*326f0*/  LDL.LU R8, [R1+0x1f9c] ;  /* 0x001f9c0001087983 */ /* 0x001ea20000300800 */
[----:B------:R-:W-:Y:S01]  /*32700*/  PRMT R47, RZ, 0x7610, R47 ;  /* 0x00007610ff2f7816 */ /* 0x000fe2000000002f */
[----:B---3--:R-:W-:-:S02]  /*32710*/  @P3 IMAD.MOV.U32 R20, RZ, RZ, R7 ;  /* 0x000000ffff143224 */ /* 0x008fc400078e0007 */
[----:B--2---:R-:W-:-:S05]  /*32720*/  @P3 IMAD.MOV.U32 R21, RZ, RZ, R8 ;  /* 0x000000ffff153224 */ /* 0x004fca00078e0008 */
[----:B------:R-:W2:Y:S04]  /*32730*/  @P3 LDG.E.U8 R47, desc[UR14][R20.64] ;  /* 0x0000000e142f3981 */ /* 0x000ea8000c1e1100 */
[----:B------:R-:W-:Y:S04]  /*32740*/  STL [R1+0x1914], R7 ;  /* 0x0019140701007387 */ /* 0x000fe80000100800 */
[----:B------:R-:W-:Y:S04]  /*32750*/  STL [R1+0x1910], R8 ;  /* 0x0019100801007387 */ /* 0x000fe80000100800 */
[----:B--2---:R0:W-:Y:S04]  /*32760*/  STL [R1+0x6ac], R47 ;  /* 0x0006ac2f01007387 */ /* 0x0041e80000100800 */
[----:B0-----:R-:W2:Y:S04]  /*32770*/  LDL.LU R47, [R1+0x1f98] ;  /* 0x001f9800012f7983 */ /* 0x001ea80000300800 */
[----:B------:R-:W3:Y:S04]  /*32780*/  LDL R20, [R1+0x6d8] ;  /* 0x0006d80001147983 */ /* 0x000ee80000100800 */
[----:B------:R-:W3:Y:S01]  /*32790*/  LDL R21, [R1+0x6dc] ;  /* 0x0006dc0001157983 */ /* 0x000ee20000100800 */
[----:B------:R-:W-:-:S02]  /*327a0*/  PRMT R27, RZ, 0x7610, R27 ;  /* 0x00007610ff1b7816 */ /* 0x000fc4000000001b */
[----:B---3--:R-:W-:-:S04]  /*327b0*/  @P1 LOP3.LUT R21, R21, R20, RZ, 0x3c, !PT ;  /* 0x0000001415151212 */ /* 0x008fc800078e3cff */
[----:B------:R-:W-:-:S04]  /*327c0*/  @P1 LOP3.LUT R20, R21, R20, RZ, 0x3c, !PT ;  /* 0x0000001415141212 */ /* 0x000fc800078e3cff */
[----:B------:R-:W-:-:S05]  /*327d0*/  @P1 LOP3.LUT R21, R21, R20, RZ, 0x3c, !PT ;  /* 0x0000001415151212 */ /* 0x000fca00078e3cff */
[----:B------:R-:W3:Y:S04]  /*327e0*/  @P1 LDG.E.U8 R27, desc[UR14][R20.64] ;  /* 0x0000000e141b1981 */ /* 0x000ee8000c1e1100 */
[----:B---3--:R0:W-:Y:S04]  /*327f0*/  STL [R1+0x6a8], R27 ;  /* 0x0006a81b01007387 */ /* 0x0081e80000100800 */
[----:B0-----:R-:W3:Y:S04]  /*32800*/  LDL.LU R27, [R1+0x1f94] ;  /* 0x001f9400011b7983 */ /* 0x001ee80000300800 */
[----:B------:R-:W4:Y:S04]  /*32810*/  LDL R20, [R1+0x6e0] ;  /* 0x0006e00001147983 */ /* 0x000f280000100800 */
[----:B------:R-:W4:Y:S01]  /*32820*/  LDL R21, [R1+0x6e4] ;  /* 0x0006e40001157983 */ /* 0x000f220000100800 */
[----:B--2---:R-:W-:-:S02]  /*32830*/  PRMT R47, RZ, 0x7610, R47 ;  /* 0x00007610ff2f7816 */ /* 0x004fc4000000002f */
[----:B----4-:R-:W-:-:S04]  /*32840*/  @P1 LOP3.LUT R21, R21, R20, RZ, 0x3c, !PT ;  /* 0x0000001415151212 */ /* 0x010fc800078e3cff */
[----:B------:R-:W-:-:S04]  /*32850*/  @P1 LOP3.LUT R20, R21, R20, RZ, 0x3c, !PT ;  /* 0x0000001415141212 */ /* 0x000fc800078e3cff */
[----:B------:R-:W-:-:S05]  /*32860*/  @P1 LOP3.LUT R21, R21, R20, RZ, 0x3c, !PT ;  /* 0x0000001415151212 */ /* 0x000fca00078e3cff */
[----:B------:R-:W2:Y:S04]  /*32870*/  @P1 LDG.E.U8 R47, desc[UR14][R20.64] ;  /* 0x0000000e142f1981 */ /* 0x000ea8000c1e1100 */
[----:B--2---:R0:W-:Y:S04]  /*32880*/  STL [R1+0x694], R47 ;  /* 0x0006942f01007387 */ /* 0x0041e80000100800 */
[----:B0-----:R-:W2:Y:S04]  /*32890*/  LDL.LU R47, [R1+0x1f90] ;  /* 0x001f9000012f7983 */ /* 0x001ea80000300800 */
[----:B------:R-:W4:Y:S04]  /*328a0*/  LDL R20, [R1+0x6e8] ;  /* 0x0006e80001147983 */ /* 0x000f280000100800 */
[----:B------:R-:W4:Y:S01]  /*328b0*/  LDL R21, [R1+0x6ec] ;  /* 0x0006ec0001157983 */ /* 0x000f220000100800 */
[----:B---3--:R-:W-:-:S02]  /*328c0*/  PRMT R27, RZ, 0x7610, R27 ;  /* 0x00007610ff1b7816 */ /* 0x008fc4000000001b */
[----:B----4-:R-:W-:-:S04]  /*328d0*/  @P1 LOP3.LUT R21, R21, R20, RZ, 0x3c, !PT ;  /* 0x0000001415151212 */ /* 0x010fc800078e3cff */
        /* <DEDUP_REMOVED lines=11> */
[----:B------:R-:W2:Y:S01]  /*32990*/  @P1 LDG.E.U8 R47, desc[UR14][R20.64] ;  /* 0x0000000e142f1981 */ /* 0x000ea2000c1e1100 */
[----:B------:R-:W-:-:S03]  /*329a0*/  ISETP.GT.AND P2, PT, R19, 0x2, PT ;  /* 0x000000021300780c */ /* 0x000fc60003f44270 */
        /* <DEDUP_REMOVED lines=2806> */
[----:B------:R-:W-:-:S02]  /*3d910*/  PRMT R43, RZ, 0x7610, R43 ;  /* 0x00007610ff2b7816 */ /* 0x000fc4000000002b */
[----:B----4-:R-:W-:-:S04]  /*3d920*/  @P1 LOP3.LUT R21, R21, R20, RZ, 0x3c, !PT ;  /* 0x0000001415151212 */ /* 0x010fc800078e3cff */
[----:B------:R-:W-:-:S04]  /*3d930*/  @P1 LOP3.LUT R20, R21, R20, RZ, 0x3c, !PT ;  /* 0x0000001415141212 */ /* 0x000fc800078e3cff */
[----:B------:R-:W-:-:S05]  /*3d940*/  @P1 LOP3.LUT R21, R21, R20, RZ, 0x3c, !PT ;  /* 0x0000001415151212 */ /* 0x000fca00078e3cff */
[----:B------:R-:W4:Y:S01]  /*3d950*/  @P1 LDG.E.U8 R43, desc[UR14][R20.64] ;  /* 0x0000000e142b1981 */ /* 0x000f22000c1e1100 */
[----:B------:R-:W-:-:S03]  /*3d960*/  ISETP.GT.AND P2, PT, R19, 0x4e, PT ;  /* 0x0000004e1300780c */ /* 0x000fc60003f44270 */
[----:B----4-:R0:W-:Y:S04]  /*3d970*/  STL [R1+0x188], R43 ;  /* 0x0001882b01007387 */ /* 0x0101e80000100800 */
[----:B0-----:R-:W4:Y:S04]  /*3d980*/  LDL.LU R43, [R1+0x1ac8] ;  /* 0x001ac800012b7983 */ /* 0x001f280000300800 */
[----:B------:R-:W2:Y:S04]  /*3d990*/  LDL R20, [R1+0xf80] ;  /* 0x000f800001147983 */ /* 0x000ea80000100800 */
[----:B------:R-:W2:Y:S01]  /*3d9a0*/  LDL R21, [R1+0xf84] ;  /* 0x000f840001157983 */ /* 0x000ea20000100800 */
[----:B------:R-:W-:-:S02]  /*3d9b0*/  PRMT R26, RZ, 0x7610, R26 ;  /* 0x00007610ff1a7816 */ /* 0x000fc4000000001a */
[----:B--2---:R-:W-:-:S04]  /*3d9c0*/  @P2 LOP3.LUT R21, R21, R20, RZ, 0x3c, !PT ;  /* 0x0000001415152212 */ /* 0x004fc800078e3cff */
[----:B------:R-:W-:-:S04]  /*3d9d0*/  @P2 LOP3.LUT R20, R21, R20, RZ, 0x3c, !PT ;  /* 0x0000001415142212 */ /* 0x000fc800078e3cff */
[----:B------:R-:W-:-:S05]  /*3d9e0*/  @P2 LOP3.LUT R21, R21, R20, RZ, 0x3c, !PT ;  /* 0x0000001415152212 */ /* 0x000fca00078e3cff */
[----:B------:R-:W2:Y:S04]  /*3d9f0*/  @P2 LDG.E.U8 R26, desc[UR14][R20.64] ;  /* 0x0000000e141a2981 */ /* 0x000ea8000c1e1100 */
[----:B--2---:R0:W-:Y:S04]  /*3da00*/  STL [R1+0x384], R26 ;  /* 0x0003841a01007387 */ /* 0x0041e80000100800 */
[----:B0-----:R-:W2:Y:S04]  /*3da10*/  LDL.LU R26, [R1+0x1ac4] ;  /* 0x001ac400011a7983 */ /* 0x001ea80000300800 */
        /* <DEDUP_REMOVED lines=24> */
[----:B------:R-:W2:Y:S01]  /*3dba0*/  @P2 LDG.E.U8 R40, desc[UR14][R20.64] ;  /* 0x0000000e14282981 */ /* 0x000ea2000c1e1100 */
[----:B------:R-:W-:-:S03]  /*3dbb0*/  ISETP.GT.AND P1, PT, R19, 0x4f, PT ;  /* 0x0000004f1300780c */ /* 0x000fc60003f24270 */
        /* <DEDUP_REMOVED lines=442> */
[----:B------:R0:W2:Y:S04]  /*3f760*/  @P2 LDG.E.U8 R47, desc[UR14][R20.64] ;  /* 0x0000000e142f2981 */ /* 0x0000a8000c1e1100 */
[----:B------:R-:W0:Y:S04]  /*3f770*/  LDL R20, [R1+0x1120] ;  /* 0x0011200001147983 */ /* 0x000e280000100800 */
[----:B------:R-:W0:Y:S01]  /*3f780*/  LDL R21, [R1+0x1124] ;  /* 0x0011240001157983 */ /* 0x000e220000100800 */
[----:B------:R-:W-:Y:S02]  /*3f790*/  ISETP.GT.AND P1, PT, R19, 0x5b, PT ;  /* 0x0000005b1300780c */ /* 0x000fe40003f24270 */
[----:B------:R-:W-:-:S11]  /*3f7a0*/  PRMT R58, RZ, 0x7610, R58 ;  /* 0x00007610ff3a7816 */ /* 0x000fd6000000003a */
[----:B0-----:R-:W-:-:S04]  /*3f7b0*/  @P1 LOP3.LUT R21, R21, R20, RZ, 0x3c, !PT ;  /* 0x0000001415151212 */ /* 0x001fc800078e3cff */
[----:B------:R-:W-:-:S04]  /*3f7c0*/  @P1 LOP3.LUT R20, R21, R20, RZ, 0x3c, !PT ;  /* 0x0000001415141212 */ /* 0x000fc800078e3cff */
[----:B------:R-:W-:-:S05]  /*3f7d0*/  @P1 LOP3.LUT R21, R21, R20, RZ, 0x3c, !PT ;  /* 0x0000001415151212 */ /* 0x000fca00078e3cff */
[----:B------:R-:W3:Y:S04]  /*3f7e0*/  @P1 LDG.E.U8 R58, desc[UR14][R20.64] ;  /* 0x0000000e143a1981 */ /* 0x000ee8000c1e1100 */
[----:B--2---:R0:W-:Y:S04]  /*3f7f0*/  STL [R1+0xcc], R47 ;  /* 0x0000cc2f01007387 */ /* 0x0041e80000100800 */
[----:B0-----:R-:W2:Y:S04]  /*3f800*/  LDL R47, [R1+0x114c] ;  /* 0x00114c00012f7983 */ /* 0x001ea80000100800 */
[----:B---3--:R0:W-:Y:S04]  /*3f810*/  STL [R1+0xc4], R58 ;  /* 0x0000c43a01007387 */ /* 0x0081e80000100800 */
[----:B0-----:R-:W3:Y:S04]  /*3f820*/  LDL.LU R58, [R1+0x19f8] ;  /* 0x0019f800013a7983 */ /* 0x001ee80000300800 */
        /* <DEDUP_REMOVED lines=35> */
[----:B------:R-:W-:-:S03]  /*3fa60*/  PRMT R27, RZ, 0x7610, R27 ;  /* 0x00007610ff1b7816 */ /* 0x000fc6000000001b */
[----:B--2---:R0:W-:Y:S04]  /*3fa70*/  STL [R1+0xac], R50 ;  /* 0x0000ac3201007387 */ /* 0x0041e80000100800 */
[----:B0-----:R-:W2:Y:S04]  /*3fa80*/  LDL.LU R50, [R1+0x19e8] ;  /* 0x0019e80001327983 */ /* 0x001ea80000300800 */
[----:B------:R-:W2:Y:S01]  /*3fa90*/  LDL R21, [R1+0x1148] ;  /* 0x0011480001157983 */ /* 0x000ea20000100800 */
[----:B------:R-:W-:Y:S01]  /*3faa0*/  @P2 IMAD.MOV.U32 R20, RZ, RZ, R47 ;  /* 0x000000ffff142224 */ /* 0x000fe200078e002f */
[----:B------:R-:W-:-:S02]  /*3fab0*/  PRMT R48, RZ, 0x7610, R48 ;  /* 0x00007610ff307816 */ /* 0x000fc40000000030 */
[----:B------:R-:W3:Y:S04]  /*3fac0*/  LDL R47, [R1+0x1178] ;  /* 0x00117800012f7983 */ /* 0x000ee80000100800 */
[----:B--2---:R0:W2:Y:S04]  /*3fad0*/  @P2 LDG.E.U8 R27, desc[UR14][R20.64] ;  /* 0x0000000e141b2981 */ /* 0x0040a8000c1e1100 */
[----:B------:R-:W0:Y:S04]  /*3fae0*/  LDL R20, [R1+0x1150] ;  /* 0x0011500001147983 */ /* 0x000e280000100800 */
[----:B------:R-:W0:Y:S02]  /*3faf0*/  LDL R21, [R1+0x1154] ;  /* 0x0011540001157983 */ /* 0x000e240000100800 */
        /* <DEDUP_REMOVED lines=39> */
[----:B------:R-:W-:Y:S02]  /*3fd70*/  PRMT R53, RZ, 0x7610, R53 ;  /* 0x00007610ff357816 */ /* 0x000fe40000000035 */
[----:B--2---:R-:W-:-:S04]  /*3fd80*/  @P1 LOP3.LUT R21, R21, R20, RZ, 0x3c, !PT ;  /* 0x0000001415151212 */ /* 0x004fc800078e3cff */
[----:B------:R-:W-:-:S04]  /*3fd90*/  @P1 LOP3.LUT R20, R21, R20, RZ, 0x3c, !PT ;  /* 0x0000001415141212 */ /* 0x000fc800078e3cff */
[----:B------:R-:W-:-:S05]  /*3fda0*/  @P1 LOP3.LUT R21, R21, R20, RZ, 0x3c, !PT ;  /* 0x0000001415151212 */ /* 0x000fca00078e3cff */
[----:B------:R0:W2:Y:S02]  /*3fdb0*/  @P1 LDG.E.U8 R51, desc[UR14][R20.64] ;  /* 0x0000000e14331981 */ /* 0x0000a4000c1e1100 */
[----:B0-----:R-:W-:Y:S02]  /*3fdc0*/  @P1 IMAD.MOV.U32 R20, RZ, RZ, R27 ;  /* 0x000000ffff141224 */ /* 0x001fe400078e001b */
[----:B------:R-:W-:-:S05]  /*3fdd0*/  @P1 IMAD.MOV.U32 R21, RZ, RZ, R47 ;  /* 0x000000ffff151224 */ /* 0x000fca00078e002f */
[----:B------:R-:W3:Y:S04]  /*3fde0*/  @P1 LDG.E.U8 R53, desc[UR14][R20.64] ;  /* 0x0000000e14351981 */ /* 0x000ee8000c1e1100 */
[----:B--2---:R0:W-:Y:S04]  /*3fdf0*/  STL [R1+0x90], R51 ;  /* 0x0000903301007387 */ /* 0x0041e80000100800 */
[----:B0-----:R-:W2:Y:S04]  /*3fe00*/  LDL.LU R51, [R1+0x19d4] ;  /* 0x0019d40001337983 */ /* 0x001ea80000300800 */
[----:B------:R-:W2:Y:S04]  /*3fe10*/  LDL R47, [R1+0x11a0] ;  /* 0x0011a000012f7983 */ /* 0x000ea80000100800 */
[----:B------:R-:W2:Y:S04]  /*3fe20*/  LDL R27, [R1+0x11a4] ;  /* 0x0011a400011b7983 */ /* 0x000ea80000100800 */
[----:B---3--:R0:W-:Y:S04]  /*3fe30*/  STL [R1+0x8c], R53 ;  /* 0x00008c3501007387 */ /* 0x0081e80000100800 */
[----:B0-----:R-:W3:Y:S04]  /*3fe40*/  LDL.LU R53, [R1+0x19d0] ;  /* 0x0019d00001357983 */ /* 0x001ee80000300800 */
[----:B------:R-:W2:Y:S04]  /*3fe50*/  LDL R20, [R1+0x1180] ;  /* 0x0011800001147983 */ /* 0x000ea80000100800 */
[----:B------:R-:W2:Y:S01]  /*3fe60*/  LDL R21, [R1+0x1184] ;  /* 0x0011840001157983 */ /* 0x000ea20000100800 */
[----:B------:R-:W-:-:S02]  /*3fe70*/  ISETP.GT.AND P2, PT, R19, 0x5e, PT ;  /* 0x0000005e1300780c */ /* 0x000fc40003f44270 */
[----:B------:R-:W-:-:S11]  /*3fe80*/  PRMT R55, RZ, 0x7610, R55 ;  /* 0x00007610ff377816 */ /* 0x000fd60000000037 */
        /* <DEDUP_REMOVED lines=26> */
[----:B------:R-:W-:-:S02]  /*40030*/  ISETP.GT.AND P1, PT, R19, 0x5f, PT ;  /* 0x0000005f1300780c */ /* 0x000fc40003f24270 */
[----:B------:R-:W-:Y:S02]  /*40040*/  PRMT R61, RZ, 0x7610, R61 ;  /* 0x00007610ff3d7816 */ /* 0x000fe4000000003d */
        /* <DEDUP_REMOVED lines=44> */
[----:B----4-:R-:W-:-:S02]  /*40310*/  PRMT R43, RZ, 0x7610, R43 ;  /* 0x00007610ff2b7816 */ /* 0x010fc4000000002b */
[----:B------:R-:W-:Y:S02]  /*40320*/  PRMT R71, RZ, 0x7610, R71 ;  /* 0x00007610ff477816 */ /* 0x000fe40000000047 */
[----:B--2---:R-:W-:-:S04]  /*40330*/  @P2 LOP3.LUT R21, R21, R20, RZ, 0x3c, !PT ;  /* 0x0000001415152212 */ /* 0x004fc800078e3cff */
[----:B------:R-:W-:-:S04]  /*40340*/  @P2 LOP3.LUT R20, R21, R20, RZ, 0x3c, !PT ;  /* 0x0000001415142212 */ /* 0x000fc800078e3cff */
[----:B------:R-:W-:-:S05]  /*40350*/  @P2 LOP3.LUT R21, R21, R20, RZ, 0x3c, !PT ;  /* 0x0000001415152212 */ /* 0x000fca00078e3cff */
[----:B------:R0:W2:Y:S02]  /*40360*/  @P2 LDG.E.U8 R43, desc[UR14][R20.64] ;  /* 0x0000000e142b2981 */ /* 0x0000a4000c1e1100 */
[----:B0-----:R-:W-:Y:S02]  /*40370*/  @P2 IMAD.MOV.U32 R20, RZ, RZ, R27 ;  /* 0x000000ffff142224 */ /* 0x001fe400078e001b */
[----:B------:R-:W-:-:S05]  /*40380*/  @P2 IMAD.MOV.U32 R21, RZ, RZ, R47 ;  /* 0x000000ffff152224 */ /* 0x000fca00078e002f */
[----:B------:R-:W4:Y:S04]  /*40390*/  @P2 LDG.E.U8 R71, desc[UR14][R20.64] ;  /* 0x0000000e14472981 */ /* 0x000f28000c1e1100 */
[----:B--2---:R0:W-:Y:S04]  /*403a0*/  STL [R1+0x84], R43 ;  /* 0x0000842b01007387 */ /* 0x0041e80000100800 */
[----:B------:R-:W2:Y:S04]  /*403b0*/  LDL R47, [R1+0x11f0] ;  /* 0x0011f000012f7983 */ /* 0x000ea80000100800 */
[----:B------:R-:W2:Y:S04]  /*403c0*/  LDL R27, [R1+0x11f4] ;  /* 0x0011f400011b7983 */ /* 0x000ea80000100800 */
[----:B0-----:R-:W2:Y:S04]  /*403d0*/  LDL R43, [R1+0x11ec] ;  /* 0x0011ec00012b7983 */ /* 0x001ea80000100800 */
        /* <DEDUP_REMOVED lines=35> */
[----:B--2---:R0:W2:Y:S02]  /*40610*/  @P1 LDG.E.U8 R15, desc[UR14][R20.64] ;  /* 0x0000000e140f1981 */ /* 0x0040a4000c1e1100 */
[----:B0-----:R-:W-:Y:S02]  /*40620*/  @P1 IMAD.MOV.U32 R20, RZ, RZ, R27 ;  /* 0x000000ffff141224 */ /* 0x001fe400078e001b */
[----:B------:R-:W-:-:S05]  /*40630*/  @P1 IMAD.MOV.U32 R21, RZ, RZ, R47 ;  /* 0x000000ffff151224 */ /* 0x000fca00078e002f */
[----:B------:R-:W3:Y:S04]  /*40640*/  @P1 LDG.E.U8 R26, desc[UR14][R20.64] ;  /* 0x0000000e141a1981 */ /* 0x000ee8000c1e1100 */
[----:B--2---:R0:W-:Y:S04]  /*40650*/  STL [R1+0x70], R15 ;  /* 0x0000700f01007387 */ /* 0x0041e80000100800 */
[----:B0-----:R-:W2:Y:S04]  /*40660*/  LDL.LU R15, [R1+0x199c] ;  /* 0x00199c00010f7983 */ /* 0x001ea80000300800 */
[----:B------:R-:W2:Y:S04]  /*40670*/  LDL R20, [R1+0x11f8] ;  /* 0x0011f80001147983 */ /* 0x000ea80000100800 */
[----:B------:R-:W2:Y:S01]  /*40680*/  LDL R21, [R1+0x11fc] ;  /* 0x0011fc0001157983 */ /* 0x000ea20000100800 */
[----:B------:R-:W-:-:S03]  /*40690*/  PRMT R10, RZ, 0x7610, R10 ;  /* 0x00007610ff0a7816 */ /* 0x000fc6000000000a */
[----:B------:R-:W4:Y:S04]  /*406a0*/  LDL R47, [R1+0x1214] ;  /* 0x00121400012f7983 */ /* 0x000f280000100800 */
[----:B------:R-:W4:Y:S04]  /*406b0*/  LDL R27, [R1+0x1218] ;  /* 0x00121800011b7983 */ /* 0x000f280000100800 */
[----:B---3--:R0:W-:Y:S01]  /*406c0*/  STL [R1+0x6c], R26 ;  /* 0x00006c1a01007387 */ /* 0x0081e20000100800 */
[----:B------:R-:W-:Y:S02]  /*406d0*/  ISETP.GT.AND P2, PT, R19, 0x62, PT ;  /* 0x000000621300780c */ /* 0x000fe40003f44270 */
[----:B------:R-:W-:Y:S01]  /*406e0*/  PRMT R82, RZ, 0x7610, R82 ;  /* 0x00007610ff527816 */ /* 0x000fe20000000052 */
[----:B0-----:R-:W3:Y:S01]  /*406f0*/  LDL R26, [R1+0x121c] ;  /* 0x00121c00011a7983 */ /* 0x001ee20000100800 */
[----:B--2---:R-:W-:-:S04]  /*40700*/  @P1 LOP3.LUT R21, R21, R20, RZ, 0x3c, !PT ;  /* 0x0000001415151212 */ /* 0x004fc800078e3cff */
[----:B------:R-:W-:-:S04]  /*40710*/  @P1 LOP3.LUT R20, R21, R20, RZ, 0x3c, !PT ;  /* 0x0000001415141212 */ /* 0x000fc800078e3cff */
[----:B------:R-:W-:-:S05]  /*40720*/  @P1 LOP3.LUT R21, R21, R20, RZ, 0x3c, !PT ;  /* 0x0000001415151212 */ /* 0x000fca00078e3cff */
[----:B------:R0:W2:Y:S04]  /*40730*/  @P1 LDG.E.U8 R10, desc[UR14][R20.64] ;  /* 0x0000000e140a1981 */ /* 0x0000a8000c1e1100 */
[----:B------:R-:W0:Y:S04]  /*40740*/  LDL R20, [R1+0x1200] ;  /* 0x0012000001147983 */ /* 0x000e280000100800 */
[----:B------:R-:W0:Y:S02]  /*40750*/  LDL R21, [R1+0x1204] ;  /* 0x0012040001157983 */ /* 0x000e240000100800 */
[----:B0-----:R-:W-:-:S04]  /*40760*/  @P2 LOP3.LUT R21, R21, R20, RZ, 0x3c, !PT ;  /* 0x0000001415152212 */ /* 0x001fc800078e3cff */
[----:B------:R-:W-:-:S04]  /*40770*/  @P2 LOP3.LUT R20, R21, R20, RZ, 0x3c, !PT ;  /* 0x0000001415142212 */ /* 0x000fc800078e3cff */
[----:B------:R-:W-:-:S05]  /*40780*/  @P2 LOP3.LUT R21, R21, R20, RZ, 0x3c, !PT ;  /* 0x0000001415152212 */ /* 0x000fca00078e3cff */
[----:B------:R-:W3:Y:S04]  /*40790*/  @P2 LDG.E.U8 R82, desc[UR14][R20.64] ;  /* 0x0000000e14522981 */ /* 0x000ee8000c1e1100 */
[----:B--2---:R-:W-:Y:S01]  /*407a0*/  STL [R1+0x1974], R10 ;  /* 0x0019740a01007387 */ /* 0x004fe20000100800 */
[----:B------:R-:W-:-:S03]  /*407b0*/  PRMT R40, RZ, 0x7610, R40 ;  /* 0x00007610ff287816 */ /* 0x000fc60000000028 */
[----:B---3--:R-:W-:Y:S04]  /*407c0*/  STL [R1+0x64], R82 ;  /* 0x0000645201007387 */ /* 0x008fe80000100800 */
[----:B------:R-:W2:Y:S01]  /*407d0*/  LDL R21, [R1+0x1208] ;  /* 0x0012080001157983 */ /* 0x000ea20000100800 */
[----:B------:R-:W-:Y:S01]  /*407e0*/  @P2 IMAD.MOV.U32 R20, RZ, RZ, R43 ;  /* 0x000000ffff142224 */ /* 0x000fe200078e002b */
[----:B------:R-:W-:Y:S02]  /*407f0*/  PRMT R42, RZ, 0x7610, R42 ;  /* 0x00007610ff2a7816 */ /* 0x000fe4000000002a */
[----:B------:R-:W-:Y:S01]  /*40800*/  PRMT R11, RZ, 0x7610, R11 ;  /* 0x00007610ff0b7816 */ /* 0x000fe2000000000b */
[----:B------:R-:W3:Y:S04]  /*40810*/  LDL R43, [R1+0x1228] ;  /* 0x00122800012b7983 */ /* 0x000ee80000100800 */
[----:B--2---:R4:W2:Y:S04]  /*40820*/  @P2 LDG.E.U8 R40, desc[UR14][R20.64] ;  /* 0x0000000e14282981 */ /* 0x0048a8000c1e1100 */
[----:B------:R-:W2:Y:S01]  /*40830*/  LDL R21, [R1+0x1210] ;  /* 0x0012100001157983 */ /* 0x000ea20000100800 */
[----:B----4-:R-:W-:-:S05]  /*40840*/  @P2 IMAD.MOV.U32 R20, RZ, RZ, R47 ;  /* 0x000000ffff142224 */ /* 0x010fca00078e002f */
[----:B--2---:R0:W2:Y:S04]  /*40850*/  @P2 LDG.E.U8 R42, desc[UR14][R20.64] ;  /* 0x0000000e142a2981 */ /* 0x0040a8000c1e1100 */
[----:B------:R1:W-:Y:S04]  /*40860*/  STL [R1+0x5c], R40 ;  /* 0x00005c2801007387 */ /* 0x0003e80000100800 */
[----:B------:R-:W4:Y:S01]  /*40870*/  LDL R47, [R1+0x1230] ;  /* 0x00123000012f7983 */ /* 0x000f220000100800 */
[----:B0-----:R-:W-:Y:S02]  /*40880*/  @P2 IMAD.MOV.U32 R20, RZ, RZ, R26 ;  /* 0x000000ffff142224 */ /* 0x001fe400078e001a */
[----:B------:R-:W-:Y:S01]  /*40890*/  @P2 IMAD.MOV.U32 R21, RZ, RZ, R27 ;  /* 0x000000ffff152224 */ /* 0x000fe200078e001b */
[----:B-1----:R-:W3:Y:S04]  /*408a0*/  LDL R40, [R1+0x122c] ;  /* 0x00122c0001287983 */ /* 0x002ee80000100800 */
[----:B------:R0:W3:Y:S04]  /*408b0*/  @P2 LDG.E.U8 R11, desc[UR14][R20.64] ;  /* 0x0000000e140b2981 */ /* 0x0000e8000c1e1100 */
[----:B--2---:R1:W-:Y:S04]  /*408c0*/  STL [R1+0x58], R42 ;  /* 0x0000582a01007387 */ /* 0x0043e80000100800 */
[----:B------:R-:W0:Y:S04]  /*408d0*/  LDL R20, [R1+0x1220] ;  /* 0x0012200001147983 */ /* 0x000e280000100800 */
[----:B------:R-:W0:Y:S01]  /*408e0*/  LDL R21, [R1+0x1224] ;  /* 0x0012240001157983 */ /* 0x000e220000100800 */
[----:B------:R-:W-:-:S02]  /*408f0*/  ISETP.GT.AND P1, PT, R19, 0x63, PT ;  /* 0x000000631300780c */ /* 0x000fc40003f24270 */
[----:B------:R-:W-:Y:S02]  /*40900*/  PRMT R44, RZ, 0x7610, R44 ;  /* 0x00007610ff2c7816 */ /* 0x000fe4000000002c */
[----:B------:R-:W-:Y:S01]  /*40910*/  PRMT R29, RZ, 0x7610, R29 ;  /* 0x00007610ff1d7816 */ /* 0x000fe2000000001d */
[----:B------:R-:W2:Y:S04]  /*40920*/  LDL R27, [R1+0x1238] ;  /* 0x00123800011b7983 */ /* 0x000ea80000100800 */
[----:B------:R-:W2:Y:S04]  /*40930*/  LDL R26, [R1+0x123c] ;  /* 0x00123c00011a7983 */ /* 0x000ea80000100800 */
[----:B-1----:R-:W2:Y:S01]  /*40940*/  LDL R42, [R1+0x1234] ;  /* 0x00123400012a7983 */ /* 0x002ea20000100800 */
[----:B0-----:R-:W-:-:S04]  /*40950*/  @P1 LOP3.LUT R21, R21, R20, RZ, 0x3c, !PT ;  /* 0x0000001415151212 */ /* 0x001fc800078e3cff */
[----:B------:R-:W-:-:S04]  /*40960*/  @P1 LOP3.LUT R20, R21, R20, RZ, 0x3c, !PT ;  /* 0x0000001415141212 */ /* 0x000fc800078e3cff */
[----:B------:R-:W-:-:S05]  /*40970*/  @P1 LOP3.LUT R21, R21, R20, RZ, 0x3c, !PT ;  /* 0x0000001415151212 */ /* 0x000fca00078e3cff */
[----:B------:R3:W4:Y:S02]  /*40980*/  @P1 LDG.E.U8 R44, desc[UR14][R20.64] ;  /* 0x0000000e142c1981 */ /* 0x000724000c1e1100 */
[----:B---3--:R-:W-:Y:S02]  /*40990*/  @P1 IMAD.MOV.U32 R20, RZ, RZ, R40 ;  /* 0x000000ffff141224 */ /* 0x008fe400078e0028 */
[----:B------:R-:W-:-:S05]  /*409a0*/  @P1 IMAD.MOV.U32 R21, RZ, RZ, R43 ;  /* 0x000000ffff151224 */ /* 0x000fca00078e002b */
[----:B------:R2:W3:Y:S04]  /*409b0*/  @P1 LDG.E.U8 R29, desc[UR14][R20.64] ;  /* 0x0000000e141d1981 */ /* 0x0004e8000c1e1100 */
[----:B------:R0:W-:Y:S01]  /*409c0*/  STL [R1+0x1968], R11 ;  /* 0x0019680b01007387 */ /* 0x0001e20000100800 */
[----:B--2---:R-:W-:Y:S01]  /*409d0*/  @P1 IMAD.MOV.U32 R20, RZ, RZ, R42 ;  /* 0x000000ffff141224 */ /* 0x004fe200078e002a */
[----:B0-----:R-:W-:Y:S01]  /*409e0*/  PRMT R11, RZ, 0x7610, R11 ;  /* 0x00007610ff0b7816 */ /* 0x001fe2000000000b */
[----:B----4-:R-:W-:-:S05]  /*409f0*/  @P1 IMAD.MOV.U32 R21, RZ, RZ, R47 ;  /* 0x000000ffff151224 */ /* 0x010fca00078e002f */
[----:B------:R0:W2:Y:S04]  /*40a00*/  @P1 LDG.E.U8 R11, desc[UR14][R20.64] ;  /* 0x0000000e140b1981 */ /* 0x0000a8000c1e1100 */
[----:B------:R1:W-:Y:S04]  /*40a10*/  STL [R1+0x4c], R44 ;  /* 0x00004c2c01007387 */ /* 0x0003e80000100800 */
[----:B------:R-:W4:Y:S04]  /*40a20*/  LDL R43, [R1+0x1244] ;  /* 0x00124400012b7983 */ /* 0x000f280000100800 */
[----:B------:R-:W4:Y:S04]  /*40a30*/  LDL R40, [R1+0x1248] ;  /* 0x0012480001287983 */ /* 0x000f280000100800 */
[----:B-1----:R-:W4:Y:S04]  /*40a40*/  LDL R44, [R1+0x1240] ;  /* 0x00124000012c7983 */ /* 0x002f280000100800 */
[----:B---3--:R1:W-:Y:S01]  /*40a50*/  STL [R1+0x44], R29 ;  /* 0x0000441d01007387 */ /* 0x0083e20000100800 */
[----:B------:R-:W-:-:S02]  /*40a60*/  ISETP.GT.AND P2, PT, R19, 0x64, PT ;  /* 0x000000641300780c */ /* 0x000fc40003f44270 */
[----:B------:R-:W-:Y:S01]  /*40a70*/  PRMT R12, RZ, 0x7610, R12 ;  /* 0x00007610ff0c7816 */ /* 0x000fe2000000000c */
[----:B0-----:R-:W-:Y:S02]  /*40a80*/  @P1 IMAD.MOV.U32 R20, RZ, RZ, R26 ;  /* 0x000000ffff141224 */ /* 0x001fe400078e001a */
[----:B------:R-:W-:Y:S01]  /*40a90*/  @P1 IMAD.MOV.U32 R21, RZ, RZ, R27 ;  /* 0x000000ffff151224 */ /* 0x000fe200078e001b */
[----:B------:R-:W3:Y:S04]  /*40aa0*/  LDL R42, [R1+0x1250] ;  /* 0x00125000012a7983 */ /* 0x000ee80000100800 */
[----:B------:R4:W3:Y:S04]  /*40ab0*/  @P1 LDG.E.U8 R12, desc[UR14][R20.64] ;  /* 0x0000000e140c1981 */ /* 0x0008e8000c1e1100 */
[----:B-1----:R-:W3:Y:S01]  /*40ac0*/  LDL R29, [R1+0x124c] ;  /* 0x00124c00011d7983 */ /* 0x002ee20000100800 */
[----:B------:R-:W-:-:S03]  /*40ad0*/  PRMT R41, RZ, 0x7610, R41 ;  /* 0x00007610ff297816 */ /* 0x000fc60000000029 */
[----:B--2---:R0:W-:Y:S01]  /*40ae0*/  STL [R1+0x40], R11 ;  /* 0x0000400b01007387 */ /* 0x0041e20000100800 */
[----:B------:R-:W-:-:S03]  /*40af0*/  PRMT R23, RZ, 0x7610, R23 ;  /* 0x00007610ff177816 */ /* 0x000fc60000000017 */
[----:B------:R-:W2:Y:S04]  /*40b00*/  LDL R27, [R1+0x1258] ;  /* 0x00125800011b7983 */ /* 0x000ea80000100800 */
[----:B------:R-:W2:Y:S04]  /*40b10*/  LDL R26, [R1+0x125c] ;  /* 0x00125c00011a7983 */ /* 0x000ea80000100800 */
[----:B0-----:R-:W2:Y:S01]  /*40b20*/  LDL R11, [R1+0x1254] ;  /* 0x00125400010b7983 */ /* 0x001ea20000100800 */
[----:B----4-:R-:W-:Y:S02]  /*40b30*/  @P2 IMAD.MOV.U32 R20, RZ, RZ, R43 ;  /* 0x000000ffff142224 */ /* 0x010fe400078e002b */
[----:B------:R-:W-:-:S05]  /*40b40*/  @P2 IMAD.MOV.U32 R21, RZ, RZ, R44 ;  /* 0x000000ffff152224 */ /* 0x000fca00078e002c */
[----:B------:R0:W4:Y:S02]  /*40b50*/  @P2 LDG.E.U8 R41, desc[UR14][R20.64] ;  /* 0x0000000e14292981 */ /* 0x000124000c1e1100 */
[----:B0-----:R-:W-:Y:S02]  /*40b60*/  @P2 IMAD.MOV.U32 R21, RZ, RZ, R40 ;  /* 0x000000ffff152224 */ /* 0x001fe400078e0028 */
[----:B---3--:R-:W-:-:S05]  /*40b70*/  @P2 IMAD.MOV.U32 R20, RZ, RZ, R29 ;  /* 0x000000ffff142224 */ /* 0x008fca00078e001d */
[----:B------:R0:W3:Y:S04]  /*40b80*/  @P2 LDG.E.U8 R23, desc[UR14][R20.64] ;  /* 0x0000000e14172981 */ /* 0x0000e8000c1e1100 */
[----:B------:R1:W-:Y:S01]  /*40b90*/  STL [R1+0x1964], R12 ;  /* 0x0019640c01007387 */ /* 0x0003e20000100800 */
[----:B0-----:R-:W-:Y:S01]  /*40ba0*/  @P2 IMAD.MOV.U32 R21, RZ, RZ, R42 ;  /* 0x000000ffff152224 */ /* 0x001fe200078e002a */
[----:B-1----:R-:W-:Y:S01]  /*40bb0*/  PRMT R12, RZ, 0x7610, R12 ;  /* 0x00007610ff0c7816 */ /* 0x002fe2000000000c */
[----:B--2---:R-:W-:-:S05]  /*40bc0*/  @P2 IMAD.MOV.U32 R20, RZ, RZ, R11 ;  /* 0x000000ffff142224 */ /* 0x004fca00078e000b */
[----:B------:R0:W2:Y:S01]  /*40bd0*/  @P2 LDG.E.U8 R12, desc[UR14][R20.64] ;  /* 0x0000000e140c2981 */ /* 0x0000a2000c1e1100 */
[----:B------:R-:W-:Y:S01]  /*40be0*/  PRMT R13, RZ, 0x7610, R13 ;  /* 0x00007610ff0d7816 */ /* 0x000fe2000000000d */
[----:B0-----:R-:W-:Y:S02]  /*40bf0*/  @P2 IMAD.MOV.U32 R20, RZ, RZ, R26 ;  /* 0x000000ffff142224 */ /* 0x001fe400078e001a */
[----:B------:R-:W-:-:S05]  /*40c00*/  @P2 IMAD.MOV.U32 R21, RZ, RZ, R27 ;  /* 0x000000ffff152224 */ /* 0x000fca00078e001b */
[----:B------:R-:W2:Y:S04]  /*40c10*/  @P2 LDG.E.U8 R13, desc[UR14][R20.64] ;  /* 0x0000000e140d2981 */ /* 0x000ea8000c1e1100 */
[----:B----4-:R0:W-:Y:S04]  /*40c20*/  STL [R1+0x34], R41 ;  /* 0x0000342901007387 */ /* 0x0101e80000100800 */
[----:B------:R-:W4:Y:S04]  /*40c30*/  LDL R40, [R1+0x1264] ;  /* 0x0012640001287983 */ /* 0x000f280000100800 */
[----:B------:R-:W4:Y:S04]  /*40c40*/  LDL R29, [R1+0x1268] ;  /* 0x00126800011d7983 */ /* 0x000f280000100800 */
[----:B0-----:R-:W4:Y:S04]  /*40c50*/  LDL R41, [R1+0x1260] ;  /* 0x0012600001297983 */ /* 0x001f280000100800 */
[----:B---3--:R0:W-:Y:S01]  /*40c60*/  STL [R1+0x2c], R23 ;  /* 0x00002c1701007387 */ /* 0x0081e20000100800 */
[----:B------:R-:W-:-:S03]  /*40c70*/  ISETP.GT.AND P1, PT, R19, 0x65, PT ;  /* 0x000000651300780c */ /* 0x000fc60003f24270 */
[----:B------:R-:W3:Y:S04]  /*40c80*/  LDL R11, [R1+0x1274] ;  /* 0x00127400010b7983 */ /* 0x000ee80000100800 */
[----:B0-----:R-:W3:Y:S01]  /*40c90*/  LDL R23, [R1+0x126c] ;  /* 0x00126c0001177983 */ /* 0x001ee20000100800 */
[----:B------:R-:W-:-:S03]  /*40ca0*/  PRMT R38, RZ, 0x7610, R38 ;  /* 0x00007610ff267816 */ /* 0x000fc60000000026 */
[----:B--2---:R0:W-:Y:S04]  /*40cb0*/  STL [R1+0x28], R12 ;  /* 0x0000280c01007387 */ /* 0x0041e80000100800 */
[----:B------:R-:W2:Y:S04]  /*40cc0*/  LDL R27, [R1+0x1278] ;  /* 0x00127800011b7983 */ /* 0x000ea80000100800 */
[----:B------:R-:W2:Y:S04]  /*40cd0*/  LDL R26, [R1+0x127c] ;  /* 0x00127c00011a7983 */ /* 0x000ea80000100800 */
[----:B0-----:R-:W2:Y:S04]  /*40ce0*/  LDL R12, [R1+0x1270] ;  /* 0x00127000010c7983 */ /* 0x001ea80000100800 */
[----:B------:R-:W-:Y:S01]  /*40cf0*/  STL [R1+0x1960], R13 ;  /* 0x0019600d01007387 */ /* 0x000fe20000100800 */
[----:B----4-:R-:W-:-:S02]  /*40d00*/  @P1 IMAD.MOV.U32 R20, RZ, RZ, R40 ;  /* 0x000000ffff141224 */ /* 0x010fc400078e0028 */
[----:B------:R-:W-:-:S05]  /*40d10*/  @P1 IMAD.MOV.U32 R21, RZ, RZ, R41 ;  /* 0x000000ffff151224 */ /* 0x000fca00078e0029 */
[----:B------:R0:W4:Y:S02]  /*40d20*/  @P1 LDG.E.U8 R38, desc[UR14][R20.64] ;  /* 0x0000000e14261981 */ /* 0x000124000c1e1100 */
[----:B0-----:R-:W-:Y:S02]  /*40d30*/  @P1 IMAD.MOV.U32 R21, RZ, RZ, R29 ;  /* 0x000000ffff151224 */ /* 0x001fe400078e001d */
[----:B---3--:R-:W-:Y:S01]  /*40d40*/  @P1 IMAD.MOV.U32 R20, RZ, RZ, R23 ;  /* 0x000000ffff141224 */ /* 0x008fe200078e0017 */
[----:B------:R-:W3:Y:S04]  /*40d50*/  LDL R29, [R1+0x1280] ;  /* 0x00128000011d7983 */ /* 0x000ee80000100800 */
[----:B------:R-:W4:Y:S01]  /*40d60*/  LDL R23, [R1+0x1284] ;  /* 0x0012840001177983 */ /* 0x000f220000100800 */
[----:B------:R-:W-:-:S02]  /*40d70*/  PRMT R37, RZ, 0x7610, R37 ;  /* 0x00007610ff257816 */ /* 0x000fc40000000025 */
[----:B------:R-:W-:Y:S02]  /*40d80*/  ISETP.GT.AND P2, PT, R19, 0x66, PT ;  /* 0x000000661300780c */ /* 0x000fe40003f44270 */
[----:B------:R-:W-:Y:S02]  /*40d90*/  PRMT R32, RZ, 0x7610, R32 ;  /* 0x00007610ff207816 */ /* 0x000fe40000000020 */
[----:B------:R0:W4:Y:S01]  /*40da0*/  @P1 LDG.E.U8 R37, desc[UR14][R20.64] ;  /* 0x0000000e14251981 */ /* 0x000122000c1e1100 */
[----:B------:R-:W-:Y:S01]  /*40db0*/  PRMT R14, RZ, 0x7610, R14 ;  /* 0x00007610ff0e7816 */ /* 0x000fe2000000000e */
[----:B0-----:R-:W-:Y:S02]  /*40dc0*/  @P1 IMAD.MOV.U32 R20, RZ, RZ, R11 ;  /* 0x000000ffff141224 */ /* 0x001fe400078e000b */
[----:B--2---:R-:W-:Y:S01]  /*40dd0*/  @P1 IMAD.MOV.U32 R21, RZ, RZ, R12 ;  /* 0x000000ffff151224 */ /* 0x004fe200078e000c */
[----:B------:R-:W-:Y:S01]  /*40de0*/  PRMT R24, RZ, 0x7610, R24 ;  /* 0x00007610ff187816 */ /* 0x000fe20000000018 */
[----:B------:R-:W2:Y:S04]  /*40df0*/  LDL R12, [R1+0x1288] ;  /* 0x00128800010c7983 */ /* 0x000ea80000100800 */
[----:B------:R0:W2:Y:S04]  /*40e00*/  @P1 LDG.E.U8 R32, desc[UR14][R20.64] ;  /* 0x0000000e14201981 */ /* 0x0000a8000c1e1100 */
[----:B------:R-:W2:Y:S01]  /*40e10*/  LDL R11, [R1+0x128c] ;  /* 0x00128c00010b7983 */ /* 0x000ea20000100800 */
[----:B0-----:R-:W-:-:S02]  /*40e20*/  @P1 IMAD.MOV.U32 R20, RZ, RZ, R26 ;  /* 0x000000ffff141224 */ /* 0x001fc400078e001a */
[----:B------:R-:W-:-:S05]  /*40e30*/  @P1 IMAD.MOV.U32 R21, RZ, RZ, R27 ;  /* 0x000000ffff151224 */ /* 0x000fca00078e001b */
[----:B------:R3:W2:Y:S02]  /*40e40*/  @P1 LDG.E.U8 R14, desc[UR14][R20.64] ;  /* 0x0000000e140e1981 */ /* 0x0006a4000c1e1100 */
[----:B---3--:R-:W-:Y:S02]  /*40e50*/  @P2 IMAD.MOV.U32 R21, RZ, RZ, R29 ;  /* 0x000000ffff152224 */ /* 0x008fe400078e001d */
[----:B----4-:R-:W-:-:S05]  /*40e60*/  @P2 IMAD.MOV.U32 R20, RZ, RZ, R23 ;  /* 0x000000ffff142224 */ /* 0x010fca00078e0017 */
[----:B------:R-:W3:Y:S04]  /*40e70*/  @P2 LDG.E.U8 R24, desc[UR14][R20.64] ;  /* 0x0000000e14182981 */ /* 0x000ee8000c1e1100 */
[----:B------:R0:W-:Y:S04]  /*40e80*/  STL [R1+0x1c], R38 ;  /* 0x00001c2601007387 */ /* 0x0001e80000100800 */
[----:B0-----:R-:W4:Y:S04]  /*40e90*/  LDL R38, [R1+0x1290] ;  /* 0x0012900001267983 */ /* 0x001f280000100800 */
[----:B------:R0:W-:Y:S04]  /*40ea0*/  STL [R1+0x18], R37 ;  /* 0x0000182501007387 */ /* 0x0001e80000100800 */
[----:B------:R-:W4:Y:S04]  /*40eb0*/  LDL R27, [R1+0x1298] ;  /* 0x00129800011b7983 */ /* 0x000f280000100800 */
[----:B------:R-:W4:Y:S04]  /*40ec0*/  LDL R26, [R1+0x129c] ;  /* 0x00129c00011a7983 */ /* 0x000f280000100800 */
[----:B0-----:R-:W4:Y:S04]  /*40ed0*/  LDL R37, [R1+0x1294] ;  /* 0x0012940001257983 */ /* 0x001f280000100800 */
[----:B--2---:R-:W-:Y:S04]  /*40ee0*/  STL [R1+0x1954], R14 ;  /* 0x0019540e01007387 */ /* 0x004fe80000100800 */
[----:B------:R-:W2:Y:S04]  /*40ef0*/  LDL R29, [R1+0x12a0] ;  /* 0x0012a000011d7983 */ /* 0x000ea80000100800 */
[----:B------:R-:W2:Y:S04]  /*40f00*/  LDL R23, [R1+0x12a4] ;  /* 0x0012a40001177983 */ /* 0x000ea80000100800 */
[----:B------:R0:W-:Y:S04]  /*40f10*/  STL [R1+0x14], R32 ;  /* 0x0000142001007387 */ /* 0x0001e80000100800 */
[----:B0-----:R-:W2:Y:S04]  /*40f20*/  LDL R32, [R1+0x12a8] ;  /* 0x0012a80001207983 */ /* 0x001ea80000100800 */
[----:B---3--:R0:W-:Y:S04]  /*40f30*/  STL [R1+0x204], R24 ;  /* 0x0002041801007387 */ /* 0x0081e80000100800 */
[----:B0-----:R-:W3:Y:S01]  /*40f40*/  LDL R24, [R1+0x12ac] ;  /* 0x0012ac0001187983 */ /* 0x001ee20000100800 */
[----:B------:R-:W-:Y:S01]  /*40f50*/  PRMT R39, RZ, 0x7610, R39 ;  /* 0x00007610ff277816 */ /* 0x000fe20000000027 */
[----:B------:R-:W-:-:S02]  /*40f60*/  @P2 IMAD.MOV.U32 R20, RZ, RZ, R11 ;  /* 0x000000ffff142224 */ /* 0x000fc400078e000b */
[----:B------:R-:W-:Y:S01]  /*40f70*/  @P2 IMAD.MOV.U32 R21, RZ, RZ, R12 ;  /* 0x000000ffff152224 */ /* 0x000fe200078e000c */
[----:B------:R-:W-:Y:S02]  /*40f80*/  ISETP.GT.AND P1, PT, R19, 0x67, PT ;  /* 0x000000671300780c */ /* 0x000fe40003f24270 */
[----:B------:R-:W-:Y:S02]  /*40f90*/  PRMT R36, RZ, 0x7610, R36 ;  /* 0x00007610ff247816 */ /* 0x000fe40000000024 */
[----:B------:R-:W-:Y:S01]  /*40fa0*/  PRMT R35, RZ, 0x7610, R35 ;  /* 0x00007610ff237816 */ /* 0x000fe20000000023 */
[----:B------:R-:W3:Y:S04]  /*40fb0*/  LDL R12, [R1+0x12b0] ;  /* 0x0012b000010c7983 */ /* 0x000ee80000100800 */
[----:B------:R4:W3:Y:S04]  /*40fc0*/  @P2 LDG.E.U8 R39, desc[UR14][R20.64] ;  /* 0x0000000e14272981 */ /* 0x0008e8000c1e1100 */
[----:B------:R-:W3:Y:S01]  /*40fd0*/  LDL R11, [R1+0x12b4] ;  /* 0x0012b400010b7983 */ /* 0x000ee20000100800 */
[----:B----4-:R-:W-:-:S02]  /*40fe0*/  @P2 IMAD.MOV.U32 R20, RZ, RZ, R37 ;  /* 0x000000ffff142224 */ /* 0x010fc400078e0025 */
[----:B------:R-:W-:-:S05]  /*40ff0*/  @P2 IMAD.MOV.U32 R21, RZ, RZ, R38 ;  /* 0x000000ffff152224 */ /* 0x000fca00078e0026 */
[----:B------:R0:W4:Y:S01]  /*41000*/  @P2 LDG.E.U8 R36, desc[UR14][R20.64] ;  /* 0x0000000e14242981 */ /* 0x000122000c1e1100 */
[----:B------:R-:W-:Y:S01]  /*41010*/  PRMT R33, RZ, 0x7610, R33 ;  /* 0x00007610ff217816 */ /* 0x000fe20000000021 */
[----:B0-----:R-:W-:Y:S02]  /*41020*/  @P2 IMAD.MOV.U32 R20, RZ, RZ, R26 ;  /* 0x000000ffff142224 */ /* 0x001fe400078e001a */
[----:B------:R-:W-:Y:S01]  /*41030*/  @P2 IMAD.MOV.U32 R21, RZ, RZ, R27 ;  /* 0x000000ffff152224 */ /* 0x000fe200078e001b */
[----:B------:R-:W4:Y:S04]  /*41040*/  LDL R26, [R1+0x12bc] ;  /* 0x0012bc00011a7983 */ /* 0x000f280000100800 */
[----:B------:R-:W4:Y:S04]  /*41050*/  LDL R27, [R1+0x12b8] ;  /* 0x0012b800011b7983 */ /* 0x000f280000100800 */
[----:B------:R2:W4:Y:S01]  /*41060*/  @P2 LDG.E.U8 R35, desc[UR14][R20.64] ;  /* 0x0000000e14232981 */ /* 0x000522000c1e1100 */
[----:B------:R-:W-:Y:S01]  /*41070*/  PRMT R28, RZ, 0x7610, R28 ;  /* 0x00007610ff1c7816 */ /* 0x000fe2000000001c */
[----:B--2---:R-:W-:-:S02]  /*41080*/  @P1 IMAD.MOV.U32 R20, RZ, RZ, R23 ;  /* 0x000000ffff141224 */ /* 0x004fc400078e0017 */
[----:B------:R-:W-:Y:S01]  /*41090*/  @P1 IMAD.MOV.U32 R21, RZ, RZ, R29 ;  /* 0x000000ffff151224 */ /* 0x000fe200078e001d */
[----:B------:R-:W-:Y:S02]  /*410a0*/  PRMT R31, RZ, 0x7610, R31 ;  /* 0x00007610ff1f7816 */ /* 0x000fe4000000001f */
[----:B------:R-:W-:Y:S01]  /*410b0*/  PRMT R30, RZ, 0x7610, R30 ;  /* 0x00007610ff1e7816 */ /* 0x000fe2000000001e */
[----:B------:R-:W2:Y:S04]  /*410c0*/  LDL R29, [R1+0x12c0] ;  /* 0x0012c000011d7983 */ /* 0x000ea80000100800 */
[----:B------:R0:W2:Y:S04]  /*410d0*/  @P1 LDG.E.U8 R33, desc[UR14][R20.64] ;  /* 0x0000000e14211981 */ /* 0x0000a8000c1e1100 */
[----:B------:R-:W2:Y:S01]  /*410e0*/  LDL R23, [R1+0x12c4] ;  /* 0x0012c40001177983 */ /* 0x000ea20000100800 */
[----:B0-----:R-:W-:-:S02]  /*410f0*/  @P1 IMAD.MOV.U32 R21, RZ, RZ, R32 ;  /* 0x000000ffff151224 */ /* 0x001fc400078e0020 */
[----:B---3--:R-:W-:Y:S02]  /*41100*/  @P1 IMAD.MOV.U32 R20, RZ, RZ, R24 ;  /* 0x000000ffff141224 */ /* 0x008fe400078e0018 */
[----:B------:R-:W3:Y:S04]  /*41110*/  LDL R24, [R1+0x12cc] ;  /* 0x0012cc0001187983 */ /* 0x000ee80000100800 */
[----:B------:R0:W2:Y:S02]  /*41120*/  @P1 LDG.E.U8 R28, desc[UR14][R20.64] ;  /* 0x0000000e141c1981 */ /* 0x0000a4000c1e1100 */
[----:B0-----:R-:W-:Y:S02]  /*41130*/  @P1 IMAD.MOV.U32 R20, RZ, RZ, R11 ;  /* 0x000000ffff141224 */ /* 0x001fe400078e000b */
[----:B------:R-:W-:-:S05]  /*41140*/  @P1 IMAD.MOV.U32 R21, RZ, RZ, R12 ;  /* 0x000000ffff151224 */ /* 0x000fca00078e000c */
[----:B------:R4:W3:Y:S02]  /*41150*/  @P1 LDG.E.U8 R31, desc[UR14][R20.64] ;  /* 0x0000000e141f1981 */ /* 0x0008e4000c1e1100 */
[----:B----4-:R-:W-:Y:S02]  /*41160*/  @P1 IMAD.MOV.U32 R20, RZ, RZ, R26 ;  /* 0x000000ffff141224 */ /* 0x010fe400078e001a */
[----:B------:R-:W-:-:S05]  /*41170*/  @P1 IMAD.MOV.U32 R21, RZ, RZ, R27 ;  /* 0x000000ffff151224 */ /* 0x000fca00078e001b */
[----:B------:R0:W4:Y:S04]  /*41180*/  @P1 LDG.E.U8 R30, desc[UR14][R20.64] ;  /* 0x0000000e141e1981 */ /* 0x000128000c1e1100 */
[----:B--2---:R1:W-:Y:S04]  /*41190*/  STL [R1+0x1f0], R28 ;  /* 0x0001f01c01007387 */ /* 0x0043e80000100800 */
[----:B------:R-:W2:Y:S04]  /*411a0*/  LDL R12, [R1+0x12d0] ;  /* 0x0012d000010c7983 */ /* 0x000ea80000100800 */
[----:B------:R-:W2:Y:S04]  /*411b0*/  LDL R11, [R1+0x12d4] ;  /* 0x0012d400010b7983 */ /* 0x000ea80000100800 */
[----:B------:R-:W2:Y:S04]  /*411c0*/  LDL R27, [R1+0x12d8] ;  /* 0x0012d800011b7983 */ /* 0x000ea80000100800 */
[----:B------:R-:W2:Y:S04]  /*411d0*/  LDL R26, [R1+0x12dc] ;  /* 0x0012dc00011a7983 */ /* 0x000ea80000100800 */
[----:B-1----:R-:W2:Y:S01]  /*411e0*/  LDL R28, [R1+0x12c8] ;  /* 0x0012c800011c7983 */ /* 0x002ea20000100800 */
[----:B------:R-:W-:-:S02]  /*411f0*/  ISETP.GT.AND P2, PT, R19, 0x68, PT ;  /* 0x000000681300780c */ /* 0x000fc40003f44270 */
[----:B------:R-:W-:Y:S01]  /*41200*/  PRMT R10, RZ, 0x7610, R10 ;  /* 0x00007610ff0a7816 */ /* 0x000fe2000000000a */
[----:B------:R-:W-:Y:S01]  /*41210*/  STL [R1+0x200], R39 ;  /* 0x0002002701007387 */ /* 0x000fe20000100800 */
[----:B------:R-:W-:-:S09]  /*41220*/  PRMT R9, RZ, 0x7610, R9 ;  /* 0x00007610ff097816 */ /* 0x000fd20000000009 */
[----:B0-----:R-:W-:Y:S02]  /*41230*/  @P2 IMAD.MOV.U32 R20, RZ, RZ, R23 ;  /* 0x000000ffff142224 */ /* 0x001fe400078e0017 */
[----:B------:R-:W-:-:S05]  /*41240*/  @P2 IMAD.MOV.U32 R21, RZ, RZ, R29 ;  /* 0x000000ffff152224 */ /* 0x000fca00078e001d */
[----:B------:R3:W2:Y:S04]  /*41250*/  @P2 LDG.E.U8 R10, desc[UR14][R20.64] ;  /* 0x0000000e140a2981 */ /* 0x0006a8000c1e1100 */
[----:B----4-:R0:W-:Y:S04]  /*41260*/  STL [R1+0x1e4], R30 ;  /* 0x0001e41e01007387 */ /* 0x0101e80000100800 */
[----:B------:R-:W4:Y:S01]  /*41270*/  LDL R23, [R1+0x12e4] ;  /* 0x0012e40001177983 */ /* 0x000f220000100800 */
[----:B---3--:R-:W-:-:S03]  /*41280*/  @P2 IMAD.MOV.U32 R20, RZ, RZ, R24 ;  /* 0x000000ffff142224 */ /* 0x008fc600078e0018 */
[----:B0-----:R-:W3:Y:S01]  /*41290*/  LDL R30, [R1+0x12e0] ;  /* 0x0012e000011e7983 */ /* 0x001ee20000100800 */
[----:B------:R-:W-:Y:S02]  /*412a0*/  PRMT R93, RZ, 0x7610, R93 ;  /* 0x00007610ff5d7816 */ /* 0x000fe4000000005d */
[----:B------:R-:W-:Y:S01]  /*412b0*/  PRMT R92, RZ, 0x7610, R92 ;  /* 0x00007610ff5c7816 */ /* 0x000fe2000000005c */
[----:B--2---:R-:W-:-:S05]  /*412c0*/  @P2 IMAD.MOV.U32 R21, RZ, RZ, R28 ;  /* 0x000000ffff152224 */ /* 0x004fca00078e001c */
[----:B------:R0:W2:Y:S02]  /*412d0*/  @P2 LDG.E.U8 R9, desc[UR14][R20.64] ;  /* 0x0000000e14092981 */ /* 0x0000a4000c1e1100 */
[----:B0-----:R-:W-:Y:S02]  /*412e0*/  @P2 IMAD.MOV.U32 R20, RZ, RZ, R11 ;  /* 0x000000ffff142224 */ /* 0x001fe400078e000b */
[----:B------:R-:W-:-:S05]  /*412f0*/  @P2 IMAD.MOV.U32 R21, RZ, RZ, R12 ;  /* 0x000000ffff152224 */ /* 0x000fca00078e000c */
[----:B------:R0:W2:Y:S02]  /*41300*/  @P2 LDG.E.U8 R93, desc[UR14][R20.64] ;  /* 0x0000000e145d2981 */ /* 0x0000a4000c1e1100 */
[----:B0-----:R-:W-:Y:S02]  /*41310*/  @P2 IMAD.MOV.U32 R20, RZ, RZ, R26 ;  /* 0x000000ffff142224 */ /* 0x001fe400078e001a */
[----:B------:R-:W-:-:S05]  /*41320*/  @P2 IMAD.MOV.U32 R21, RZ, RZ, R27 ;  /* 0x000000ffff152224 */ /* 0x000fca00078e001b */
[----:B------:R4:W2:Y:S01]  /*41330*/  @P2 LDG.E.U8 R92, desc[UR14][R20.64] ;  /* 0x0000000e145c2981 */ /* 0x0008a2000c1e1100 */
[----:B------:R-:W-:Y:S02]  /*41340*/  ISETP.GT.AND P1, PT, R19, 0x69, PT ;  /* 0x000000691300780c */ /* 0x000fe40003f24270 */
[----:B------:R-:W-:Y:S01]  /*41350*/  PRMT R91, RZ, 0x7610, R91 ;  /* 0x00007610ff5b7816 */ /* 0x000fe2000000005b */
[----:B------:R-:W-:Y:S04]  /*41360*/  STL [R1+0x1fc], R36 ;  /* 0x0001fc2401007387 */ /* 0x000fe80000100800 */
[----:B------:R-:W-:Y:S04]  /*41370*/  STL [R1+0x198c], R10 ;  /* 0x00198c0a01007387 */ /* 0x000fe80000100800 */
[----:B------:R-:W2:Y:S04]  /*41380*/  LDL R29, [R1+0x12e8] ;  /* 0x0012e800011d7983 */ /* 0x000ea80000100800 */
[----:B------:R-:W-:Y:S04]  /*41390*/  STL [R1+0x1f8], R35 ;  /* 0x0001f82301007387 */ /* 0x000fe80000100800 */
[----:B------:R-:W2:Y:S01]  /*413a0*/  LDL R24, [R1+0x12ec] ;  /* 0x0012ec0001187983 */ /* 0x000ea20000100800 */
[----:B----4-:R-:W-:-:S02]  /*413b0*/  @P1 IMAD.MOV.U32 R20, RZ, RZ, R23 ;  /* 0x000000ffff141224 */ /* 0x010fc400078e0017 */
[----:B---3--:R-:W-:-:S05]  /*413c0*/  @P1 IMAD.MOV.U32 R21, RZ, RZ, R30 ;  /* 0x000000ffff151224 */ /* 0x008fca00078e001e */
[----:B------:R0:W3:Y:S04]  /*413d0*/  @P1 LDG.E.U8 R91, desc[UR14][R20.64] ;  /* 0x0000000e145b1981 */ /* 0x0000e8000c1e1100 */
[----:B--2---:R-:W-:Y:S04]  /*413e0*/  STL [R1+0x1990], R9 ;  /* 0x0019900901007387 */ /* 0x004fe80000100800 */
[----:B------:R-:W-:Y:S04]  /*413f0*/  STL [R1+0x1f4], R33 ;  /* 0x0001f42101007387 */ /* 0x000fe80000100800 */
[----:B------:R-:W2:Y:S04]  /*41400*/  LDL R12, [R1+0x12f0] ;  /* 0x0012f000010c7983 */ /* 0x000ea80000100800 */
[----:B------:R-:W4:Y:S04]  /*41410*/  LDL R11, [R1+0x12f4] ;  /* 0x0012f400010b7983 */ /* 0x000f280000100800 */
[----:B------:R-:W-:Y:S04]  /*41420*/  STL [R1+0x1994], R93 ;  /* 0x0019945d01007387 */ /* 0x000fe80000100800 */
[----:B------:R-:W4:Y:S04]  /*41430*/  LDL R27, [R1+0x12f8] ;  /* 0x0012f800011b7983 */ /* 0x000f280000100800 */
[----:B------:R-:W4:Y:S04]  /*41440*/  LDL R26, [R1+0x12fc] ;  /* 0x0012fc00011a7983 */ /* 0x000f280000100800 */
[----:B------:R-:W4:Y:S04]  /*41450*/  LDL R28, [R1+0x1304] ;  /* 0x00130400011c7983 */ /* 0x000f280000100800 */
[----:B------:R1:W-:Y:S04]  /*41460*/  STL [R1+0x1ec], R31 ;  /* 0x0001ec1f01007387 */ /* 0x0003e80000100800 */
[----:B------:R-:W-:Y:S04]  /*41470*/  STL [R1+0x1998], R92 ;  /* 0x0019985c01007387 */ /* 0x000fe80000100800 */
[----:B-1----:R-:W4:Y:S04]  /*41480*/  LDL R31, [R1+0x1300] ;  /* 0x00130000011f7983 */ /* 0x002f280000100800 */
[----:B------:R-:W4:Y:S04]  /*41490*/  LDL R30, [R1+0x1308] ;  /* 0x00130800011e7983 */ /* 0x000f280000100800 */
[----:B------:R-:W4:Y:S01]  /*414a0*/  LDL R23, [R1+0x130c] ;  /* 0x00130c0001177983 */ /* 0x000f220000100800 */
[----:B------:R-:W-:Y:S01]  /*414b0*/  PRMT R90, RZ, 0x7610, R90 ;  /* 0x00007610ff5a7816 */ /* 0x000fe2000000005a */
[----:B0-----:R-:W-:-:S02]  /*414c0*/  @P1 IMAD.MOV.U32 R21, RZ, RZ, R29 ;  /* 0x000000ffff151224 */ /* 0x001fc400078e001d */
[----:B------:R-:W-:Y:S01]  /*414d0*/  @P1 IMAD.MOV.U32 R20, RZ, RZ, R24 ;  /* 0x000000ffff141224 */ /* 0x000fe200078e0018 */
[----:B------:R-:W-:Y:S02]  /*414e0*/  PRMT R89, RZ, 0x7610, R89 ;  /* 0x00007610ff597816 */ /* 0x000fe40000000059 */
[----:B------:R-:W-:Y:S02]  /*414f0*/  ISETP.GT.AND P2, PT, R19, 0x6a, PT ;  /* 0x0000006a1300780c */ /* 0x000fe40003f44270 */
[----:B------:R2:W4:Y:S04]  /*41500*/  @P1 LDG.E.U8 R90, desc[UR14][R20.64] ;  /* 0x0000000e145a1981 */ /* 0x000528000c1e1100 */
[----:B---3--:R-:W-:Y:S04]  /*41510*/  STL [R1+0x1978], R91 ;  /* 0x0019785b01007387 */ /* 0x008fe80000100800 */
[----:B------:R-:W3:Y:S04]  /*41520*/  LDL R29, [R1+0x1310] ;  /* 0x00131000011d7983 */ /* 0x000ee80000100800 */
[----:B------:R-:W3:Y:S01]  /*41530*/  LDL R24, [R1+0x1314] ;  /* 0x0013140001187983 */ /* 0x000ee20000100800 */
[----:B------:R-:W-:-:S02]  /*41540*/  PRMT R87, RZ, 0x7610, R87 ;  /* 0x00007610ff577816 */ /* 0x000fc40000000057 */
[----:B------:R-:W-:Y:S02]  /*41550*/  PRMT R86, RZ, 0x7610, R86 ;  /* 0x00007610ff567816 */ /* 0x000fe40000000056 */
[----:B------:R-:W-:Y:S01]  /*41560*/  PRMT R85, RZ, 0x7610, R85 ;  /* 0x00007610ff557816 */ /* 0x000fe20000000055 */
[----:B--2---:R-:W-:Y:S02]  /*41570*/  @P1 IMAD.MOV.U32 R21, RZ, RZ, R12 ;  /* 0x000000ffff151224 */ /* 0x004fe400078e000c */
[----:B----4-:R-:W-:-:S05]  /*41580*/  @P1 IMAD.MOV.U32 R20, RZ, RZ, R11 ;  /* 0x000000ffff141224 */ /* 0x010fca00078e000b */
[----:B------:R0:W2:Y:S02]  /*41590*/  @P1 LDG.E.U8 R89, desc[UR14][R20.64] ;  /* 0x0000000e14591981 */ /* 0x0000a4000c1e1100 */
        /* <DEDUP_REMOVED lines=8> */
[----:B------:R3:W4:Y:S01]  /*41620*/  @P2 LDG.E.U8 R85, desc[UR14][R20.64] ;  /* 0x0000000e14552981 */ /* 0x000722000c1e1100 */
[----:B------:R-:W-:-:S03]  /*41630*/  PRMT R84, RZ, 0x7610, R84 ;  /* 0x00007610ff547816 */ /* 0x000fc60000000054 */
[----:B------:R-:W-:Y:S04]  /*41640*/  STL [R1+0x197c], R90 ;  /* 0x00197c5a01007387 */ /* 0x000fe80000100800 */
[----:B------:R-:W4:Y:S04]  /*41650*/  LDL R12, [R1+0x1318] ;  /* 0x00131800010c7983 */ /* 0x000f280000100800 */
[----:B------:R-:W4:Y:S01]  /*41660*/  LDL R11, [R1+0x131c] ;  /* 0x00131c00010b7983 */ /* 0x000f220000100800 */
[----:B---3--:R-:W-:Y:S02]  /*41670*/  @P2 IMAD.MOV.U32 R20, RZ, RZ, R24 ;  /* 0x000000ffff142224 */ /* 0x008fe400078e0018 */
[----:B------:R-:W-:-:S05]  /*41680*/  @P2 IMAD.MOV.U32 R21, RZ, RZ, R29 ;  /* 0x000000ffff152224 */ /* 0x000fca00078e001d */
[----:B------:R0:W3:Y:S04]  /*41690*/  @P2 LDG.E.U8 R84, desc[UR14][R20.64] ;  /* 0x0000000e14542981 */ /* 0x0000e8000c1e1100 */
[----:B--2---:R-:W-:Y:S04]  /*416a0*/  STL [R1+0x1980], R89 ;  /* 0x0019805901007387 */ /* 0x004fe80000100800 */
[----:B------:R-:W2:Y:S04]  /*416b0*/  LDL R27, [R1+0x1320] ;  /* 0x00132000011b7983 */ /* 0x000ea80000100800 */
[----:B------:R-:W2:Y:S04]  /*416c0*/  LDL R26, [R1+0x1324] ;  /* 0x00132400011a7983 */ /* 0x000ea80000100800 */
[----:B----4-:R-:W-:Y:S04]  /*416d0*/  STL [R1+0x1984], R87 ;  /* 0x0019845701007387 */ /* 0x010fe80000100800 */
[----:B------:R-:W4:Y:S04]  /*416e0*/  LDL R33, [R1+0x1328] ;  /* 0x0013280001217983 */ /* 0x000f280000100800 */
[----:B------:R-:W4:Y:S04]  /*416f0*/  LDL R28, [R1+0x132c] ;  /* 0x00132c00011c7983 */ /* 0x000f280000100800 */
[----:B------:R-:W-:Y:S04]  /*41700*/  STL [R1+0x196c], R86 ;  /* 0x00196c5601007387 */ /* 0x000fe80000100800 */
[----:B------:R-:W4:Y:S04]  /*41710*/  LDL R32, [R1+0x1330] ;  /* 0x0013300001207983 */ /* 0x000f280000100800 */
[----:B------:R-:W4:Y:S04]  /*41720*/  LDL R31, [R1+0x1334] ;  /* 0x00133400011f7983 */ /* 0x000f280000100800 */
[----:B------:R-:W4:Y:S04]  /*41730*/  LDL R23, [R1+0x133c] ;  /* 0x00133c0001177983 */ /* 0x000f280000100800 */
[----:B------:R-:W-:Y:S04]  /*41740*/  STL [R1+0x1970], R85 ;  /* 0x0019705501007387 */ /* 0x000fe80000100800 */
[----:B------:R-:W4:Y:S01]  /*41750*/  LDL R24, [R1+0x1338] ;  /* 0x0013380001187983 */ /* 0x000f220000100800 */
[----:B------:R-:W-:-:S03]  /*41760*/  ISETP.GT.AND P1, PT, R19, 0x6b, PT ;  /* 0x0000006b1300780c */ /* 0x000fc60003f24270 */
[----:B------:R-:W4:Y:S04]  /*41770*/  LDL R30, [R1+0x1340] ;  /* 0x00134000011e7983 */ /* 0x000f280000100800 */
[----:B------:R-:W4:Y:S01]  /*41780*/  LDL R29, [R1+0x1344] ;  /* 0x00134400011d7983 */ /* 0x000f220000100800 */
[----:B------:R-:W-:Y:S01]  /*41790*/  PRMT R83, RZ, 0x7610, R83 ;  /* 0x00007610ff537816 */ /* 0x000fe20000000053 */
[----:B0-----:R-:W-:Y:S02]  /*417a0*/  @P2 IMAD.MOV.U32 R20, RZ, RZ, R11 ;  /* 0x000000ffff142224 */ /* 0x001fe400078e000b */
[----:B------:R-:W-:Y:S01]  /*417b0*/  @P2 IMAD.MOV.U32 R21, RZ, RZ, R12 ;  /* 0x000000ffff152224 */ /* 0x000fe200078e000c */
[----:B------:R-:W-:-:S04]  /*417c0*/  PRMT R81, RZ, 0x7610, R81 ;  /* 0x00007610ff517816 */ /* 0x000fc80000000051 */
[----:B------:R2:W4:Y:S04]  /*417d0*/  @P2 LDG.E.U8 R83, desc[UR14][R20.64] ;  /* 0x0000000e14532981 */ /* 0x000528000c1e1100 */
[----:B---3--:R-:W-:Y:S04]  /*417e0*/  STL [R1+0x1988], R84 ;  /* 0x0019885401007387 */ /* 0x008fe80000100800 */
[----:B------:R-:W3:Y:S04]  /*417f0*/  LDL R12, [R1+0x1348] ;  /* 0x00134800010c7983 */ /* 0x000ee80000100800 */
[----:B------:R-:W3:Y:S01]  /*41800*/  LDL R11, [R1+0x134c] ;  /* 0x00134c00010b7983 */ /* 0x000ee20000100800 */
[----:B------:R-:W-:-:S02]  /*41810*/  PRMT R80, RZ, 0x7610, R80 ;  /* 0x00007610ff507816 */ /* 0x000fc40000000050 */
[----:B------:R-:W-:Y:S01]  /*41820*/  PRMT R79, RZ, 0x7610, R79 ;  /* 0x00007610ff4f7816 */ /* 0x000fe2000000004f */
[----:B--2---:R-:W-:Y:S02]  /*41830*/  @P1 IMAD.MOV.U32 R21, RZ, RZ, R27 ;  /* 0x000000ffff151224 */ /* 0x004fe400078e001b */
[----:B------:R-:W-:Y:S01]  /*41840*/  @P1 IMAD.MOV.U32 R20, RZ, RZ, R26 ;  /* 0x000000ffff141224 */ /* 0x000fe200078e001a */
[----:B------:R-:W2:Y:S04]  /*41850*/  LDL R27, [R1+0x1350] ;  /* 0x00135000011b7983 */ /* 0x000ea80000100800 */
[----:B------:R-:W2:Y:S04]  /*41860*/  LDL R26, [R1+0x1354] ;  /* 0x00135400011a7983 */ /* 0x000ea80000100800 */
[----:B------:R4:W2:Y:S02]  /*41870*/  @P1 LDG.E.U8 R81, desc[UR14][R20.64] ;  /* 0x0000000e14511981 */ /* 0x0008a4000c1e1100 */
[----:B----4-:R-:W-:-:S02]  /*41880*/  @P1 IMAD.MOV.U32 R21, RZ, RZ, R33 ;  /* 0x000000ffff151224 */ /* 0x010fc400078e0021 */
[----:B------:R-:W-:Y:S01]  /*41890*/  @P1 IMAD.MOV.U32 R20, RZ, RZ, R28 ;  /* 0x000000ffff141224 */ /* 0x000fe200078e001c */
[----:B------:R-:W4:Y:S04]  /*418a0*/  LDL R33, [R1+0x1358] ;  /* 0x0013580001217983 */ /* 0x000f280000100800 */
[----:B------:R-:W4:Y:S04]  /*418b0*/  LDL R28, [R1+0x135c] ;  /* 0x00135c00011c7983 */ /* 0x000f280000100800 */
[----:B------:R0:W4:Y:S02]  /*418c0*/  @P1 LDG.E.U8 R80, desc[UR14][R20.64] ;  /* 0x0000000e14501981 */ /* 0x000124000c1e1100 */
[----:B0-----:R-:W-:-:S02]  /*418d0*/  @P1 IMAD.MOV.U32 R21, RZ, RZ, R32 ;  /* 0x000000ffff151224 */ /* 0x001fc400078e0020 */
[----:B------:R-:W-:Y:S01]  /*418e0*/  @P1 IMAD.MOV.U32 R20, RZ, RZ, R31 ;  /* 0x000000ffff141224 */ /* 0x000fe200078e001f */
[----:B------:R-:W4:Y:S04]  /*418f0*/  LDL R32, [R1+0x1360] ;  /* 0x0013600001207983 */ /* 0x000f280000100800 */
[----:B------:R-:W4:Y:S04]  /*41900*/  LDL R31, [R1+0x1364] ;  /* 0x00136400011f7983 */ /* 0x000f280000100800 */
[----:B------:R0:W4:Y:S02]  /*41910*/  @P1 LDG.E.U8 R79, desc[UR14][R20.64] ;  /* 0x0000000e144f1981 */ /* 0x000124000c1e1100 */
[----:B0-----:R-:W-:-:S02]  /*41920*/  @P1 IMAD.MOV.U32 R20, RZ, RZ, R23 ;  /* 0x000000ffff141224 */ /* 0x001fc400078e0017 */
[----:B------:R-:W-:Y:S01]  /*41930*/  @P1 IMAD.MOV.U32 R21, RZ, RZ, R24 ;  /* 0x000000ffff151224 */ /* 0x000fe200078e0018 */
[----:B------:R-:W4:Y:S04]  /*41940*/  LDL R23, [R1+0x136c] ;  /* 0x00136c0001177983 */ /* 0x000f280000100800 */
[----:B------:R-:W4:Y:S01]  /*41950*/  LDL R24, [R1+0x1368] ;  /* 0x0013680001187983 */ /* 0x000f220000100800 */
[----:B------:R-:W-:Y:S02]  /*41960*/  ISETP.GT.AND P2, PT, R19, 0x6c, PT ;  /* 0x0000006c1300780c */ /* 0x000fe40003f44270 */
[----:B------:R-:W-:Y:S02]  /*41970*/  PRMT R78, RZ, 0x7610, R78 ;  /* 0x00007610ff4e7816 */ /* 0x000fe4000000004e */
[----:B------:R-:W-:-:S04]  /*41980*/  PRMT R76, RZ, 0x7610, R76 ;  /* 0x00007610ff4c7816 */ /* 0x000fc8000000004c */
[----:B------:R0:W4:Y:S01]  /*41990*/  @P1 LDG.E.U8 R78, desc[UR14][R20.64] ;  /* 0x0000000e144e1981 */ /* 0x000122000c1e1100 */
[----:B------:R-:W-:-:S04]  /*419a0*/  PRMT R74, RZ, 0x7610, R74 ;  /* 0x00007610ff4a7816 */ /* 0x000fc8000000004a */
[----:B0-----:R-:W-:Y:S02]  /*419b0*/  @P2 IMAD.MOV.U32 R20, RZ, RZ, R29 ;  /* 0x000000ffff142224 */ /* 0x001fe400078e001d */
[----:B------:R-:W-:Y:S01]  /*419c0*/  @P2 IMAD.MOV.U32 R21, RZ, RZ, R30 ;  /* 0x000000ffff152224 */ /* 0x000fe200078e001e */
[----:B------:R-:W-:Y:S02]  /*419d0*/  PRMT R72, RZ, 0x7610, R72 ;  /* 0x00007610ff487816 */ /* 0x000fe40000000048 */
[----:B------:R-:W-:Y:S01]  /*419e0*/  ISETP.GT.AND P1, PT, R19, 0x6d, PT ;  /* 0x0000006d1300780c */ /* 0x000fe20003f24270 */
[----:B------:R-:W4:Y:S04]  /*419f0*/  LDL R30, [R1+0x1370] ;  /* 0x00137000011e7983 */ /* 0x000f280000100800 */
[----:B------:R3:W4:Y:S04]  /*41a00*/  @P2 LDG.E.U8 R76, desc[UR14][R20.64] ;  /* 0x0000000e144c2981 */ /* 0x000728000c1e1100 */
[----:B------:R-:W4:Y:S01]  /*41a10*/  LDL R29, [R1+0x1374] ;  /* 0x00137400011d7983 */ /* 0x000f220000100800 */
[----:B---3--:R-:W-:-:S02]  /*41a20*/  @P2 IMAD.MOV.U32 R20, RZ, RZ, R11 ;  /* 0x000000ffff142224 */ /* 0x008fc400078e000b */
[----:B------:R-:W-:Y:S01]  /*41a30*/  @P2 IMAD.MOV.U32 R21, RZ, RZ, R12 ;  /* 0x000000ffff152224 */ /* 0x000fe200078e000c */
[----:B------:R-:W-:Y:S01]  /*41a40*/  PRMT R70, RZ, 0x7610, R70 ;  /* 0x00007610ff467816 */ /* 0x000fe20000000046 */
[----:B------:R-:W3:Y:S04]  /*41a50*/  LDL R12, [R1+0x1378] ;  /* 0x00137800010c7983 */ /* 0x000ee80000100800 */
[----:B------:R2:W3:Y:S04]  /*41a60*/  @P2 LDG.E.U8 R74, desc[UR14][R20.64] ;  /* 0x0000000e144a2981 */ /* 0x0004e8000c1e1100 */
        /* <DEDUP_REMOVED lines=15> */
[----:B------:R-:W-:Y:S02]  /*41b60*/  PRMT R64, RZ, 0x7610, R64 ;  /* 0x00007610ff407816 */ /* 0x000fe40000000040 */
[----:B------:R-:W-:Y:S02]  /*41b70*/  ISETP.GT.AND P2, PT, R19, 0x6e, PT ;  /* 0x0000006e1300780c */ /* 0x000fe40003f44270 */
[----:B------:R-:W-:Y:S01]  /*41b80*/  PRMT R62, RZ, 0x7610, R62 ;  /* 0x00007610ff3e7816 */ /* 0x000fe2000000003e */
[----:B------:R-:W4:Y:S04]  /*41b90*/  LDL R31, [R1+0x1394] ;  /* 0x00139400011f7983 */ /* 0x000f280000100800 */
[----:B------:R0:W4:Y:S02]  /*41ba0*/  @P1 LDG.E.U8 R68, desc[UR14][R20.64] ;  /* 0x0000000e14441981 */ /* 0x000124000c1e1100 */
[----:B0-----:R-:W-:-:S02]  /*41bb0*/  @P1 IMAD.MOV.U32 R20, RZ, RZ, R23 ;  /* 0x000000ffff141224 */ /* 0x001fc400078e0017 */
[----:B------:R-:W-:-:S05]  /*41bc0*/  @P1 IMAD.MOV.U32 R21, RZ, RZ, R24 ;  /* 0x000000ffff151224 */ /* 0x000fca00078e0018 */
[----:B------:R0:W4:Y:S01]  /*41bd0*/  @P1 LDG.E.U8 R66, desc[UR14][R20.64] ;  /* 0x0000000e14421981 */ /* 0x000122000c1e1100 */
[----:B------:R-:W-:Y:S01]  /*41be0*/  PRMT R34, RZ, 0x7610, R34 ;  /* 0x00007610ff227816 */ /* 0x000fe20000000022 */
[----:B0-----:R-:W-:Y:S02]  /*41bf0*/  @P1 IMAD.MOV.U32 R21, RZ, RZ, R30 ;  /* 0x000000ffff151224 */ /* 0x001fe400078e001e */
[----:B------:R-:W-:-:S05]  /*41c00*/  @P1 IMAD.MOV.U32 R20, RZ, RZ, R29 ;  /* 0x000000ffff141224 */ /* 0x000fca00078e001d */
[----:B------:R3:W4:Y:S02]  /*41c10*/  @P1 LDG.E.U8 R64, desc[UR14][R20.64] ;  /* 0x0000000e14401981 */ /* 0x000724000c1e1100 */
[----:B---3--:R-:W-:Y:S02]  /*41c20*/  @P1 IMAD.MOV.U32 R20, RZ, RZ, R11 ;  /* 0x000000ffff141224 */ /* 0x008fe400078e000b */
[----:B------:R-:W-:-:S05]  /*41c30*/  @P1 IMAD.MOV.U32 R21, RZ, RZ, R12 ;  /* 0x000000ffff151224 */ /* 0x000fca00078e000c */
[----:B------:R2:W3:Y:S01]  /*41c40*/  @P1 LDG.E.U8 R62, desc[UR14][R20.64] ;  /* 0x0000000e143e1981 */ /* 0x0004e2000c1e1100 */
[----:B------:R-:W-:Y:S01]  /*41c50*/  PRMT R14, RZ, 0x7610, R14 ;  /* 0x00007610ff0e7816 */ /* 0x000fe2000000000e */
[----:B--2---:R-:W-:Y:S02]  /*41c60*/  @P2 IMAD.MOV.U32 R21, RZ, RZ, R27 ;  /* 0x000000ffff152224 */ /* 0x004fe400078e001b */
[----:B------:R-:W-:-:S05]  /*41c70*/  @P2 IMAD.MOV.U32 R20, RZ, RZ, R26 ;  /* 0x000000ffff142224 */ /* 0x000fca00078e001a */
[----:B------:R4:W2:Y:S02]  /*41c80*/  @P2 LDG.E.U8 R34, desc[UR14][R20.64] ;  /* 0x0000000e14222981 */ /* 0x0008a4000c1e1100 */
[----:B----4-:R-:W-:Y:S02]  /*41c90*/  @P2 IMAD.MOV.U32 R21, RZ, RZ, R33 ;  /* 0x000000ffff152224 */ /* 0x010fe400078e0021 */
[----:B------:R-:W-:-:S05]  /*41ca0*/  @P2 IMAD.MOV.U32 R20, RZ, RZ, R28 ;  /* 0x000000ffff142224 */ /* 0x000fca00078e001c */
[----:B------:R0:W4:Y:S04]  /*41cb0*/  @P2 LDG.E.U8 R14, desc[UR14][R20.64] ;  /* 0x0000000e140e2981 */ /* 0x000128000c1e1100 */
[----:B------:R-:W-:Y:S04]  /*41cc0*/  STL [R1+0x1958], R68 ;  /* 0x0019584401007387 */ /* 0x000fe80000100800 */
[----:B------:R-:W2:Y:S04]  /*41cd0*/  LDL R32, [R1+0x1390] ;  /* 0x0013900001207983 */ /* 0x000ea80000100800 */
[----:B------:R-:W3:Y:S04]  /*41ce0*/  LDL R24, [R1+0x1398] ;  /* 0x0013980001187983 */ /* 0x000ee80000100800 */
[----:B------:R-:W3:Y:S04]  /*41cf0*/  LDL R23, [R1+0x139c] ;  /* 0x00139c0001177983 */ /* 0x000ee80000100800 */
[----:B------:R-:W-:Y:S04]  /*41d00*/  STL [R1+0x195c], R66 ;  /* 0x00195c4201007387 */ /* 0x000fe80000100800 */
[----:B------:R-:W3:Y:S04]  /*41d10*/  LDL R30, [R1+0x13a0] ;  /* 0x0013a000011e7983 */ /* 0x000ee80000100800 */
[----:B------:R-:W3:Y:S04]  /*41d20*/  LDL R29, [R1+0x13a4] ;  /* 0x0013a400011d7983 */ /* 0x000ee80000100800 */
[----:B------:R-:W3:Y:S04]  /*41d30*/  LDL R12, [R1+0x13a8] ;  /* 0x0013a800010c7983 */ /* 0x000ee80000100800 */
[----:B------:R-:W3:Y:S04]  /*41d40*/  LDL R11, [R1+0x13ac] ;  /* 0x0013ac00010b7983 */ /* 0x000ee80000100800 */
[----:B------:R-:W3:Y:S04]  /*41d50*/  LDL R27, [R1+0x13b0] ;  /* 0x0013b000011b7983 */ /* 0x000ee80000100800 */
[----:B------:R-:W3:Y:S01]  /*41d60*/  LDL R26, [R1+0x13b4] ;  /* 0x0013b400011a7983 */ /* 0x000ee20000100800 */
[----:B------:R-:W-:-:S02]  /*41d70*/  PRMT R25, RZ, 0x7610, R25 ;  /* 0x00007610ff197816 */ /* 0x000fc40000000019 */
[----:B------:R-:W-:Y:S01]  /*41d80*/  ISETP.GT.AND P1, PT, R19, 0x6f, PT ;  /* 0x0000006f1300780c */ /* 0x000fe20003f24270 */
[----:B0-----:R-:W-:Y:S01]  /*41d90*/  @P2 IMAD.MOV.U32 R20, RZ, RZ, R31 ;  /* 0x000000ffff142224 */ /* 0x001fe200078e001f */
[----:B------:R-:W-:Y:S01]  /*41da0*/  PRMT R22, RZ, 0x7610, R22 ;  /* 0x00007610ff167816 */ /* 0x000fe20000000016 */
[----:B------:R-:W3:Y:S01]  /*41db0*/  LDL R28, [R1+0x13b8] ;  /* 0x0013b800011c7983 */ /* 0x000ee20000100800 */
[----:B------:R-:W-:-:S03]  /*41dc0*/  PRMT R7, RZ, 0x7610, R7 ;  /* 0x00007610ff077816 */ /* 0x000fc60000000007 */
[----:B----4-:R0:W-:Y:S04]  /*41dd0*/  STL [R1+0x180], R14 ;  /* 0x0001800e01007387 */ /* 0x0101e80000100800 */
[----:B0-----:R-:W4:Y:S01]  /*41de0*/  LDL R14, [R1+0x13bc] ;  /* 0x0013bc00010e7983 */ /* 0x001f220000100800 */
[----:B--2---:R-:W-:-:S05]  /*41df0*/  @P2 IMAD.MOV.U32 R21, RZ, RZ, R32 ;  /* 0x000000ffff152224 */ /* 0x004fca00078e0020 */
[----:B------:R3:W2:Y:S02]  /*41e00*/  @P2 LDG.E.U8 R25, desc[UR14][R20.64] ;  /* 0x0000000e14192981 */ /* 0x0006a4000c1e1100 */
[----:B---3--:R-:W-:Y:S02]  /*41e10*/  @P2 IMAD.MOV.U32 R20, RZ, RZ, R23 ;  /* 0x000000ffff142224 */ /* 0x008fe400078e0017 */
[----:B------:R-:W-:-:S05]  /*41e20*/  @P2 IMAD.MOV.U32 R21, RZ, RZ, R24 ;  /* 0x000000ffff152224 */ /* 0x000fca00078e0018 */
[----:B------:R0:W3:Y:S02]  /*41e30*/  @P2 LDG.E.U8 R22, desc[UR14][R20.64] ;  /* 0x0000000e14162981 */ /* 0x0000e4000c1e1100 */
[----:B0-----:R-:W-:Y:S02]  /*41e40*/  @P1 IMAD.MOV.U32 R20, RZ, RZ, R29 ;  /* 0x000000ffff141224 */ /* 0x001fe400078e001d */
[----:B------:R-:W-:-:S05]  /*41e50*/  @P1 IMAD.MOV.U32 R21, RZ, RZ, R30 ;  /* 0x000000ffff151224 */ /* 0x000fca00078e001e */
[----:B------:R0:W3:Y:S01]  /*41e60*/  @P1 LDG.E.U8 R7, desc[UR14][R20.64] ;  /* 0x0000000e14071981 */ /* 0x0000e2000c1e1100 */
[----:B------:R-:W-:Y:S01]  /*41e70*/  PRMT R8, RZ, 0x7610, R8 ;  /* 0x00007610ff087816 */ /* 0x000fe20000000008 */
        /* <DEDUP_REMOVED lines=9> */
[----:B----4-:R-:W-:-:S05]  /*41f10*/  @P1 IMAD.MOV.U32 R20, RZ, RZ, R14 ;  /* 0x000000ffff141224 */ /* 0x010fca00078e000e */
[----:B------:R0:W4:Y:S04]  /*41f20*/  @P1 LDG.E.U8 R6, desc[UR14][R20.64] ;  /* 0x0000000e14061981 */ /* 0x000128000c1e1100 */
[----:B--2---:R1:W-:Y:S04]  /*41f30*/  STL [R1+0x17c], R25 ;  /* 0x00017c1901007387 */ /* 0x0043e80000100800 */
[----:B------:R-:W0:Y:S04]  /*41f40*/  LDL R24, [R1+0x13c4] ;  /* 0x0013c40001187983 */ /* 0x000e280000100800 */
[----:B------:R-:W2:Y:S04]  /*41f50*/  LDL R23, [R1+0x13c8] ;  /* 0x0013c80001177983 */ /* 0x000ea80000100800 */
[----:B-1----:R-:W2:Y:S04]  /*41f60*/  LDL R25, [R1+0x13c0] ;  /* 0x0013c00001197983 */ /* 0x002ea80000100800 */
[----:B---3--:R1:W-:Y:S04]  /*41f70*/  STL [R1+0x178], R22 ;  /* 0x0001781601007387 */ /* 0x0083e80000100800 */
[----:B-1----:R-:W3:Y:S04]  /*41f80*/  LDL R22, [R1+0x13cc] ;  /* 0x0013cc0001167983 */ /* 0x002ee80000100800 */
[----:B------:R-:W-:Y:S04]  /*41f90*/  STL [R1+0x1918], R7 ;  /* 0x0019180701007387 */ /* 0x000fe80000100800 */
[----:B------:R-:W3:Y:S04]  /*41fa0*/  LDL R12, [R1+0x13d0] ;  /* 0x0013d000010c7983 */ /* 0x000ee80000100800 */
[----:B------:R-:W3:Y:S01]  /*41fb0*/  LDL R11, [R1+0x13d4] ;  /* 0x0013d400010b7983 */ /* 0x000ee20000100800 */
[----:B------:R-:W-:-:S03]  /*41fc0*/  ISETP.GT.AND P2, PT, R19, 0x70, PT ;  /* 0x000000701300780c */ /* 0x000fc60003f44270 */
[----:B------:R-:W-:Y:S04]  /*41fd0*/  STL [R1+0x191c], R8 ;  /* 0x00191c0801007387 */ /* 0x000fe80000100800 */
[----:B------:R-:W-:Y:S04]  /*41fe0*/  STL [R1+0x184], R34 ;  /* 0x0001842201007387 */ /* 0x000fe80000100800 */
[----:B------:R-:W3:Y:S04]  /*41ff0*/  LDL R32, [R1+0x13d8] ;  /* 0x0013d80001207983 */ /* 0x000ee80000100800 */
[----:B------:R-:W3:Y:S04]  /*42000*/  LDL R31, [R1+0x13dc] ;  /* 0x0013dc00011f7983 */ /* 0x000ee80000100800 */
[----:B------:R-:W3:Y:S04]  /*42010*/  LDL R27, [R1+0x13e0] ;  /* 0x0013e000011b7983 */ /* 0x000ee80000100800 */
[----:B------:R-:W3:Y:S01]  /*42020*/  LDL R26, [R1+0x13e4] ;  /* 0x0013e400011a7983 */ /* 0x000ee20000100800 */
[----:B------:R-:W-:-:S03]  /*42030*/  PRMT R60, RZ, 0x7610, R60 ;  /* 0x00007610ff3c7816 */ /* 0x000fc6000000003c */
[----:B------:R1:W-:Y:S04]  /*42040*/  STL [R1+0x1920], R5 ;  /* 0x0019200501007387 */ /* 0x0003e80000100800 */
[----:B------:R-:W3:Y:S04]  /*42050*/  LDL R30, [R1+0x13e8] ;  /* 0x0013e800011e7983 */ /* 0x000ee80000100800 */
[----:B------:R-:W3:Y:S04]  /*42060*/  LDL R29, [R1+0x13ec] ;  /* 0x0013ec00011d7983 */ /* 0x000ee80000100800 */
[----:B------:R-:W3:Y:S04]  /*42070*/  LDL R28, [R1+0x13f0] ;  /* 0x0013f000011c7983 */ /* 0x000ee80000100800 */
[----:B------:R-:W3:Y:S01]  /*42080*/  LDL R14, [R1+0x13f4] ;  /* 0x0013f400010e7983 */ /* 0x000ee20000100800 */
[----:B------:R-:W-:Y:S01]  /*42090*/  PRMT R58, RZ, 0x7610, R58 ;  /* 0x00007610ff3a7816 */ /* 0x000fe2000000003a */
[----:B0-----:R-:W-:-:S02]  /*420a0*/  @P2 IMAD.MOV.U32 R20, RZ, RZ, R24 ;  /* 0x000000ffff142224 */ /* 0x001fc400078e0018 */
[----:B--2---:R-:W-:-:S05]  /*420b0*/  @P2 IMAD.MOV.U32 R21, RZ, RZ, R25 ;  /* 0x000000ffff152224 */ /* 0x004fca00078e0019 */
[----:B------:R0:W2:Y:S04]  /*420c0*/  @P2 LDG.E.U8 R60, desc[UR14][R20.64] ;  /* 0x0000000e143c2981 */ /* 0x0000a8000c1e1100 */
[----:B----4-:R4:W-:Y:S04]  /*420d0*/  STL [R1+0x1924], R6 ;  /* 0x0019240601007387 */ /* 0x0109e80000100800 */
[----:B------:R-:W2:Y:S04]  /*420e0*/  LDL R25, [R1+0x1400] ;  /* 0x0014000001197983 */ /* 0x000ea80000100800 */
[----:B------:R-:W2:Y:S01]  /*420f0*/  LDL R24, [R1+0x1404] ;  /* 0x0014040001187983 */ /* 0x000ea20000100800 */
[----:B------:R-:W-:-:S02]  /*42100*/  PRMT R56, RZ, 0x7610, R56 ;  /* 0x00007610ff387816 */ /* 0x000fc40000000038 */
[----:B------:R-:W-:Y:S02]  /*42110*/  ISETP.GT.AND P1, PT, R19, 0x71, PT ;  /* 0x000000711300780c */ /* 0x000fe40003f24270 */
[----:B------:R-:W-:Y:S01]  /*42120*/  PRMT R54, RZ, 0x7610, R54 ;  /* 0x00007610ff367816 */ /* 0x000fe20000000036 */
[----:B-1----:R-:W2:Y:S01]  /*42130*/  LDL R5, [R1+0x1414] ;  /* 0x0014140001057983 */ /* 0x002ea20000100800 */
[----:B------:R-:W-:Y:S02]  /*42140*/  PRMT R52, RZ, 0x7610, R52 ;  /* 0x00007610ff347816 */ /* 0x000fe40000000034 */
[----:B------:R-:W-:Y:S01]  /*42150*/  PRMT R50, RZ, 0x7610, R50 ;  /* 0x00007610ff327816 */ /* 0x000fe20000000032 */
[----:B0-----:R-:W-:Y:S02]  /*42160*/  @P2 IMAD.MOV.U32 R21, RZ, RZ, R23 ;  /* 0x000000ffff152224 */ /* 0x001fe400078e0017 */
[----:B---3--:R-:W-:Y:S01]  /*42170*/  @P2 IMAD.MOV.U32 R20, RZ, RZ, R22 ;  /* 0x000000ffff142224 */ /* 0x008fe200078e0016 */
[----:B------:R-:W3:Y:S04]  /*42180*/  LDL R23, [R1+0x13f8] ;  /* 0x0013f80001177983 */ /* 0x000ee80000100800 */
[----:B------:R-:W3:Y:S04]  /*42190*/  LDL R22, [R1+0x13fc] ;  /* 0x0013fc0001167983 */ /* 0x000ee80000100800 */
[----:B------:R0:W2:Y:S04]  /*421a0*/  @P2 LDG.E.U8 R58, desc[UR14][R20.64] ;  /* 0x0000000e143a2981 */ /* 0x0000a8000c1e1100 */
[----:B----4-:R-:W4:Y:S01]  /*421b0*/  LDL R6, [R1+0x1410] ;  /* 0x0014100001067983 */ /* 0x010f220000100800 */
[----:B------:R-:W-:-:S03]  /*421c0*/  PRMT R48, RZ, 0x7610, R48 ;  /* 0x00007610ff307816 */ /* 0x000fc60000000030 */
[----:B------:R-:W4:Y:S04]  /*421d0*/  LDL R34, [R1+0x1420] ;  /* 0x0014200001227983 */ /* 0x000f280000100800 */
[----:B------:R-:W4:Y:S04]  /*421e0*/  LDL R33, [R1+0x1448] ;  /* 0x0014480001217983 */ /* 0x000f280000100800 */
[----:B------:R-:W4:Y:S04]  /*421f0*/  LDL R36, [R1+0x1450] ;  /* 0x0014500001247983 */ /* 0x000f280000100800 */
[----:B------:R-:W4:Y:S04]  /*42200*/  LDL R35, [R1+0x1458] ;  /* 0x0014580001237983 */ /* 0x000f280000100800 */
[----:B------:R-:W4:Y:S04]  /*42210*/  LDL R40, [R1+0x1470] ;  /* 0x0014700001287983 */ /* 0x000f280000100800 */
[----:B------:R-:W4:Y:S04]  /*42220*/  LDL R39, [R1+0x1474] ;  /* 0x0014740001277983 */ /* 0x000f280000100800 */
[----:B------:R-:W4:Y:S01]  /*42230*/  LDL R38, [R1+0x1478] ;  /* 0x0014780001267983 */ /* 0x000f220000100800 */
[----:B0-----:R-:W-:-:S02]  /*42240*/  @P2 IMAD.MOV.U32 R20, RZ, RZ, R11 ;  /* 0x000000ffff142224 */ /* 0x001fc400078e000b */
[----:B------:R-:W-:Y:S01]  /*42250*/  @P2 IMAD.MOV.U32 R21, RZ, RZ, R12 ;  /* 0x000000ffff152224 */ /* 0x000fe200078e000c */
[----:B------:R-:W4:Y:S04]  /*42260*/  LDL R11, [R1+0x140c] ;  /* 0x00140c00010b7983 */ /* 0x000f280000100800 */
[----:B------:R-:W4:Y:S04]  /*42270*/  LDL R12, [R1+0x1408] ;  /* 0x00140800010c7983 */ /* 0x000f280000100800 */
[----:B------:R0:W4:Y:S01]  /*42280*/  @P2 LDG.E.U8 R56, desc[UR14][R20.64] ;  /* 0x0000000e14382981 */ /* 0x000122000c1e1100 */
[----:B------:R-:W-:-:S03]  /*42290*/  PRMT R9, RZ, 0x7610, R9 ;  /* 0x00007610ff097816 */ /* 0x000fc60000000009 */
[----:B------:R-:W4:Y:S04]  /*422a0*/  LDL R41, [R1+0x14c8] ;  /* 0x0014c80001297983 */ /* 0x000f280000100800 */
[----:B------:R-:W4:Y:S04]  /*422b0*/  LDL R42, [R1+0x14d0] ;  /* 0x0014d000012a7983 */ /* 0x000f280000100800 */
[----:B------:R-:W4:Y:S01]  /*422c0*/  LDL R47, [R1+0x1488] ;  /* 0x00148800012f7983 */ /* 0x000f220000100800 */
[----:B0-----:R-:W-:Y:S02]  /*422d0*/  @P2 IMAD.MOV.U32 R20, RZ, RZ, R31 ;  /* 0x000000ffff142224 */ /* 0x001fe400078e001f */
        /* <DEDUP_REMOVED lines=8> */
[----:B------:R0:W4:Y:S01]  /*42360*/  @P1 LDG.E.U8 R52, desc[UR14][R20.64] ;  /* 0x0000000e14341981 */ /* 0x000122000c1e1100 */
[----:B------:R-:W-:Y:S01]  /*42370*/  ISETP.GT.AND P2, PT, R19, 0x72, PT ;  /* 0x000000721300780c */ /* 0x000fe20003f44270 */
        /* <DEDUP_REMOVED lines=10> */
[----:B0-----:R-:W-:-:S06]  /*42420*/  PRMT R20, RZ, 0x7610, R20 ;  /* 0x00007610ff147816 */ /* 0x001fcc0000000014 */
[----:B---3--:R2:W3:Y:S02]  /*42430*/  @P1 LDG.E.U8 R20, desc[UR14][R22.64] ;  /* 0x0000000e16141981 */ /* 0x0084e4000c1e1100 */
[----:B--2---:R-:W-:Y:S02]  /*42440*/  @P2 IMAD.MOV.U32 R22, RZ, RZ, R24 ;  /* 0x000000ffff162224 */ /* 0x004fe400078e0018 */
[----:B------:R-:W-:Y:S02]  /*42450*/  @P2 IMAD.MOV.U32 R23, RZ, RZ, R25 ;  /* 0x000000ffff172224 */ /* 0x000fe400078e0019 */
[----:B----4-:R-:W-:Y:S02]  /*42460*/  @P2 IMAD.MOV.U32 R24, RZ, RZ, R11 ;  /* 0x000000ffff182224 */ /* 0x010fe400078e000b */
[----:B------:R-:W-:Y:S01]  /*42470*/  @P2 IMAD.MOV.U32 R25, RZ, RZ, R12 ;  /* 0x000000ffff192224 */ /* 0x000fe200078e000c */
[----:B------:R-:W2:Y:S04]  /*42480*/  LDL R11, [R1+0x143c] ;  /* 0x00143c00010b7983 */ /* 0x000ea80000100800 */
[----:B------:R-:W4:Y:S01]  /*42490*/  LDL R12, [R1+0x1438] ;  /* 0x00143800010c7983 */ /* 0x000f220000100800 */
[----:B------:R-:W-:-:S06]  /*424a0*/  PRMT R21, RZ, 0x7610, R21 ;  /* 0x00007610ff157816 */ /* 0x000fcc0000000015 */
[----:B------:R0:W3:Y:S01]  /*424b0*/  @P2 LDG.E.U8 R21, desc[UR14][R22.64] ;  /* 0x0000000e16152981 */ /* 0x0000e2000c1e1100 */
[----:B------:R-:W-:Y:S02]  /*424c0*/  ISETP.GT.AND P1, PT, R19, 0x73, PT ;  /* 0x000000731300780c */ /* 0x000fe40003f24270 */
[----:B0-----:R-:W-:Y:S02]  /*424d0*/  PRMT R22, RZ, 0x7610, R22 ;  /* 0x00007610ff167816 */ /* 0x001fe40000000016 */
[----:B------:R-:W-:-:S04]  /*424e0*/  PRMT R23, RZ, 0x7610, R23 ;  /* 0x00007610ff177816 */ /* 0x000fc80000000017 */
[----:B------:R0:W3:Y:S02]  /*424f0*/  @P2 LDG.E.U8 R22, desc[UR14][R24.64] ;  /* 0x0000000e18162981 */ /* 0x0000e4000c1e1100 */
[----:B0-----:R-:W-:Y:S02]  /*42500*/  @P2 IMAD.MOV.U32 R24, RZ, RZ, R5 ;  /* 0x000000ffff182224 */ /* 0x001fe400078e0005 */
[----:B------:R-:W-:Y:S01]  /*42510*/  @P2 IMAD.MOV.U32 R25, RZ, RZ, R6 ;  /* 0x000000ffff192224 */ /* 0x000fe200078e0006 */
[----:B------:R-:W3:Y:S04]  /*42520*/  LDL R5, [R1+0x1444] ;  /* 0x0014440001057983 */ /* 0x000ee80000100800 */
[----:B------:R-:W3:Y:S04]  /*42530*/  LDL R6, [R1+0x1440] ;  /* 0x0014400001067983 */ /* 0x000ee80000100800 */
[----:B------:R0:W3:Y:S02]  /*42540*/  @P2 LDG.E.U8 R23, desc[UR14][R24.64] ;  /* 0x0000000e18172981 */ /* 0x0000e4000c1e1100 */
[----:B0-----:R-:W-:-:S02]  /*42550*/  PRMT R24, RZ, 0x7610, R24 ;  /* 0x00007610ff187816 */ /* 0x001fc40000000018 */
[----:B------:R-:W-:-:S04]  /*42560*/  PRMT R25, RZ, 0x7610, R25 ;  /* 0x00007610ff197816 */ /* 0x000fc80000000019 */
[----:B------:R0:W3:Y:S02]  /*42570*/  @P2 LDG.E.U8 R24, desc[UR14][R26.64] ;  /* 0x0000000e1a182981 */ /* 0x0000e4000c1e1100 */
[----:B0-----:R-:W-:Y:S02]  /*42580*/  @P1 IMAD.MOV.U32 R26, RZ, RZ, R29 ;  /* 0x000000ffff1a1224 */ /* 0x001fe400078e001d */
[----:B------:R-:W-:Y:S02]  /*42590*/  @P1 IMAD.MOV.U32 R27, RZ, RZ, R34 ;  /* 0x000000ffff1b1224 */ /* 0x000fe400078e0022 */
[----:B------:R-:W-:Y:S02]  /*425a0*/  @P1 IMAD.MOV.U32 R29, RZ, RZ, R28 ;  /* 0x000000ffff1d1224 */ /* 0x000fe400078e001c */
[----:B------:R-:W-:Y:S01]  /*425b0*/  @P1 IMAD.MOV.U32 R28, RZ, RZ, R14 ;  /* 0x000000ffff1c1224 */ /* 0x000fe200078e000e */
[----:B------:R-:W3:Y:S04]  /*425c0*/  LDL R34, [R1+0x145c] ;  /* 0x00145c0001227983 */ /* 0x000ee80000100800 */
[----:B------:R-:W3:Y:S04]  /*425d0*/  LDL R14, [R1+0x1454] ;  /* 0x00145400010e7983 */ /* 0x000ee80000100800 */
[----:B------:R0:W3:Y:S02]  /*425e0*/  @P1 LDG.E.U8 R25, desc[UR14][R26.64] ;  /* 0x0000000e1a191981 */ /* 0x0000e4000c1e1100 */
[----:B0-----:R-:W-:-:S06]  /*425f0*/  PRMT R26, RZ, 0x7610, R26 ;  /* 0x00007610ff1a7816 */ /* 0x001fcc000000001a */
[----:B------:R0:W3:Y:S02]  /*42600*/  @P1 LDG.E.U8 R26, desc[UR14][R28.64] ;  /* 0x0000000e1c1a1981 */ /* 0x0000e4000c1e1100 */
[----:B0-----:R-:W-:Y:S02]  /*42610*/  @P1 IMAD.MOV.U32 R28, RZ, RZ, R30 ;  /* 0x000000ffff1c1224 */ /* 0x001fe400078e001e */
[----:B------:R-:W-:Y:S02]  /*42620*/  @P1 IMAD.MOV.U32 R29, RZ, RZ, R31 ;  /* 0x000000ffff1d1224 */ /* 0x000fe400078e001f */
[----:B--2---:R-:W-:Y:S02]  /*42630*/  @P1 IMAD.MOV.U32 R30, RZ, RZ, R11 ;  /* 0x000000ffff1e1224 */ /* 0x004fe400078e000b */
[----:B----4-:R-:W-:Y:S01]  /*42640*/  @P1 IMAD.MOV.U32 R31, RZ, RZ, R12 ;  /* 0x000000ffff1f1224 */ /* 0x010fe200078e000c */
[----:B------:R-:W2:Y:S04]  /*42650*/  LDL R11, [R1+0x1464] ;  /* 0x00146400010b7983 */ /* 0x000ea80000100800 */
[----:B------:R-:W4:Y:S01]  /*42660*/  LDL R12, [R1+0x1460] ;  /* 0x00146000010c7983 */ /* 0x000f220000100800 */
[----:B------:R-:W-:-:S02]  /*42670*/  PRMT R27, RZ, 0x7610, R27 ;  /* 0x00007610ff1b7816 */ /* 0x000fc4000000001b */
[----:B------:R-:W-:-:S04]  /*42680*/  ISETP.GT.AND P2, PT, R19, 0x74, PT ;  /* 0x000000741300780c */ /* 0x000fc80003f44270 */
[----:B------:R0:W4:Y:S02]  /*42690*/  @P1 LDG.E.U8 R27, desc[UR14][R28.64] ;  /* 0x0000000e1c1b1981 */ /* 0x000124000c1e1100 */
[----:B0-----:R-:W-:Y:S02]  /*426a0*/  PRMT R28, RZ, 0x7610, R28 ;  /* 0x00007610ff1c7816 */ /* 0x001fe4000000001c */
[----:B------:R-:W-:-:S04]  /*426b0*/  PRMT R29, RZ, 0x7610, R29 ;  /* 0x00007610ff1d7816 */ /* 0x000fc8000000001d */
[----:B------:R3:W4:Y:S02]  /*426c0*/  @P1 LDG.E.U8 R28, desc[UR14][R30.64] ;  /* 0x0000000e1e1c1981 */ /* 0x000724000c1e1100 */
[----:B---3--:R-:W-:Y:S02]  /*426d0*/  @P2 IMAD.MOV.U32 R30, RZ, RZ, R5 ;  /* 0x000000ffff1e2224 */ /* 0x008fe400078e0005 */
[----:B------:R-:W-:Y:S01]  /*426e0*/  @P2 IMAD.MOV.U32 R31, RZ, RZ, R6 ;  /* 0x000000ffff1f2224 */ /* 0x000fe200078e0006 */
[----:B------:R-:W3:Y:S04]  /*426f0*/  LDL R5, [R1+0x146c] ;  /* 0x00146c0001057983 */ /* 0x000ee80000100800 */
[----:B------:R-:W3:Y:S04]  /*42700*/  LDL R6, [R1+0x1468] ;  /* 0x0014680001067983 */ /* 0x000ee80000100800 */
[----:B------:R0:W3:Y:S01]  /*42710*/  @P2 LDG.E.U8 R29, desc[UR14][R30.64] ;  /* 0x0000000e1e1d2981 */ /* 0x0000e2000c1e1100 */
[----:B------:R-:W-:-:S02]  /*42720*/  ISETP.GT.AND P1, PT, R19, 0x75, PT ;  /* 0x000000751300780c */ /* 0x000fc40003f24270 */
[----:B0-----:R-:W-:Y:S02]  /*42730*/  PRMT R30, RZ, 0x7610, R30 ;  /* 0x00007610ff1e7816 */ /* 0x001fe4000000001e */
[----:B------:R-:W-:-:S04]  /*42740*/  PRMT R31, RZ, 0x7610, R31 ;  /* 0x00007610ff1f7816 */ /* 0x000fc8000000001f */
[----:B------:R0:W3:Y:S02]  /*42750*/  @P2 LDG.E.U8 R30, desc[UR14][R32.64] ;  /* 0x0000000e201e2981 */ /* 0x0000e4000c1e1100 */
[----:B0-----:R-:W-:Y:S02]  /*42760*/  @P2 IMAD.MOV.U32 R33, RZ, RZ, R36 ;  /* 0x000000ffff212224 */ /* 0x001fe400078e0024 */
[----:B------:R-:W-:Y:S02]  /*42770*/  @P2 IMAD.MOV.U32 R32, RZ, RZ, R14 ;  /* 0x000000ffff202224 */ /* 0x000fe400078e000e */
[----:B------:R-:W3:Y:S04]  /*42780*/  LDL R14, [R1+0x147c] ;  /* 0x00147c00010e7983 */ /* 0x000ee80000100800 */
[----:B------:R0:W3:Y:S02]  /*42790*/  @P2 LDG.E.U8 R31, desc[UR14][R32.64] ;  /* 0x0000000e201f2981 */ /* 0x0000e4000c1e1100 */
[----:B0-----:R-:W-:-:S06]  /*427a0*/  PRMT R32, RZ, 0x7610, R32 ;  /* 0x00007610ff207816 */ /* 0x001fcc0000000020 */
[----:B------:R2:W3:Y:S02]  /*427b0*/  @P2 LDG.E.U8 R32, desc[UR14][R34.64] ;  /* 0x0000000e22202981 */ /* 0x0004e4000c1e1100 */
[----:B--2---:R-:W-:Y:S02]  /*427c0*/  @P1 IMAD.MOV.U32 R34, RZ, RZ, R11 ;  /* 0x000000ffff221224 */ /* 0x004fe400078e000b */
[----:B----4-:R-:W-:Y:S01]  /*427d0*/  @P1 IMAD.MOV.U32 R35, RZ, RZ, R12 ;  /* 0x000000ffff231224 */ /* 0x010fe200078e000c */
[----:B------:R-:W2:Y:S04]  /*427e0*/  LDL R11, [R1+0x1484] ;  /* 0x00148400010b7983 */ /* 0x000ea80000100800 */
[----:B------:R-:W4:Y:S01]  /*427f0*/  LDL R12, [R1+0x1480] ;  /* 0x00148000010c7983 */ /* 0x000f220000100800 */
[----:B------:R-:W-:-:S06]  /*42800*/  PRMT R33, RZ, 0x7610, R33 ;  /* 0x00007610ff217816 */ /* 0x000fcc0000000021 */
[----:B------:R0:W4:Y:S01]  /*42810*/  @P1 LDG.E.U8 R33, desc[UR14][R34.64] ;  /* 0x0000000e22211981 */ /* 0x000122000c1e1100 */
[----:B------:R-:W-:Y:S02]  /*42820*/  ISETP.GT.AND P2, PT, R19, 0x76, PT ;  /* 0x000000761300780c */ /* 0x000fe40003f44270 */
[----:B0-----:R-:W-:Y:S02]  /*42830*/  PRMT R34, RZ, 0x7610, R34 ;  /* 0x00007610ff227816 */ /* 0x001fe40000000022 */
[----:B------:R-:W-:Y:S01]  /*42840*/  PRMT R35, RZ, 0x7610, R35 ;  /* 0x00007610ff237816 */ /* 0x000fe20000000023 */
[----:B---3--:R-:W-:Y:S02]  /*42850*/  @P1 IMAD.MOV.U32 R36, RZ, RZ, R5 ;  /* 0x000000ffff241224 */ /* 0x008fe400078e0005 */
[----:B------:R-:W-:Y:S01]  /*42860*/  @P1 IMAD.MOV.U32 R37, RZ, RZ, R6 ;  /* 0x000000ffff251224 */ /* 0x000fe200078e0006 */
[----:B------:R-:W3:Y:S04]  /*42870*/  LDL R5, [R1+0x14c4] ;  /* 0x0014c40001057983 */ /* 0x000ee80000100800 */
[----:B------:R-:W3:Y:S04]  /*42880*/  LDL R6, [R1+0x14c0] ;  /* 0x0014c00001067983 */ /* 0x000ee80000100800 */
[----:B------:R0:W3:Y:S02]  /*42890*/  @P1 LDG.E.U8 R34, desc[UR14][R36.64] ;  /* 0x0000000e24221981 */ /* 0x0000e4000c1e1100 */
[----:B0-----:R-:W-:-:S02]  /*428a0*/  @P1 IMAD.MOV.U32 R36, RZ, RZ, R39 ;  /* 0x000000ffff241224 */ /* 0x001fc400078e0027 */
[----:B------:R-:W-:Y:S02]  /*428b0*/  @P1 IMAD.MOV.U32 R37, RZ, RZ, R40 ;  /* 0x000000ffff251224 */ /* 0x000fe400078e0028 */
[----:B------:R-:W-:Y:S01]  /*428c0*/  @P1 IMAD.MOV.U32 R39, RZ, RZ, R38 ;  /* 0x000000ffff271224 */ /* 0x000fe200078e0026 */
[----:B------:R-:W3:Y:S04]  /*428d0*/  LDL R40, [R1+0x14cc] ;  /* 0x0014cc0001287983 */ /* 0x000ee80000100800 */
[----:B------:R0:W3:Y:S02]  /*428e0*/  @P1 LDG.E.U8 R35, desc[UR14][R36.64] ;  /* 0x0000000e24231981 */ /* 0x0000e4000c1e1100 */
[----:B0-----:R-:W-:Y:S01]  /*428f0*/  PRMT R36, RZ, 0x7610, R36 ;  /* 0x00007610ff247816 */ /* 0x001fe20000000024 */
[----:B------:R-:W-:-:S02]  /*42900*/  @P1 IMAD.MOV.U32 R38, RZ, RZ, R14 ;  /* 0x000000ffff261224 */ /* 0x000fc400078e000e */
[----:B------:R-:W3:Y:S04]  /*42910*/  LDL R14, [R1+0x14d4] ;  /* 0x0014d400010e7983 */ /* 0x000ee80000100800 */
[----:B------:R2:W3:Y:S02]  /*42920*/  @P1 LDG.E.U8 R36, desc[UR14][R38.64] ;  /* 0x0000000e26241981 */ /* 0x0004e4000c1e1100 */
[----:B--2---:R-:W-:Y:S02]  /*42930*/  @P2 IMAD.MOV.U32 R38, RZ, RZ, R11 ;  /* 0x000000ffff262224 */ /* 0x004fe400078e000b */
[----:B----4-:R-:W-:Y:S01]  /*42940*/  @P2 IMAD.MOV.U32 R39, RZ, RZ, R12 ;  /* 0x000000ffff272224 */ /* 0x010fe200078e000c */
[----:B------:R-:W2:Y:S04]  /*42950*/  LDL R11, [R1+0x14dc] ;  /* 0x0014dc00010b7983 */ /* 0x000ea80000100800 */
[----:B------:R-:W4:Y:S04]  /*42960*/  LDL R12, [R1+0x14d8] ;  /* 0x0014d800010c7983 */ /* 0x000f280000100800 */
[----:B------:R-:W2:Y:S01]  /*42970*/  @P2 LDG.E.U8 R9, desc[UR14][R38.64] ;  /* 0x0000000e26092981 */ /* 0x000ea2000c1e1100 */
[----:B------:R-:W-:-:S02]  /*42980*/  ISETP.GT.AND P1, PT, R19, 0x78, PT ;  /* 0x000000781300780c */ /* 0x000fc40003f24270 */
[----:B------:R-:W-:Y:S01]  /*42990*/  PRMT R37, RZ, 0x7610, R37 ;  /* 0x00007610ff257816 */ /* 0x000fe20000000025 */
[----:B--2---:R0:W-:Y:S10]  /*429a0*/  STL [R1+0xfc], R9 ;  /* 0x0000fc0901007387 */ /* 0x0041f40000100800 */
[----:B---3--:R-:W-:-:S02]  /*429b0*/  @P1 IMAD.MOV.U32 R38, RZ, RZ, R5 ;  /* 0x000000ffff261224 */ /* 0x008fc400078e0005 */
[----:B------:R-:W-:Y:S02]  /*429c0*/  @P1 IMAD.MOV.U32 R39, RZ, RZ, R6 ;  /* 0x000000ffff271224 */ /* 0x000fe400078e0006 */
[----:B----4-:R-:W-:Y:S01]  /*429d0*/  @P1 IMAD.MOV.U32 R43, RZ, RZ, R12 ;  /* 0x000000ffff2b1224 */ /* 0x010fe200078e000c */
[----:B------:R-:W-:Y:S01]  /*429e0*/  PRMT R8, RZ, 0x7610, R8 ;  /* 0x00007610ff087816 */ /* 0x000fe20000000008 */
[----:B------:R-:W2:Y:S04]  /*429f0*/  LDL R5, [R1+0x1494] ;  /* 0x0014940001057983 */ /* 0x000ea80000100800 */
[----:B------:R1:W3:Y:S04]  /*42a00*/  @P1 LDG.E.U8 R37, desc[UR14][R38.64] ;  /* 0x0000000e26251981 */ /* 0x0002e8000c1e1100 */
[----:B------:R-:W4:Y:S04]  /*42a10*/  LDL R6, [R1+0x1490] ;  /* 0x0014900001067983 */ /* 0x000f280000100800 */
[----:B0-----:R-:W2:Y:S04]  /*42a20*/  LDL R9, [R1+0x148c] ;  /* 0x00148c0001097983 */ /* 0x001ea80000100800 */
[----:B------:R-:W3:Y:S04]  /*42a30*/  LDL R44, [R1+0x1498] ;  /* 0x00149800012c7983 */ /* 0x000ee80000100800 */
[----:B------:R-:W3:Y:S01]  /*42a40*/  LDL R12, [R1+0x14a0] ;  /* 0x0014a000010c7983 */ /* 0x000ee20000100800 */
[----:B-1----:R-:W-:-:S02]  /*42a50*/  PRMT R38, RZ, 0x7610, R38 ;  /* 0x00007610ff267816 */ /* 0x002fc40000000026 */
[----:B------:R-:W-:-:S04]  /*42a60*/  PRMT R39, RZ, 0x7610, R39 ;  /* 0x00007610ff277816 */ /* 0x000fc80000000027 */
[----:B------:R0:W3:Y:S02]  /*42a70*/  @P1 LDG.E.U8 R38, desc[UR14][R40.64] ;  /* 0x0000000e28261981 */ /* 0x0000e4000c1e1100 */
[----:B0-----:R-:W-:Y:S02]  /*42a80*/  @P1 IMAD.MOV.U32 R40, RZ, RZ, R14 ;  /* 0x000000ffff281224 */ /* 0x001fe400078e000e */
[----:B------:R-:W-:Y:S02]  /*42a90*/  @P1 IMAD.MOV.U32 R41, RZ, RZ, R42 ;  /* 0x000000ffff291224 */ /* 0x000fe400078e002a */
[----:B------:R-:W-:Y:S01]  /*42aa0*/  @P1 IMAD.MOV.U32 R42, RZ, RZ, R11 ;  /* 0x000000ffff2a1224 */ /* 0x000fe200078e000b */
[----:B------:R-:W3:Y:S04]  /*42ab0*/  LDL R14, [R1+0x149c] ;  /* 0x00149c00010e7983 */ /* 0x000ee80000100800 */
[----:B------:R0:W3:Y:S04]  /*42ac0*/  @P1 LDG.E.U8 R39, desc[UR14][R40.64] ;  /* 0x0000000e28271981 */ /* 0x0000e8000c1e1100 */
[----:B------:R-:W3:Y:S01]  /*42ad0*/  LDL R11, [R1+0x14a4] ;  /* 0x0014a400010b7983 */ /* 0x000ee20000100800 */
[----:B0-----:R-:W-:-:S06]  /*42ae0*/  PRMT R40, RZ, 0x7610, R40 ;  /* 0x00007610ff287816 */ /* 0x001fcc0000000028 */
[----:B------:R0:W3:Y:S02]  /*42af0*/  @P1 LDG.E.U8 R40, desc[UR14][R42.64] ;  /* 0x0000000e2a281981 */ /* 0x0000e4000c1e1100 */
[----:B0-----:R-:W-:Y:S02]  /*42b00*/  @P2 IMAD.MOV.U32 R43, RZ, RZ, R47 ;  /* 0x000000ffff2b2224 */ /* 0x001fe400078e002f */
[----:B--2---:R-:W-:-:S05]  /*42b10*/  @P2 IMAD.MOV.U32 R42, RZ, RZ, R9 ;  /* 0x000000ffff2a2224 */ /* 0x004fca00078e0009 */
[----:B------:R0:W2:Y:S02]  /*42b20*/  @P2 LDG.E.U8 R8, desc[UR14][R42.64] ;  /* 0x0000000e2a082981 */ /* 0x0000a4000c1e1100 */
[----:B0-----:R-:W-:Y:S01]  /*42b30*/  @P2 IMAD.MOV.U32 R42, RZ, RZ, R5 ;  /* 0x000000ffff2a2224 */ /* 0x001fe200078e0005 */
[----:B------:R-:W-:Y:S02]  /*42b40*/  PRMT R46, RZ, 0x7610, R46 ;  /* 0x00007610ff2e7816 */ /* 0x000fe4000000002e */
[----:B------:R-:W-:Y:S01]  /*42b50*/  ISETP.GT.AND P1, PT, R19, 0x77, PT ;  /* 0x000000771300780c */ /* 0x000fe20003f24270 */
[----:B----4-:R-:W-:Y:S01]  /*42b60*/  @P2 IMAD.MOV.U32 R43, RZ, RZ, R6 ;  /* 0x000000ffff2b2224 */ /* 0x010fe200078e0006 */
[----:B------:R-:W-:-:S04]  /*42b70*/  PRMT R45, RZ, 0x7610, R45 ;  /* 0x00007610ff2d7816 */ /* 0x000fc8000000002d */
[----:B------:R3:W4:Y:S04]  /*42b80*/  @P2 LDG.E.U8 R46, desc[UR14][R42.64] ;  /* 0x0000000e2a2e2981 */ /* 0x000728000c1e1100 */
[----:B--2---:R0:W-:Y:S04]  /*42b90*/  STL [R1+0xe0], R8 ;  /* 0x0000e00801007387 */ /* 0x0041e80000100800 */
[----:B------:R-:W2:Y:S01]  /*42ba0*/  LDL R5, [R1+0x14ac] ;  /* 0x0014ac0001057983 */ /* 0x000ea20000100800 */
[----:B---3--:R-:W-:Y:S02]  /*42bb0*/  @P2 IMAD.MOV.U32 R42, RZ, RZ, R14 ;  /* 0x000000ffff2a2224 */ /* 0x008fe400078e000e */
[----:B------:R-:W-:Y:S01]  /*42bc0*/  @P2 IMAD.MOV.U32 R43, RZ, RZ, R44 ;  /* 0x000000ffff2b2224 */ /* 0x000fe200078e002c */
[----:B------:R-:W-:-:S02]  /*42bd0*/  PRMT R3, RZ, 0x7610, R3 ;  /* 0x00007610ff037816 */ /* 0x000fc40000000003 */
[----:B------:R-:W-:Y:S01]  /*42be0*/  PRMT R4, RZ, 0x7610, R4 ;  /* 0x00007610ff047816 */ /* 0x000fe20000000004 */
[----:B------:R-:W3:Y:S04]  /*42bf0*/  LDL R9, [R1+0x14e0] ;  /* 0x0014e00001097983 */ /* 0x000ee80000100800 */
[----:B------:R1:W3:Y:S04]  /*42c00*/  @P2 LDG.E.U8 R45, desc[UR14][R42.64] ;  /* 0x0000000e2a2d2981 */ /* 0x0002e8000c1e1100 */
[----:B0-----:R-:W3:Y:S04]  /*42c10*/  LDL R8, [R1+0x14a8] ;  /* 0x0014a80001087983 */ /* 0x001ee80000100800 */
[----:B------:R-:W4:Y:S04]  /*42c20*/  LDL R6, [R1+0x14e4] ;  /* 0x0014e40001067983 */ /* 0x000f280000100800 */
[----:B------:R-:W4:Y:S04]  /*42c30*/  LDL R44, [R1+0x14e8] ;  /* 0x0014e800012c7983 */ /* 0x000f280000100800 */
[----:B------:R-:W4:Y:S01]  /*42c40*/  LDL R14, [R1+0x14ec] ;  /* 0x0014ec00010e7983 */ /* 0x000f220000100800 */
[----:B-1----:R-:W-:-:S02]  /*42c50*/  @P1 IMAD.MOV.U32 R42, RZ, RZ, R11 ;  /* 0x000000ffff2a1224 */ /* 0x002fc400078e000b */
[----:B------:R-:W-:Y:S01]  /*42c60*/  @P1 IMAD.MOV.U32 R43, RZ, RZ, R12 ;  /* 0x000000ffff2b1224 */ /* 0x000fe200078e000c */
[----:B------:R-:W-:Y:S01]  /*42c70*/  ISETP.GT.AND P2, PT, R19, 0x79, PT ;  /* 0x000000791300780c */ /* 0x000fe20003f44270 */
[----:B------:R-:W4:Y:S04]  /*42c80*/  LDL R12, [R1+0x14f0] ;  /* 0x0014f000010c7983 */ /* 0x000f280000100800 */
[----:B------:R2:W4:Y:S04]  /*42c90*/  @P1 LDG.E.U8 R3, desc[UR14][R42.64] ;  /* 0x0000000e2a031981 */ /* 0x000528000c1e1100 */
[----:B------:R-:W4:Y:S01]  /*42ca0*/  LDL R11, [R1+0x14f4] ;  /* 0x0014f400010b7983 */ /* 0x000f220000100800 */
[----:B--2---:R-:W-:-:S02]  /*42cb0*/  @P1 IMAD.MOV.U32 R42, RZ, RZ, R5 ;  /* 0x000000ffff2a1224 */ /* 0x004fc400078e0005 */
[----:B---3--:R-:W-:-:S05]  /*42cc0*/  @P1 IMAD.MOV.U32 R43, RZ, RZ, R8 ;  /* 0x000000ffff2b1224 */ /* 0x008fca00078e0008 */
[----:B------:R0:W2:Y:S04]  /*42cd0*/  @P1 LDG.E.U8 R4, desc[UR14][R42.64] ;  /* 0x0000000e2a041981 */ /* 0x0000a8000c1e1100 */
[----:B----4-:R1:W-:Y:S04]  /*42ce0*/  STL [R1+0x1928], R3 ;  /* 0x0019280301007387 */ /* 0x0103e80000100800 */
[----:B------:R-:W3:Y:S04]  /*42cf0*/  LDL R8, [R1+0x14f8] ;  /* 0x0014f80001087983 */ /* 0x000ee80000100800 */
[----:B------:R-:W4:Y:S01]  /*42d00*/  LDL R5, [R1+0x14fc] ;  /* 0x0014fc0001057983 */ /* 0x000f220000100800 */
[----:B0-----:R-:W-:-:S02]  /*42d10*/  @P2 IMAD.MOV.U32 R42, RZ, RZ, R6 ;  /* 0x000000ffff2a2224 */ /* 0x001fc400078e0006 */
[----:B------:R-:W-:Y:S01]  /*42d20*/  @P2 IMAD.MOV.U32 R43, RZ, RZ, R9 ;  /* 0x000000ffff2b2224 */ /* 0x000fe200078e0009 */
[----:B------:R-:W-:-:S06]  /*42d30*/  PRMT R41, RZ, 0x7610, R41 ;  /* 0x00007610ff297816 */ /* 0x000fcc0000000029 */
[----:B------:R0:W3:Y:S04]  /*42d40*/  @P2 LDG.E.U8 R41, desc[UR14][R42.64] ;  /* 0x0000000e2a292981 */ /* 0x0000e8000c1e1100 */
[----:B--2---:R2:W-:Y:S04]  /*42d50*/  STL [R1+0x192c], R4 ;  /* 0x00192c0401007387 */ /* 0x0045e80000100800 */
[----:B------:R-:W4:Y:S04]  /*42d60*/  LDL R9, [R1+0x14b0] ;  /* 0x0014b00001097983 */ /* 0x000f280000100800 */
[----:B------:R-:W4:Y:S04]  /*42d70*/  LDL R6, [R1+0x14b4] ;  /* 0x0014b40001067983 */ /* 0x000f280000100800 */
[----:B------:R2:W-:Y:S04]  /*42d80*/  STL [R1+0xc8], R45 ;  /* 0x0000c82d01007387 */ /* 0x0005e80000100800 */
[----:B-1----:R-:W4:Y:S01]  /*42d90*/  LDL R3, [R1+0x14bc] ;  /* 0x0014bc0001037983 */ /* 0x002f220000100800 */
[----:B0-----:R-:W-:-:S03]  /*42da0*/  PRMT R42, RZ, 0x7610, R42 ;  /* 0x00007610ff2a7816 */ /* 0x001fc6000000002a */
[----:B--2---:R-:W2:Y:S01]  /*42db0*/  LDL R4, [R1+0x14b8] ;  /* 0x0014b80001047983 */ /* 0x004ea20000100800 */
[----:B------:R-:W-:Y:S02]  /*42dc0*/  @P2 IMAD.MOV.U32 R45, RZ, RZ, R44 ;  /* 0x000000ffff2d2224 */ /* 0x000fe400078e002c */
[----:B------:R-:W-:Y:S01]  /*42dd0*/  @P2 IMAD.MOV.U32 R44, RZ, RZ, R14 ;  /* 0x000000ffff2c2224 */ /* 0x000fe200078e000e */
[----:B------:R-:W-:-:S04]  /*42de0*/  PRMT R43, RZ, 0x7610, R43 ;  /* 0x00007610ff2b7816 */ /* 0x000fc8000000002b */
[----:B------:R0:W2:Y:S04]  /*42df0*/  @P2 LDG.E.U8 R42, desc[UR14][R44.64] ;  /* 0x0000000e2c2a2981 */ /* 0x0000a8000c1e1100 */
[----:B------:R4:W-:Y:S01]  /*42e00*/  STL [R1+0xd4], R46 ;  /* 0x0000d42e01007387 */ /* 0x0009e20000100800 */
[----:B---3--:R-:W-:Y:S01]  /*42e10*/  @P2 IMAD.MOV.U32 R47, RZ, RZ, R8 ;  /* 0x000000ffff2f2224 */ /* 0x008fe200078e0008 */
[----:B------:R-:W-:Y:S02]  /*42e20*/  PRMT R0, RZ, 0x7610, R0 ;  /* 0x00007610ff007816 */ /* 0x000fe40000000000 */
[----:B------:R-:W-:Y:S01]  /*42e30*/  PRMT R2, RZ, 0x7610, R2 ;  /* 0x00007610ff027816 */ /* 0x000fe20000000002 */
[----:B------:R-:W3:Y:S01]  /*42e40*/  LDL R8, [R1+0x1508] ;  /* 0x0015080001087983 */ /* 0x000ee20000100800 */
[----:B0-----:R-:W-:-:S02]  /*42e50*/  @P2 IMAD.MOV.U32 R44, RZ, RZ, R11 ;  /* 0x000000ffff2c2224 */ /* 0x001fc400078e000b */
[----:B------:R-:W-:Y:S02]  /*42e60*/  @P2 IMAD.MOV.U32 R45, RZ, RZ, R12 ;  /* 0x000000ffff2d2224 */ /* 0x000fe400078e000c */
[----:B----4-:R-:W-:Y:S01]  /*42e70*/  @P2 IMAD.MOV.U32 R46, RZ, RZ, R5 ;  /* 0x000000ffff2e2224 */ /* 0x010fe200078e0005 */
[----:B------:R-:W4:Y:S04]  /*42e80*/  LDL R12, [R1+0x1500] ;  /* 0x00150000010c7983 */ /* 0x000f280000100800 */
[----:B------:R0:W3:Y:S04]  /*42e90*/  @P2 LDG.E.U8 R43, desc[UR14][R44.64] ;  /* 0x0000000e2c2b2981 */ /* 0x0000e8000c1e1100 */
[----:B------:R-:W3:Y:S04]  /*42ea0*/  LDL R11, [R1+0x1504] ;  /* 0x00150400010b7983 */ /* 0x000ee80000100800 */
[----:B------:R-:W3:Y:S01]  /*42eb0*/  LDL R5, [R1+0x150c] ;  /* 0x00150c0001057983 */ /* 0x000ee20000100800 */
[----:B0-----:R-:W-:-:S06]  /*42ec0*/  PRMT R44, RZ, 0x7610, R44 ;  /* 0x00007610ff2c7816 */ /* 0x001fcc000000002c */
[----:B------:R0:W3:Y:S02]  /*42ed0*/  @P2 LDG.E.U8 R44, desc[UR14][R46.64] ;  /* 0x0000000e2e2c2981 */ /* 0x0000e4000c1e1100 */
[----:B0-----:R-:W-:Y:S02]  /*42ee0*/  @P1 IMAD.MOV.U32 R47, RZ, RZ, R9 ;  /* 0x000000ffff2f1224 */ /* 0x001fe400078e0009 */
[----:B------:R-:W-:Y:S01]  /*42ef0*/  @P1 IMAD.MOV.U32 R46, RZ, RZ, R6 ;  /* 0x000000ffff2e1224 */ /* 0x000fe200078e0006 */
[----:B------:R-:W3:Y:S04]  /*42f00*/  LDL R9, [R1+0x1510] ;  /* 0x0015100001097983 */ /* 0x000ee80000100800 */
[----:B------:R-:W3:Y:S04]  /*42f10*/  LDL R6, [R1+0x1514] ;  /* 0x0015140001067983 */ /* 0x000ee80000100800 */
[----:B------:R0:W3:Y:S02]  /*42f20*/  @P1 LDG.E.U8 R0, desc[UR14][R46.64] ;  /* 0x0000000e2e001981 */ /* 0x0000e4000c1e1100 */
[----:B0-----:R-:W-:-:S02]  /*42f30*/  @P1 IMAD.MOV.U32 R46, RZ, RZ, R3 ;  /* 0x000000ffff2e1224 */ /* 0x001fc400078e0003 */
[----:B--2---:R-:W-:-:S05]  /*42f40*/  @P1 IMAD.MOV.U32 R47, RZ, RZ, R4 ;  /* 0x000000ffff2f1224 */ /* 0x004fca00078e0004 */
[----:B------:R0:W2:Y:S01]  /*42f50*/  @P1 LDG.E.U8 R2, desc[UR14][R46.64] ;  /* 0x0000000e2e021981 */ /* 0x0000a2000c1e1100 */
[----:B------:R-:W-:Y:S02]  /*42f60*/  ISETP.GT.AND P2, PT, R19, 0x7a, PT ;  /* 0x0000007a1300780c */ /* 0x000fe40003f44270 */
[----:B------:R-:W-:Y:S01]  /*42f70*/  PRMT R45, RZ, 0x7610, R45 ;  /* 0x00007610ff2d7816 */ /* 0x000fe2000000002d */
[----:B---3--:R1:W-:Y:S04]  /*42f80*/  STL [R1+0x1930], R0 ;  /* 0x0019300001007387 */ /* 0x0083e80000100800 */
[----:B------:R-:W3:Y:S04]  /*42f90*/  LDL R4, [R1+0x1518] ;  /* 0x0015180001047983 */ /* 0x000ee80000100800 */
[----:B------:R-:W3:Y:S02]  /*42fa0*/  LDL R3, [R1+0x151c] ;  /* 0x00151c0001037983 */ /* 0x000ee40000100800 */
[----:B0-----:R-:W-:-:S02]  /*42fb0*/  @P2 IMAD.MOV.U32 R46, RZ, RZ, R11 ;  /* 0x000000ffff2e2224 */ /* 0x001fc400078e000b */
[----:B----4-:R-:W-:Y:S01]  /*42fc0*/  @P2 IMAD.MOV.U32 R47, RZ, RZ, R12 ;  /* 0x000000ffff2f2224 */ /* 0x010fe200078e000c */
[----:B------:R-:W-:-:S04]  /*42fd0*/  PRMT R49, RZ, 0x7610, R49 ;  /* 0x00007610ff317816 */ /* 0x000fc80000000031 */
[----:B------:R0:W4:Y:S04]  /*42fe0*/  @P2 LDG.E.U8 R45, desc[UR14][R46.64] ;  /* 0x0000000e2e2d2981 */ /* 0x000128000c1e1100 */
[----:B--2---:R2:W-:Y:S04]  /*42ff0*/  STL [R1+0x1934], R2 ;  /* 0x0019340201007387 */ /* 0x0045e80000100800 */
[----:B-1----:R-:W4:Y:S01]  /*43000*/  LDL R0, [R1+0x1524] ;  /* 0x0015240001007983 */ /* 0x002f220000100800 */
[----:B0-----:R-:W-:Y:S02]  /*43010*/  @P2 IMAD.MOV.U32 R46, RZ, RZ, R5 ;  /* 0x000000ffff2e2224 */ /* 0x001fe400078e0005 */
[----:B------:R-:W-:Y:S01]  /*43020*/  @P2 IMAD.MOV.U32 R47, RZ, RZ, R8 ;  /* 0x000000ffff2f2224 */ /* 0x000fe200078e0008 */
[----:B------:R-:W4:Y:S04]  /*43030*/  LDL R5, [R1+0x152c] ;  /* 0x00152c0001057983 */ /* 0x000f280000100800 */
[----:B------:R-:W4:Y:S04]  /*43040*/  LDL R8, [R1+0x1528] ;  /* 0x0015280001087983 */ /* 0x000f280000100800 */
[----:B------:R0:W4:Y:S01]  /*43050*/  @P2 LDG.E.U8 R49, desc[UR14][R46.64] ;  /* 0x0000000e2e312981 */ /* 0x000122000c1e1100 */
[----:B------:R-:W-:-:S02]  /*43060*/  PRMT R51, RZ, 0x7610, R51 ;  /* 0x00007610ff337816 */ /* 0x000fc40000000033 */
[----:B------:R-:W-:Y:S02]  /*43070*/  ISETP.GT.AND P1, PT, R19, 0x7b, PT ;  /* 0x0000007b1300780c */ /* 0x000fe40003f24270 */
[----:B------:R-:W-:Y:S01]  /*43080*/  PRMT R53, RZ, 0x7610, R53 ;  /* 0x00007610ff357816 */ /* 0x000fe20000000035 */
[----:B--2---:R-:W2:Y:S01]  /*43090*/  LDL R2, [R1+0x1520] ;  /* 0x0015200001027983 */ /* 0x004ea20000100800 */
[----:B------:R-:W-:Y:S02]  /*430a0*/  PRMT R55, RZ, 0x7610, R55 ;  /* 0x00007610ff377816 */ /* 0x000fe40000000037 */
[----:B------:R-:W-:Y:S02]  /*430b0*/  PRMT R57, RZ, 0x7610, R57 ;  /* 0x00007610ff397816 */ /* 0x000fe40000000039 */
[----:B------:R-:W-:Y:S01]  /*430c0*/  PRMT R59, RZ, 0x7610, R59 ;  /* 0x00007610ff3b7816 */ /* 0x000fe2000000003b */
[----:B------:R-:W2:Y:S01]  /*430d0*/  LDL R11, [R1+0x1550] ;  /* 0x00155000010b7983 */ /* 0x000ea20000100800 */
[----:B------:R-:W-:Y:S01]  /*430e0*/  PRMT R61, RZ, 0x7610, R61 ;  /* 0x00007610ff3d7816 */ /* 0x000fe2000000003d */
[----:B0-----:R-:W-:-:S02]  /*430f0*/  @P2 IMAD.MOV.U32 R46, RZ, RZ, R6 ;  /* 0x000000ffff2e2224 */ /* 0x001fc400078e0006 */
[----:B------:R-:W-:Y:S01]  /*43100*/  @P2 IMAD.MOV.U32 R47, RZ, RZ, R9 ;  /* 0x000000ffff2f2224 */ /* 0x000fe200078e0009 */
[----:B------:R-:W2:Y:S04]  /*43110*/  LDL R6, [R1+0x1534] ;  /* 0x0015340001067983 */ /* 0x000ea80000100800 */
[----:B------:R-:W2:Y:S04]  /*43120*/  LDL R9, [R1+0x1530] ;  /* 0x0015300001097983 */ /* 0x000ea80000100800 */
[----:B------:R3:W2:Y:S01]  /*43130*/  @P2 LDG.E.U8 R51, desc[UR14][R46.64] ;  /* 0x0000000e2e332981 */ /* 0x0006a2000c1e1100 */
[----:B------:R-:W-:-:S02]  /*43140*/  PRMT R63, RZ, 0x7610, R63 ;  /* 0x00007610ff3f7816 */ /* 0x000fc4000000003f */
[----:B------:R-:W-:Y:S02]  /*43150*/  PRMT R65, RZ, 0x7610, R65 ;  /* 0x00007610ff417816 */ /* 0x000fe40000000041 */
[----:B------:R-:W-:Y:S02]  /*43160*/  PRMT R67, RZ, 0x7610, R67 ;  /* 0x00007610ff437816 */ /* 0x000fe40000000043 */
[----:B------:R-:W-:Y:S02]  /*43170*/  PRMT R69, RZ, 0x7610, R69 ;  /* 0x00007610ff457816 */ /* 0x000fe40000000045 */
[----:B------:R-:W-:Y:S01]  /*43180*/  PRMT R71, RZ, 0x7610, R71 ;  /* 0x00007610ff477816 */ /* 0x000fe20000000047 */
[----:B------:R-:W2:Y:S01]  /*43190*/  LDL R12, [R1+0x1588] ;  /* 0x00158800010c7983 */ /* 0x000ea20000100800 */
[----:B---3--:R-:W-:Y:S02]  /*431a0*/  @P2 IMAD.MOV.U32 R47, RZ, RZ, R4 ;  /* 0x000000ffff2f2224 */ /* 0x008fe400078e0004 */
[----:B------:R-:W-:Y:S01]  /*431b0*/  @P2 IMAD.MOV.U32 R46, RZ, RZ, R3 ;  /* 0x000000ffff2e2224 */ /* 0x000fe200078e0003 */
[----:B------:R-:W3:Y:S04]  /*431c0*/  LDL R4, [R1+0x1538] ;  /* 0x0015380001047983 */ /* 0x000ee80000100800 */
[----:B------:R-:W3:Y:S04]  /*431d0*/  LDL R3, [R1+0x153c] ;  /* 0x00153c0001037983 */ /* 0x000ee80000100800 */
[----:B------:R4:W3:Y:S02]  /*431e0*/  @P2 LDG.E.U8 R53, desc[UR14][R46.64] ;  /* 0x0000000e2e352981 */ /* 0x0008e4000c1e1100 */
[----:B----4-:R-:W-:-:S02]  /*431f0*/  @P1 IMAD.MOV.U32 R46, RZ, RZ, R0 ;  /* 0x000000ffff2e1224 */ /* 0x010fc400078e0000 */
[----:B------:R-:W4:Y:S01]  /*43200*/  LDL R0, [R1+0x1544] ;  /* 0x0015440001007983 */ /* 0x000f220000100800 */
[----:B--2---:R-:W-:-:S03]  /*43210*/  @P1 IMAD.MOV.U32 R47, RZ, RZ, R2 ;  /* 0x000000ffff2f1224 */ /* 0x004fc600078e0002 */
[----:B------:R-:W2:Y:S04]  /*43220*/  LDL R2, [R1+0x1540] ;  /* 0x0015400001027983 */ /* 0x000ea80000100800 */
[----:B------:R0:W2:Y:S02]  /*43230*/  @P1 LDG.E.U8 R55, desc[UR14][R46.64] ;  /* 0x0000000e2e371981 */ /* 0x0000a4000c1e1100 */
[----:B0-----:R-:W-:Y:S02]  /*43240*/  @P1 IMAD.MOV.U32 R46, RZ, RZ, R5 ;  /* 0x000000ffff2e1224 */ /* 0x001fe400078e0005 */
[----:B------:R-:W-:Y:S01]  /*43250*/  @P1 IMAD.MOV.U32 R47, RZ, RZ, R8 ;  /* 0x000000ffff2f1224 */ /* 0x000fe200078e0008 */
[----:B------:R-:W2:Y:S04]  /*43260*/  LDL R5, [R1+0x154c] ;  /* 0x00154c0001057983 */ /* 0x000ea80000100800 */
[----:B------:R-:W2:Y:S04]  /*43270*/  LDL R8, [R1+0x1548] ;  /* 0x0015480001087983 */ /* 0x000ea80000100800 */
[----:B------:R0:W2:Y:S02]  /*43280*/  @P1 LDG.E.U8 R57, desc[UR14][R46.64] ;  /* 0x0000000e2e391981 */ /* 0x0000a4000c1e1100 */
[----:B0-----:R-:W-:-:S02]  /*43290*/  @P1 IMAD.MOV.U32 R46, RZ, RZ, R6 ;  /* 0x000000ffff2e1224 */ /* 0x001fc400078e0006 */
[----:B------:R-:W-:Y:S01]  /*432a0*/  @P1 IMAD.MOV.U32 R47, RZ, RZ, R9 ;  /* 0x000000ffff2f1224 */ /* 0x000fe200078e0009 */
[----:B------:R-:W2:Y:S01]  /*432b0*/  LDL R6, [R1+0x1554] ;  /* 0x0015540001067983 */ /* 0x000ea20000100800 */
[----:B------:R-:W-:-:S03]  /*432c0*/  ISETP.GT.AND P2, PT, R19, 0x7c, PT ;  /* 0x0000007c1300780c */ /* 0x000fc60003f44270 */
[----:B------:R-:W2:Y:S04]  /*432d0*/  LDL R9, [R1+0x1568] ;  /* 0x0015680001097983 */ /* 0x000ea80000100800 */
[----:B------:R3:W2:Y:S02]  /*432e0*/  @P1 LDG.E.U8 R59, desc[UR14][R46.64] ;  /* 0x0000000e2e3b1981 */ /* 0x0006a4000c1e1100 */
        /* <DEDUP_REMOVED lines=25> */
[----:B------:R4:W3:Y:S01]  /*43480*/  @P2 LDG.E.U8 R69, desc[UR14][R46.64] ;  /* 0x0000000e2e452981 */ /* 0x0008e2000c1e1100 */
[----:B------:R-:W-:Y:S01]  /*43490*/  PRMT R73, RZ, 0x7610, R73 ;  /* 0x00007610ff497816 */ /* 0x000fe20000000049 */
[----:B----4-:R-:W-:-:S02]  /*434a0*/  @P1 IMAD.MOV.U32 R46, RZ, RZ, R0 ;  /* 0x000000ffff2e1224 */ /* 0x010fc400078e0000 */
[----:B------:R-:W4:Y:S01]  /*434b0*/  LDL R0, [R1+0x1584] ;  /* 0x0015840001007983 */ /* 0x000f220000100800 */
[----:B--2---:R-:W-:-:S03]  /*434c0*/  @P1 IMAD.MOV.U32 R47, RZ, RZ, R2 ;  /* 0x000000ffff2f1224 */ /* 0x004fc600078e0002 */
[----:B------:R-:W2:Y:S04]  /*434d0*/  LDL R2, [R1+0x1580] ;  /* 0x0015800001027983 */ /* 0x000ea80000100800 */
[----:B------:R0:W2:Y:S01]  /*434e0*/  @P1 LDG.E.U8 R71, desc[UR14][R46.64] ;  /* 0x0000000e2e471981 */ /* 0x0000a2000c1e1100 */
[----:B------:R-:W-:Y:S01]  /*434f0*/  PRMT R75, RZ, 0x7610, R75 ;  /* 0x00007610ff4b7816 */ /* 0x000fe2000000004b */
[----:B0-----:R-:W-:Y:S02]  /*43500*/  @P1 IMAD.MOV.U32 R47, RZ, RZ, R9 ;  /* 0x000000ffff2f1224 */ /* 0x001fe400078e0009 */
[----:B------:R-:W-:Y:S01]  /*43510*/  @P1 IMAD.MOV.U32 R46, RZ, RZ, R8 ;  /* 0x000000ffff2e1224 */ /* 0x000fe200078e0008 */
[----:B------:R-:W2:Y:S04]  /*43520*/  LDL R9, [R1+0x1590] ;  /* 0x0015900001097983 */ /* 0x000ea80000100800 */
[----:B------:R-:W2:Y:S04]  /*43530*/  LDL R8, [R1+0x1594] ;  /* 0x0015940001087983 */ /* 0x000ea80000100800 */
[----:B------:R0:W2:Y:S02]  /*43540*/  @P1 LDG.E.U8 R73, desc[UR14][R46.64] ;  /* 0x0000000e2e491981 */ /* 0x0000a4000c1e1100 */
[----:B0-----:R-:W-:-:S02]  /*43550*/  @P1 IMAD.MOV.U32 R46, RZ, RZ, R5 ;  /* 0x000000ffff2e1224 */ /* 0x001fc400078e0005 */
[----:B------:R-:W-:Y:S01]  /*43560*/  @P1 IMAD.MOV.U32 R47, RZ, RZ, R6 ;  /* 0x000000ffff2f1224 */ /* 0x000fe200078e0006 */
[----:B------:R-:W2:Y:S04]  /*43570*/  LDL R5, [R1+0x159c] ;  /* 0x00159c0001057983 */ /* 0x000ea80000100800 */
[----:B------:R-:W2:Y:S04]  /*43580*/  LDL R6, [R1+0x1598] ;  /* 0x0015980001067983 */ /* 0x000ea80000100800 */
[----:B------:R3:W2:Y:S02]  /*43590*/  @P1 LDG.E.U8 R75, desc[UR14][R46.64] ;  /* 0x0000000e2e4b1981 */ /* 0x0006a4000c1e1100 */
[----:B---3--:R-:W-:-:S02]  /*435a0*/  @P1 IMAD.MOV.U32 R47, RZ, RZ, R4 ;  /* 0x000000ffff2f1224 */ /* 0x008fc400078e0004 */
[----:B------:R-:W-:Y:S01]  /*435b0*/  @P1 IMAD.MOV.U32 R46, RZ, RZ, R3 ;  /* 0x000000ffff2e1224 */ /* 0x000fe200078e0003 */
[----:B------:R-:W3:Y:S04]  /*435c0*/  LDL R4, [R1+0x15a0] ;  /* 0x0015a00001047983 */ /* 0x000ee80000100800 */
[----:B------:R-:W3:Y:S01]  /*435d0*/  LDL R3, [R1+0x15a4] ;  /* 0x0015a40001037983 */ /* 0x000ee20000100800 */
[----:B------:R-:W-:Y:S02]  /*435e0*/  ISETP.GT.AND P2, PT, R19, 0x7e, PT ;  /* 0x0000007e1300780c */ /* 0x000fe40003f44270 */
[----:B------:R-:W-:Y:S02]  /*435f0*/  PRMT R77, RZ, 0x7610, R77 ;  /* 0x00007610ff4d7816 */ /* 0x000fe4000000004d */
[----:B------:R-:W-:-:S04]  /*43600*/  PRMT R13, RZ, 0x7610, R13 ;  /* 0x00007610ff0d7816 */ /* 0x000fc8000000000d */
[----:B------:R4:W3:Y:S01]  /*43610*/  @P1 LDG.E.U8 R77, desc[UR14][R46.64] ;  /* 0x0000000e2e4d1981 */ /* 0x0008e2000c1e1100 */
[----:B------:R-:W-:-:S04]  /*43620*/  PRMT R10, RZ, 0x7610, R10 ;  /* 0x00007610ff0a7816 */ /* 0x000fc8000000000a */
[----:B----4-:R-:W-:Y:S02]  /*43630*/  @P2 IMAD.MOV.U32 R46, RZ, RZ, R0 ;  /* 0x000000ffff2e2224 */ /* 0x010fe400078e0000 */
[----:B--2---:R-:W-:Y:S01]  /*43640*/  @P2 IMAD.MOV.U32 R47, RZ, RZ, R2 ;  /* 0x000000ffff2f2224 */ /* 0x004fe200078e0002 */
[----:B------:R-:W-:Y:S02]  /*43650*/  PRMT R7, RZ, 0x7610, R7 ;  /* 0x00007610ff077816 */ /* 0x000fe40000000007 */
[----:B------:R-:W-:Y:S02]  /*43660*/  ISETP.GT.AND P1, PT, R19, 0x7f, PT ;  /* 0x0000007f1300780c */ /* 0x000fe40003f24270 */
[----:B------:R-:W-:Y:S02]  /*43670*/  PRMT R15, RZ, 0x7610, R15 ;  /* 0x00007610ff0f7816 */ /* 0x000fe4000000000f */
[----:B------:R-:W-:Y:S01]  /*43680*/  PRMT R88, RZ, 0x7610, R88 ;  /* 0x00007610ff587816 */ /* 0x000fe20000000058 */
[----:B------:R0:W2:Y:S04]  /*43690*/  @P2 LDG.E.U8 R13, desc[UR14][R46.64] ;  /* 0x0000000e2e0d2981 */ /* 0x0000a8000c1e1100 */
[----:B------:R-:W4:Y:S04]  /*436a0*/  LDL R2, [R1+0x15a8] ;  /* 0x0015a80001027983 */ /* 0x000f280000100800 */
[----:B------:R-:W2:Y:S01]  /*436b0*/  LDL R0, [R1+0x15ac] ;  /* 0x0015ac0001007983 */ /* 0x000ea20000100800 */
[----:B0-----:R-:W-:-:S02]  /*436c0*/  @P2 IMAD.MOV.U32 R46, RZ, RZ, R11 ;  /* 0x000000ffff2e2224 */ /* 0x001fc400078e000b */
[----:B------:R-:W-:-:S05]  /*436d0*/  @P2 IMAD.MOV.U32 R47, RZ, RZ, R12 ;  /* 0x000000ffff2f2224 */ /* 0x000fca00078e000c */
        /* <DEDUP_REMOVED lines=8> */
[----:B------:R-:W-:-:S05]  /*43760*/  @P1 IMAD.MOV.U32 R46, RZ, RZ, R3 ;  /* 0x000000ffff2e1224 */ /* 0x000fca00078e0003 */
[----:B------:R4:W3:Y:S02]  /*43770*/  @P1 LDG.E.U8 R88, desc[UR14][R46.64] ;  /* 0x0000000e2e581981 */ /* 0x0008e4000c1e1100 */
[----:B----4-:R-:W-:Y:S02]  /*43780*/  @P1 IMAD.MOV.U32 R47, RZ, RZ, R2 ;  /* 0x000000ffff2f1224 */ /* 0x010fe400078e0002 */
[----:B--2---:R-:W-:Y:S01]  /*43790*/  @P1 IMAD.MOV.U32 R46, RZ, RZ, R0 ;  /* 0x000000ffff2e1224 */ /* 0x004fe200078e0000 */
[----:B---3--:R-:W-:Y:S04]  /*437a0*/  STL [R1+0x1938], R88 ;  /* 0x0019385801007387 */ /* 0x008fe80000100800 */
[----:B------:R-:W2:Y:S04]  /*437b0*/  LDL R4, [R1+0x15b0] ;  /* 0x0015b00001047983 */ /* 0x000ea80000100800 */
[----:B------:R-:W3:Y:S04]  /*437c0*/  LDL R3, [R1+0x15b4] ;  /* 0x0015b40001037983 */ /* 0x000ee80000100800 */
[----:B------:R-:W4:Y:S04]  /*437d0*/  LDL R2, [R1+0x15b8] ;  /* 0x0015b80001027983 */ /* 0x000f280000100800 */
[----:B------:R-:W4:Y:S01]  /*437e0*/  LDL R0, [R1+0x15bc] ;  /* 0x0015bc0001007983 */ /* 0x000f220000100800 */
[----:B------:R-:W-:-:S03]  /*437f0*/  PRMT R18, RZ, 0x7610, R18 ;  /* 0x00007610ff127816 */ /* 0x000fc60000000012 */
[----:B------:R-:W4:Y:S04]  /*43800*/  LDL.LU R6, [R1+0x6b8] ;  /* 0x0006b80001067983 */ /* 0x000f280000300800 */
[----:B------:R-:W4:Y:S04]  /*43810*/  LDL.LU R5, [R1+0x6b4] ;  /* 0x0006b40001057983 */ /* 0x000f280000300800 */
[----:B------:R-:W4:Y:S04]  /*43820*/  LDL.LU R8, [R1+0x6b0] ;  /* 0x0006b00001087983 */ /* 0x000f280000300800 */
[----:B------:R0:W-:Y:S04]  /*43830*/  STL [R1+0x48], R7 ;  /* 0x0000480701007387 */ /* 0x0001e80000100800 */
[----:B------:R2:W4:Y:S01]  /*43840*/  @P1 LDG.E.U8 R18, desc[UR14][R46.64] ;  /* 0x0000000e2e121981 */ /* 0x000522000c1e1100 */
[----:B------:R-:W-:-:S02]  /*43850*/  PRMT R17, RZ, 0x7610, R17 ;  /* 0x00007610ff117816 */ /* 0x000fc40000000011 */
[----:B------:R-:W-:Y:S01]  /*43860*/  PRMT R16, RZ, 0x7610, R16 ;  /* 0x00007610ff107816 */ /* 0x000fe20000000010 */
[----:B0-----:R-:W4:Y:S04]  /*43870*/  LDL.LU R7, [R1+0x6ac] ;  /* 0x0006ac0001077983 */ /* 0x001f280000300800 */
[----:B------:R-:W4:Y:S04]  /*43880*/  LDL.LU R66, [R1+0x638] ;  /* 0x0006380001427983 */ /* 0x000f280000300800 */
[----:B------:R-:W4:Y:S04]  /*43890*/  LDL.LU R68, [R1+0x634] ;  /* 0x0006340001447983 */ /* 0x000f280000300800 */
[----:B------:R-:W4:Y:S04]  /*438a0*/  LDL.LU R84, [R1+0x630] ;  /* 0x0006300001547983 */ /* 0x000f280000300800 */
[----:B------:R-:W4:Y:S04]  /*438b0*/  LDL.LU R85, [R1+0x628] ;  /* 0x0006280001557983 */ /* 0x000f280000300800 */
[----:B------:R-:W4:Y:S04]  /*438c0*/  LDL.LU R86, [R1+0x5ac] ;  /* 0x0005ac0001567983 */ /* 0x000f280000300800 */
[----:B------:R-:W4:Y:S04]  /*438d0*/  LDL.LU R87, [R1+0x5a8] ;  /* 0x0005a80001577983 */ /* 0x000f280000300800 */
[----:B------:R-:W-:Y:S04]  /*438e0*/  STL [R1+0x60], R13 ;  /* 0x0000600d01007387 */ /* 0x000fe80000100800 */
[----:B------:R-:W4:Y:S04]  /*438f0*/  LDL.LU R89, [R1+0x5a0] ;  /* 0x0005a00001597983 */ /* 0x000f280000300800 */
[----:B------:R-:W4:Y:S04]  /*43900*/  LDL.LU R90, [R1+0x598] ;  /* 0x00059800015a7983 */ /* 0x000f280000300800 */
[----:B------:R-:W4:Y:S04]  /*43910*/  LDL.LU R91, [R1+0x518] ;  /* 0x00051800015b7983 */ /* 0x000f280000300800 */
[----:B------:R0:W-:Y:S04]  /*43920*/  STL [R1+0x54], R10 ;  /* 0x0000540a01007387 */ /* 0x0001e80000100800 */
[----:B------:R-:W4:Y:S04]  /*43930*/  LDL.LU R92, [R1+0x510] ;  /* 0x00051000015c7983 */ /* 0x000f280000300800 */
[----:B------:R-:W4:Y:S04]  /*43940*/  LDL.LU R93, [R1+0x508] ;  /* 0x00050800015d7983 */ /* 0x000f280000300800 */
[----:B------:R-:W4:Y:S04]  /*43950*/  LDL.LU R9, [R1+0x4e8] ;  /* 0x0004e80001097983 */ /* 0x000f280000300800 */
[----:B0-----:R-:W4:Y:S01]  /*43960*/  LDL.LU R10, [R1+0x464] ;  /* 0x00046400010a7983 */ /* 0x001f220000300800 */
[----:B------:R-:W0:Y:S03]  /*43970*/  S2R R82, SR_TID.X ;  /* 0x0000000000527919 */ /* 0x000e260000002100 */
[----:B------:R-:W4:Y:S04]  /*43980*/  LDL.LU R14, [R1+0x460] ;  /* 0x00046000010e7983 */ /* 0x000f280000300800 */
[----:B------:R-:W4:Y:S04]  /*43990*/  LDL.LU R13, [R1+0x45c] ;  /* 0x00045c00010d7983 */ /* 0x000f280000300800 */
[----:B------:R-:W4:Y:S04]  /*439a0*/  LDL.LU R12, [R1+0x458] ;  /* 0x00045800010c7983 */ /* 0x000f280000300800 */
[----:B------:R-:W4:Y:S01]  /*439b0*/  LDL.LU R11, [R1+0x3e4] ;  /* 0x0003e400010b7983 */ /* 0x000f220000300800 */
[----:B--2---:R-:W-:-:S02]  /*439c0*/  @P1 IMAD.MOV.U32 R47, RZ, RZ, R4 ;  /* 0x000000ffff2f1224 */ /* 0x004fc400078e0004 */
[----:B---3--:R-:W-:-:S05]  /*439d0*/  @P1 IMAD.MOV.U32 R46, RZ, RZ, R3 ;  /* 0x000000ffff2e1224 */ /* 0x008fca00078e0003 */
[----:B------:R4:W2:Y:S02]  /*439e0*/  @P1 LDG.E.U8 R17, desc[UR14][R46.64] ;  /* 0x0000000e2e111981 */ /* 0x0008a4000c1e1100 */
[----:B----4-:R-:W-:Y:S02]  /*439f0*/  @P1 IMAD.MOV.U32 R46, RZ, RZ, R0 ;  /* 0x000000ffff2e1224 */ /* 0x010fe400078e0000 */
[----:B------:R-:W-:-:S05]  /*43a00*/  @P1 IMAD.MOV.U32 R47, RZ, RZ, R2 ;  /* 0x000000ffff2f1224 */ /* 0x000fca00078e0002 */
[----:B------:R-:W3:Y:S01]  /*43a10*/  @P1 LDG.E.U8 R16, desc[UR14][R46.64] ;  /* 0x0000000e2e101981 */ /* 0x000ee2000c1e1100 */
[----:B------:R-:W-:Y:S01]  /*43a20*/  BAR.SYNC.DEFER_BLOCKING 0x0 ;  /* 0x0000000000007b1d */ /* 0x000fe20000010000 */
[----:B0-----:R-:W-:-:S05]  /*43a30*/  LOP3.LUT R82, R82, 0x7f, RZ, 0xc0, !PT ;  /* 0x0000007f52527812 */ /* 0x001fca00078ec0ff */
[----:B------:R-:W-:Y:S04]  /*43a40*/  STL [R1+0x193c], R18 ;  /* 0x00193c1201007387 */ /* 0x000fe80000100800 */
[----:B------:R0:W-:Y:S04]  /*43a50*/  STS.U8 [R82+UR4+0x14c00], R92 ;  /* 0x014c005c52007988 */ /* 0x0001e80008000004 */
[----:B------:R1:W-:Y:S04]  /*43a60*/  STS.U8 [R82+UR4+0x18c00], R93 ;  /* 0x018c005d52007988 */ /* 0x0003e80008000004 */
[----:B------:R4:W-:Y:S04]  /*43a70*/  STS.U8 [R82+UR4+0x1cc00], R9 ;  /* 0x01cc000952007988 */ /* 0x0009e80008000004 */
[----:B------:R0:W-:Y:S04]  /*43a80*/  STS.U8 [R82+UR4+0x11000], R10 ;  /* 0x0110000a52007988 */ /* 0x0001e80008000004 */
[----:B--2---:R-:W-:Y:S04]  /*43a90*/  STL [R1+0x1940], R17 ;  /* 0x0019401101007387 */ /* 0x004fe80000100800 */
[----:B---3--:R2:W-:Y:S04]  /*43aa0*/  STL [R1+0x1944], R16 ;  /* 0x0019441001007387 */ /* 0x0085e80000100800 */
[----:B0-----:R-:W3:Y:S04]  /*43ab0*/  LDL.LU R92, [R1+0x3e0] ;  /* 0x0003e000015c7983 */ /* 0x001ee80000300800 */
[----:B-1----:R-:W3:Y:S04]  /*43ac0*/  LDL.LU R93, [R1+0x3dc] ;  /* 0x0003dc00015d7983 */ /* 0x002ee80000300800 */
[----:B----4-:R-:W4:Y:S04]  /*43ad0*/  LDL.LU R9, [R1+0x3d8] ;  /* 0x0003d80001097983 */ /* 0x010f280000300800 */
[----:B------:R-:W4:Y:S04]  /*43ae0*/  LDL.LU R10, [R1+0x364] ;  /* 0x00036400010a7983 */ /* 0x000f280000300800 */
[----:B--2---:R-:W2:Y:S04]  /*43af0*/  LDL.LU R16, [R1+0x360] ;  /* 0x0003600001107983 */ /* 0x004ea80000300800 */
        /* <DEDUP_REMOVED lines=8> */
[----:B------:R0:W-:Y:S04]  /*43b80*/  STS.U8 [R82+UR4+0x10000], R6 ;  /* 0x0100000652007988 */ /* 0x0001e80008000004 */
[----:B------:R-:W2:Y:S04]  /*43b90*/  LDL.LU R3, [R1+0x25c] ;  /* 0x00025c0001037983 */ /* 0x000ea80000300800 */
[----:B------:R1:W-:Y:S04]  /*43ba0*/  STS.U8 [R82+UR4+0x14000], R5 ;  /* 0x0140000552007988 */ /* 0x0003e80008000004 */
[----:B------:R0:W-:Y:S04]  /*43bb0*/  STS.U8 [R82+UR4+0x18000], R8 ;  /* 0x0180000852007988 */ /* 0x0001e80008000004 */
[----:B------:R0:W-:Y:S04]  /*43bc0*/  STS.U8 [R82+UR4+0x1c000], R7 ;  /* 0x01c0000752007988 */ /* 0x0001e80008000004 */
[----:B------:R1:W-:Y:S04]  /*43bd0*/  STS.U8 [R82+UR4+0x10400], R66 ;  /* 0x0104004252007988 */ /* 0x0003e80008000004 */
[----:B------:R1:W-:Y:S04]  /*43be0*/  STS.U8 [R82+UR4+0x14400], R68 ;  /* 0x0144004452007988 */ /* 0x0003e80008000004 */
[----:B0-----:R-:W2:Y:S04]  /*43bf0*/  LDL.LU R6, [R1+0x258] ;  /* 0x0002580001067983 */ /* 0x001ea80000300800 */
[----:B-1----:R-:W2:Y:S04]  /*43c00*/  LDL.LU R5, [R1+0x1e8] ;  /* 0x0001e80001057983 */ /* 0x002ea80000300800 */
        /* <DEDUP_REMOVED lines=26> */
[----:B---3--:R0:W-:Y:S04]  /*43db0*/  STS.U8 [R82+UR4+0x15400], R92 ;  /* 0x0154005c52007988 */ /* 0x0081e80008000004 */
[----:B------:R1:W-:Y:S04]  /*43dc0*/  STS.U8 [R82+UR4+0x19400], R93 ;  /* 0x0194005d52007988 */ /* 0x0003e80008000004 */
[----:B----4-:R3:W-:Y:S04]  /*43dd0*/  STS.U8 [R82+UR4+0x1d400], R9 ;  /* 0x01d4000952007988 */ /* 0x0107e80008000004 */
[----:B------:R4:W-:Y:S04]  /*43de0*/  STS.U8 [R82+UR4+0x11800], R10 ;  /* 0x0118000a52007988 */ /* 0x0009e80008000004 */
[----:B0-----:R-:W2:Y:S04]  /*43df0*/  LDL.LU R92, [R1+0x1998] ;  /* 0x00199800015c7983 */ /* 0x001ea80000300800 */
[----:B-1----:R-:W2:Y:S04]  /*43e00*/  LDL.LU R93, [R1+0x1994] ;  /* 0x00199400015d7983 */ /* 0x002ea80000300800 */
[----:B---3--:R-:W3:Y:S04]  /*43e10*/  LDL.LU R9, [R1+0x1990] ;  /* 0x0019900001097983 */ /* 0x008ee80000300800 */
[----:B----4-:R-:W4:Y:S04]  /*43e20*/  LDL.LU R10, [R1+0x198c] ;  /* 0x00198c00010a7983 */ /* 0x010f280000300800 */
[----:B--2---:R0:W-:Y:S04]  /*43e30*/  STS.U8 [R82+UR4+0x16000], R4 ;  /* 0x0160000452007988 */ /* 0x0041e80008000004 */
[----:B------:R1:W-:Y:S04]  /*43e40*/  STS.U8 [R82+UR4+0x1a000], R3 ;  /* 0x01a0000352007988 */ /* 0x0003e80008000004 */
[----:B0-----:R-:W2:Y:S04]  /*43e50*/  LDL.LU R4, [R1+0x6a8] ;  /* 0x0006a80001047983 */ /* 0x001ea80000300800 */
[----:B------:R0:W-:Y:S04]  /*43e60*/  STS.U8 [R82+UR4+0x1e000], R6 ;  /* 0x01e0000652007988 */ /* 0x0001e80008000004 */
[----:B-1----:R-:W2:Y:S04]  /*43e70*/  LDL.LU R3, [R1+0x694] ;  /* 0x0006940001037983 */ /* 0x002ea80000300800 */
        /* <DEDUP_REMOVED lines=33> */
[----:B----4-:R0:W-:Y:S04]  /*44090*/  STS.U8 [R82+UR4+0x13400], R10 ;  /* 0x0134000a52007988 */ /* 0x0101e80008000004 */
[----:B0-----:R-:W4:Y:S04]  /*440a0*/  LDL.LU R10, [R1+0x448] ;  /* 0x00044800010a7983 */ /* 0x001f280000300800 */
[----:B---3--:R0:W-:Y:S04]  /*440b0*/  STS.U8 [R82+UR4+0x17400], R9 ;  /* 0x0174000952007988 */ /* 0x0081e80008000004 */
[----:B------:R-:W-:Y:S04]  /*440c0*/  STS.U8 [R82+UR4+0x15800], R16 ;  /* 0x0158001052007988 */ /* 0x000fe80008000004 */
[----:B------:R-:W-:Y:S04]  /*440d0*/  STS.U8 [R82+UR4+0x19800], R46 ;  /* 0x0198002e52007988 */ /* 0x000fe80008000004 */
[----:B------:R-:W-:Y:S04]  /*440e0*/  STS.U8 [R82+UR4+0x1d800], R47 ;  /* 0x01d8002f52007988 */ /* 0x000fe80008000004 */
        /* <DEDUP_REMOVED lines=17> */
[----:B------:R1:W-:Y:S04]  /*44200*/  STS.U8 [R9+UR4+0x1c880], R87 ;  /* 0x01c8805709007988 */ /* 0x0003e80008000004 */
[----:B------:R2:W-:Y:S04]  /*44210*/  STS.U8 [R9+UR4+0x10c80], R89 ;  /* 0x010c805909007988 */ /* 0x0005e80008000004 */
[----:B------:R3:W-:Y:S04]  /*44220*/  STS.U8 [R9+UR4+0x14c80], R90 ;  /* 0x014c805a09007988 */ /* 0x0007e80008000004 */
[----:B0-----:R-:W4:Y:S04]  /*44230*/  LDL.LU R84, [R1+0x3d4] ;  /* 0x0003d40001547983 */ /* 0x001f280000300800 */
[----:B-1----:R-:W4:Y:S04]  /*44240*/  LDL.LU R87, [R1+0x3d0] ;  /* 0x0003d00001577983 */ /* 0x002f280000300800 */
[----:B--2---:R-:W2:Y:S04]  /*44250*/  LDL.LU R89, [R1+0x3cc] ;  /* 0x0003cc0001597983 */ /* 0x004ea80000300800 */
[----:B------:R0:W-:Y:S04]  /*44260*/  STS.U8 [R9+UR4+0x18c80], R91 ;  /* 0x018c805b09007988 */ /* 0x0001e80008000004 */
[----:B---3--:R-:W3:Y:S04]  /*44270*/  LDL.LU R90, [R1+0x3c8] ;  /* 0x0003c800015a7983 */ /* 0x008ee80000300800 */
[----:B0-----:R-:W3:Y:S01]  /*44280*/  LDL.LU R91, [R1+0x354] ;  /* 0x00035400015b7983 */ /* 0x001ee20000300800 */
[----:B------:R-:W-:-:S03]  /*44290*/  ISETP.GE.AND P1, PT, R82, R19, PT ;  /* 0x000000135200720c */ /* 0x000fc60003f26270 */
        /* <DEDUP_REMOVED lines=43> */
[----:B--2---:R2:W-:Y:S04]  /*44550*/  STS.U8 [R9+UR4+0x19480], R89 ;  /* 0x0194805909007988 */ /* 0x0045e80008000004 */
[----:B---3--:R3:W-:Y:S04]  /*44560*/  STS.U8 [R9+UR4+0x1d480], R90 ;  /* 0x01d4805a09007988 */ /* 0x0087e80008000004 */
[----:B0-----:R-:W4:Y:S04]  /*44570*/  LDL.LU R84, [R1+0x1988] ;  /* 0x0019880001547983 */ /* 0x001f280000300800 */
[----:B-1----:R-:W4:Y:S04]  /*44580*/  LDL.LU R87, [R1+0x1984] ;  /* 0x0019840001577983 */ /* 0x002f280000300800 */
[----:B--2---:R-:W2:Y:S04]  /*44590*/  LDL.LU R89, [R1+0x1980] ;  /* 0x0019800001597983 */ /* 0x004ea80000300800 */
[----:B---3--:R-:W3:Y:S04]  /*445a0*/  LDL.LU R90, [R1+0x197c] ;  /* 0x00197c00015a7983 */ /* 0x008ee80000300800 */
[----:B------:R0:W-:Y:S04]  /*445b0*/  STS.U8 [R9+UR4+0x11880], R91 ;  /* 0x0118805b09007988 */ /* 0x0001e80008000004 */
[----:B0-----:R-:W2:Y:S04]  /*445c0*/  LDL.LU R91, [R1+0x1978] ;  /* 0x00197800015b7983 */ /* 0x001ea80000300800 */
[----:B----4-:R0:W-:Y:S04]  /*445d0*/  STS.U8 [R9+UR4+0x15880], R10 ;  /* 0x0158800a09007988 */ /* 0x0101e80008000004 */
[----:B0-----:R-:W4:Y:S04]  /*445e0*/  LDL.LU R10, [R1+0x1974] ;  /* 0x00197400010a7983 */ /* 0x001f280000300800 */
[----:B------:R0:W-:Y:S04]  /*445f0*/  STS.U8 [R9+UR4+0x1dc80], R47 ;  /* 0x01dc802f09007988 */ /* 0x0001e80008000004 */
[----:B------:R1:W-:Y:S04]  /*44600*/  STS.U8 [R9+UR4+0x12080], R17 ;  /* 0x0120801109007988 */ /* 0x0003e80008000004 */
[----:B------:R0:W-:Y:S04]  /*44610*/  STS.U8 [R9+UR4+0x16080], R18 ;  /* 0x0160801209007988 */ /* 0x0001e80008000004 */
[----:B------:R0:W-:Y:S04]  /*44620*/  STS.U8 [R9+UR4+0x1a080], R88 ;  /* 0x01a0805809007988 */ /* 0x0001e80008000004 */
[----:B------:R1:W-:Y:S04]  /*44630*/  STS.U8 [R9+UR4+0x1e080], R2 ;  /* 0x01e0800209007988 */ /* 0x0003e80008000004 */
[----:B------:R1:W-:Y:S04]  /*44640*/  STS.U8 [R9+UR4+0x12480], R0 ;  /* 0x0124800009007988 */ /* 0x0003e80008000004 */
[----:B0-----:R-:W4:Y:S04]  /*44650*/  LDL.LU R47, [R1+0x688] ;  /* 0x00068800012f7983 */ /* 0x001f280000300800 */
[----:B-1----:R-:W4:Y:S04]  /*44660*/  LDL.LU R17, [R1+0x684] ;  /* 0x0006840001117983 */ /* 0x002f280000300800 */
[----:B------:R-:W4:Y:S04]  /*44670*/  LDL.LU R18, [R1+0x680] ;  /* 0x0006800001127983 */ /* 0x000f280000300800 */
[----:B------:R-:W4:Y:S04]  /*44680*/  LDL.LU R88, [R1+0x67c] ;  /* 0x00067c0001587983 */ /* 0x000f280000300800 */
[----:B------:R-:W4:Y:S04]  /*44690*/  LDL.LU R2, [R1+0x5fc] ;  /* 0x0005fc0001027983 */ /* 0x000f280000300800 */
[----:B------:R0:W-:Y:S04]  /*446a0*/  STS.U8 [R9+UR4+0x16480], R4 ;  /* 0x0164800409007988 */ /* 0x0001e80008000004 */
[----:B------:R-:W4:Y:S04]  /*446b0*/  LDL.LU R0, [R1+0x5f8] ;  /* 0x0005f80001007983 */ /* 0x000f280000300800 */
        /* <DEDUP_REMOVED lines=32> */
[----:B--2---:R-:W-:Y:S04]  /*448c0*/  STS.U8 [R9+UR4+0x13480], R91 ;  /* 0x0134805b09007988 */ /* 0x004fe80008000004 */
[----:B---3--:R-:W-:Y:S04]  /*448d0*/  STS.U8 [R9+UR4+0x17480], R90 ;  /* 0x0174805a09007988 */ /* 0x008fe80008000004 */
        /* <DEDUP_REMOVED lines=10> */
[----:B----4-:R0:W-:Y:S02]  /*44980*/  STS.U8 [R9+UR4+0x1f080], R10 ;  /* 0x01f0800a09007988 */ /* 0x0101e40008000004 */
[----:B0-----:R-:W0:Y:S02]  /*44990*/  S2R R10, SR_TID.X ;  /* 0x00000000000a7919 */ /* 0x001e240000002100 */
[----:B0-----:R-:W-:-:S04]  /*449a0*/  LOP3.LUT R10, R10, 0x7f, RZ, 0xc0, !PT ;  /* 0x0000007f0a0a7812 */ /* 0x001fc800078ec0ff */
[----:B------:R-:W-:-:S05]  /*449b0*/  LOP3.LUT R10, R10, 0x20, RZ, 0x3c, !PT ;  /* 0x000000200a0a7812 */ /* 0x000fca00078e3cff */
[----:B------:R0:W-:Y:S04]  /*449c0*/  STS.U8 [R10+UR4+0x18d00], R85 ;  /* 0x018d00550a007988 */ /* 0x0001e80008000004 */
[----:B------:R1:W-:Y:S04]  /*449d0*/  STS.U8 [R10+UR4+0x1cd00], R86 ;  /* 0x01cd00560a007988 */ /* 0x0003e80008000004 */
[----:B------:R2:W-:Y:S04]  /*449e0*/  STS.U8 [R10+UR4+0x1d100], R11 ;  /* 0x01d1000b0a007988 */ /* 0x0005e80008000004 */
[----:B0-----:R-:W3:Y:S04]  /*449f0*/  LDL.LU R85, [R1+0x3c4] ;  /* 0x0003c40001557983 */ /* 0x001ee80000300800 */
[----:B-1----:R-:W4:Y:S04]  /*44a00*/  LDL.LU R86, [R1+0x3c0] ;  /* 0x0003c00001567983 */ /* 0x002f280000300800 */
        /* <DEDUP_REMOVED lines=47> */
[----:B----4-:R1:W-:Y:S04]  /*44d00*/  STS.U8 [R10+UR4+0x15500], R86 ;  /* 0x015500560a007988 */ /* 0x0103e80008000004 */
[----:B--2---:R2:W-:Y:S04]  /*44d10*/  STS.U8 [R10+UR4+0x19500], R11 ;  /* 0x0195000b0a007988 */ /* 0x0045e80008000004 */
[----:B0-----:R-:W3:Y:S04]  /*44d20*/  LDL.LU R85, [R1+0x1970] ;  /* 0x0019700001557983 */ /* 0x001ee80000300800 */
[----:B-1----:R-:W4:Y:S04]  /*44d30*/  LDL.LU R86, [R1+0x196c] ;  /* 0x00196c0001567983 */ /* 0x002f280000300800 */
[----:B--2---:R-:W2:Y:S04]  /*44d40*/  LDL.LU R11, [R1+0x1968] ;  /* 0x00196800010b7983 */ /* 0x004ea80000300800 */
        /* <DEDUP_REMOVED lines=8> */
[----:B------:R0:W-:Y:S04]  /*44dd0*/  STS.U8 [R10+UR4+0x12500], R18 ;  /* 0x012500120a007988 */ /* 0x0001e80008000004 */
[----:B------:R0:W-:Y:S04]  /*44de0*/  STS.U8 [R10+UR4+0x16500], R88 ;  /* 0x016500580a007988 */ /* 0x0001e80008000004 */
[----:B------:R1:W-:Y:S04]  /*44df0*/  STS.U8 [R10+UR4+0x1a500], R2 ;  /* 0x01a500020a007988 */ /* 0x0003e80008000004 */
[----:B------:R1:W-:Y:S04]  /*44e00*/  STS.U8 [R10+UR4+0x1e500], R0 ;  /* 0x01e500000a007988 */ /* 0x0003e80008000004 */
[----:B0-----:R-:W3:Y:S04]  /*44e10*/  LDL.LU R47, [R1+0x66c] ;  /* 0x00066c00012f7983 */ /* 0x001ee80000300800 */
[----:B-1----:R-:W3:Y:S04]  /*44e20*/  LDL.LU R17, [R1+0x5ec] ;  /* 0x0005ec0001117983 */ /* 0x002ee80000300800 */
[----:B------:R-:W3:Y:S04]  /*44e30*/  LDL.LU R18, [R1+0x5e8] ;  /* 0x0005e80001127983 */ /* 0x000ee80000300800 */
[----:B------:R-:W3:Y:S04]  /*44e40*/  LDL.LU R88, [R1+0x5e4] ;  /* 0x0005e40001587983 */ /* 0x000ee80000300800 */
[----:B------:R-:W3:Y:S04]  /*44e50*/  LDL.LU R2, [R1+0x5e0] ;  /* 0x0005e00001027983 */ /* 0x000ee80000300800 */
        /* <DEDUP_REMOVED lines=41> */
[----:B--2---:R0:W-:Y:S02]  /*450f0*/  STS.U8 [R10+UR4+0x1f100], R11 ;  /* 0x01f1000b0a007988 */ /* 0x0041e40008000004 */
[----:B0-----:R-:W0:Y:S02]  /*45100*/  S2R R11, SR_TID.X ;  /* 0x00000000000b7919 */ /* 0x001e240000002100 */
[----:B----4-:R-:W-:Y:S04]  /*45110*/  STS.U8 [R10+UR4+0x13500], R86 ;  /* 0x013500560a007988 */ /* 0x010fe80008000004 */
[----:B---3--:R-:W-:Y:S01]  /*45120*/  STS.U8 [R10+UR4+0x17500], R85 ;  /* 0x017500550a007988 */ /* 0x008fe20008000004 */
[----:B0-----:R-:W-:-:S04]  /*45130*/  LOP3.LUT R11, R11, 0x7f, RZ, 0xc0, !PT ;  /* 0x0000007f0b0b7812 */ /* 0x001fc800078ec0ff */
[----:B------:R-:W-:-:S05]  /*45140*/  LOP3.LUT R11, R11, 0x30, RZ, 0x3c, !PT ;  /* 0x000000300b0b7812 */ /* 0x000fca00078e3cff */
        /* <DEDUP_REMOVED lines=51> */
[----:B--2---:R0:W-:Y:S04]  /*45480*/  STS.U8 [R11+UR4+0x11580], R12 ;  /* 0x0115800c0b007988 */ /* 0x0041e80008000004 */
[----:B0-----:R-:W2:Y:S04]  /*45490*/  LDL.LU R12, [R1+0x1964] ;  /* 0x00196400010c7983 */ /* 0x001ea80000300800 */
[----:B---3--:R0:W-:Y:S04]  /*454a0*/  STS.U8 [R11+UR4+0x1dd80], R92 ;  /* 0x01dd805c0b007988 */ /* 0x0081e80008000004 */
[----:B----4-:R1:W-:Y:S04]  /*454b0*/  STS.U8 [R11+UR4+0x12180], R93 ;  /* 0x0121805d0b007988 */ /* 0x0103e80008000004 */
[----:B------:R3:W-:Y:S04]  /*454c0*/  STS.U8 [R11+UR4+0x16180], R16 ;  /* 0x016180100b007988 */ /* 0x0007e80008000004 */
[----:B------:R4:W-:Y:S04]  /*454d0*/  STS.U8 [R11+UR4+0x1a180], R46 ;  /* 0x01a1802e0b007988 */ /* 0x0009e80008000004 */
[----:B------:R1:W-:Y:S04]  /*454e0*/  STS.U8 [R11+UR4+0x1e180], R47 ;  /* 0x01e1802f0b007988 */ /* 0x0003e80008000004 */
[----:B------:R3:W-:Y:S04]  /*454f0*/  STS.U8 [R11+UR4+0x12580], R17 ;  /* 0x012580110b007988 */ /* 0x0007e80008000004 */
[----:B0-----:R-:W2:Y:S04]  /*45500*/  LDL.LU R92, [R1+0x668] ;  /* 0x00066800015c7983 */ /* 0x001ea80000300800 */
[----:B-1----:R-:W2:Y:S04]  /*45510*/  LDL.LU R93, [R1+0x664] ;  /* 0x00066400015d7983 */ /* 0x002ea80000300800 */
[----:B---3--:R-:W3:Y:S04]  /*45520*/  LDL.LU R16, [R1+0x660] ;  /* 0x0006600001107983 */ /* 0x008ee80000300800 */
[----:B----4-:R-:W4:Y:S04]  /*45530*/  LDL.LU R46, [R1+0x65c] ;  /* 0x00065c00012e7983 */ /* 0x010f280000300800 */
        /* <DEDUP_REMOVED lines=28> */
[----:B0-----:R-:W3:Y:S04]  /*45700*/  LDL.LU R14, [R1+0x41c] ;  /* 0x00041c00010e7983 */ /* 0x001ee80000300800 */
[----:B-1----:R-:W3:Y:S04]  /*45710*/  LDL.LU R13, [R1+0x418] ;  /* 0x00041800010d7983 */ /* 0x002ee80000300800 */
        /* <DEDUP_REMOVED lines=24> */
[----:B0-----:R-:W-:-:S04]  /*458a0*/  LOP3.LUT R12, R12, 0x7f, RZ, 0xc0, !PT ;  /* 0x0000007f0c0c7812 */ /* 0x001fc800078ec0ff */
[----:B------:R-:W-:-:S05]  /*458b0*/  LOP3.LUT R12, R12, 0x40, RZ, 0x3c, !PT ;  /* 0x000000400c0c7812 */ /* 0x000fca00078e3cff */
[----:B---3--:R0:W-:Y:S04]  /*458c0*/  STS.U8 [R12+UR4+0x1d200], R13 ;  /* 0x01d2000d0c007988 */ /* 0x0081e80008000004 */
[----:B0-----:R-:W2:Y:S04]  /*458d0*/  LDL.LU R13, [R1+0x3a4] ;  /* 0x0003a400010d7983 */ /* 0x001ea80000300800 */
        /* <DEDUP_REMOVED lines=11> */
[----:B------:R-:W3:Y:S04]  /*45990*/  LDL.LU R82, [R1+0x298] ;  /* 0x0002980001527983 */ /* 0x000ee80000300800 */
[----:B------:R1:W-:Y:S04]  /*459a0*/  STS.U8 [R12+UR4+0x14200], R93 ;  /* 0x0142005d0c007988 */ /* 0x0003e80008000004 */
[----:B------:R0:W-:Y:S04]  /*459b0*/  STS.U8 [R12+UR4+0x18200], R16 ;  /* 0x018200100c007988 */ /* 0x0001e80008000004 */
[----:B----4-:R4:W-:Y:S04]  /*459c0*/  STS.U8 [R12+UR4+0x1c200], R46 ;  /* 0x01c2002e0c007988 */ /* 0x0109e80008000004 */
[----:B------:R1:W-:Y:S04]  /*459d0*/  STS.U8 [R12+UR4+0x10600], R47 ;  /* 0x0106002f0c007988 */ /* 0x0003e80008000004 */
[----:B------:R4:W-:Y:S04]  /*459e0*/  STS.U8 [R12+UR4+0x14600], R17 ;  /* 0x014600110c007988 */ /* 0x0009e80008000004 */
[----:B0-----:R-:W3:Y:S04]  /*459f0*/  LDL.LU R92, [R1+0x224] ;  /* 0x00022400015c7983 */ /* 0x001ee80000300800 */
[----:B-1----:R-:W3:Y:S04]  /*45a00*/  LDL.LU R93, [R1+0x220] ;  /* 0x00022000015d7983 */ /* 0x002ee80000300800 */
[----:B------:R-:W3:Y:S04]  /*45a10*/  LDL.LU R16, [R1+0x21c] ;  /* 0x00021c0001107983 */ /* 0x000ee80000300800 */
[----:B----4-:R-:W4:Y:S04]  /*45a20*/  LDL.LU R46, [R1+0x218] ;  /* 0x00021800012e7983 */ /* 0x010f280000300800 */
        /* <DEDUP_REMOVED lines=27> */
[----:B0-----:R-:W4:Y:S04]  /*45be0*/  LDL.LU R14, [R1+0x28] ;  /* 0x00002800010e7983 */ /* 0x001f280000300800 */
[----:B--2---:R0:W-:Y:S04]  /*45bf0*/  STS.U8 [R12+UR4+0x11600], R13 ;  /* 0x0116000d0c007988 */ /* 0x0041e80008000004 */
[----:B0-----:R-:W2:Y:S04]  /*45c00*/  LDL.LU R13, [R1+0x1960] ;  /* 0x00196000010d7983 */ /* 0x001ea80000300800 */
[----:B---3--:R0:W-:Y:S04]  /*45c10*/  STS.U8 [R12+UR4+0x1de00], R82 ;  /* 0x01de00520c007988 */ /* 0x0081e80008000004 */
[----:B------:R1:W-:Y:S04]  /*45c20*/  STS.U8 [R12+UR4+0x12200], R92 ;  /* 0x0122005c0c007988 */ /* 0x0003e80008000004 */
[----:B0-----:R-:W3:Y:S04]  /*45c30*/  LDL.LU R82, [R1+0x658] ;  /* 0x0006580001527983 */ /* 0x001ee80000300800 */
[----:B------:R0:W-:Y:S04]  /*45c40*/  STS.U8 [R12+UR4+0x16200], R93 ;  /* 0x0162005d0c007988 */ /* 0x0001e80008000004 */
[----:B------:R0:W-:Y:S04]  /*45c50*/  STS.U8 [R12+UR4+0x1a200], R16 ;  /* 0x01a200100c007988 */ /* 0x0001e80008000004 */
[----:B----4-:R4:W-:Y:S04]  /*45c60*/  STS.U8 [R12+UR4+0x1e200], R46 ;  /* 0x01e2002e0c007988 */ /* 0x0109e80008000004 */
[----:B------:R0:W-:Y:S04]  /*45c70*/  STS.U8 [R12+UR4+0x12600], R47 ;  /* 0x0126002f0c007988 */ /* 0x0001e80008000004 */
[----:B------:R4:W-:Y:S04]  /*45c80*/  STS.U8 [R12+UR4+0x16600], R17 ;  /* 0x016600110c007988 */ /* 0x0009e80008000004 */
[----:B-1----:R-:W3:Y:S04]  /*45c90*/  LDL.LU R92, [R1+0x654] ;  /* 0x00065400015c7983 */ /* 0x002ee80000300800 */
[----:B0-----:R-:W3:Y:S04]  /*45ca0*/  LDL.LU R93, [R1+0x650] ;  /* 0x00065000015d7983 */ /* 0x001ee80000300800 */
[----:B------:R-:W3:Y:S04]  /*45cb0*/  LDL.LU R16, [R1+0x64c] ;  /* 0x00064c0001107983 */ /* 0x000ee80000300800 */
        /* <DEDUP_REMOVED lines=27> */
[----:B------:R-:W4:Y:S04]  /*45e70*/  LDL.LU R68, [R1+0x40c] ;  /* 0x00040c0001447983 */ /* 0x000f280000300800 */
        /* <DEDUP_REMOVED lines=28> */
[----:B----4-:R1:W-:Y:S04]  /*46040*/  STS.U8 [R13+UR4+0x19280], R68 ;  /* 0x019280440d007988 */ /* 0x0103e80008000004 */
[----:B0-----:R-:W2:Y:S04]  /*46050*/  LDL.LU R66, [R1+0x394] ;  /* 0x0003940001427983 */ /* 0x001ea80000300800 */
[----:B------:R0:W-:Y:S04]  /*46060*/  STS.U8 [R13+UR4+0x1d280], R14 ;  /* 0x01d2800e0d007988 */ /* 0x0001e80008000004 */
[----:B-1----:R-:W3:Y:S04]  /*46070*/  LDL.LU R68, [R1+0x390] ;  /* 0x0003900001447983 */ /* 0x002ee80000300800 */
        /* <DEDUP_REMOVED lines=47> */
[----:B---3--:R1:W-:Y:S04]  /*46370*/  STS.U8 [R13+UR4+0x15680], R68 ;  /* 0x015680440d007988 */ /* 0x0083e80008000004 */
[----:B0-----:R-:W2:Y:S04]  /*46380*/  LDL.LU R66, [R1+0x195c] ;  /* 0x00195c0001427983 */ /* 0x001ea80000300800 */
[----:B-1----:R-:W3:Y:S04]  /*46390*/  LDL.LU R68, [R1+0x1958] ;  /* 0x0019580001447983 */ /* 0x002ee80000300800 */
[----:B----4-:R0:W-:Y:S04]  /*463a0*/  STS.U8 [R13+UR4+0x19680], R14 ;  /* 0x0196800e0d007988 */ /* 0x0101e80008000004 */
[----:B0-----:R-:W4:Y:S04]  /*463b0*/  LDL.LU R14, [R1+0x1954] ;  /* 0x00195400010e7983 */ /* 0x001f280000300800 */
[----:B------:R0:W-:Y:S04]  /*463c0*/  STS.U8 [R13+UR4+0x12280], R90 ;  /* 0x0122805a0d007988 */ /* 0x0001e80008000004 */
[----:B------:R1:W-:Y:S04]  /*463d0*/  STS.U8 [R13+UR4+0x16280], R91 ;  /* 0x0162805b0d007988 */ /* 0x0003e80008000004 */
[----:B------:R1:W-:Y:S04]  /*463e0*/  STS.U8 [R13+UR4+0x1a280], R82 ;  /* 0x01a280520d007988 */ /* 0x0003e80008000004 */
[----:B0-----:R-:W2:Y:S04]  /*463f0*/  LDL.LU R90, [R1+0x648] ;  /* 0x00064800015a7983 */ /* 0x001ea80000300800 */
[----:B-1----:R-:W2:Y:S04]  /*46400*/  LDL.LU R91, [R1+0x644] ;  /* 0x00064400015b7983 */ /* 0x002ea80000300800 */
[----:B------:R-:W2:Y:S04]  /*46410*/  LDL.LU R82, [R1+0x640] ;  /* 0x0006400001527983 */ /* 0x000ea80000300800 */
[----:B------:R0:W-:Y:S04]  /*46420*/  STS.U8 [R13+UR4+0x17280], R8 ;  /* 0x017280080d007988 */ /* 0x0001e80008000004 */
[----:B------:R1:W-:Y:S04]  /*46430*/  STS.U8 [R13+UR4+0x1b280], R7 ;  /* 0x01b280070d007988 */ /* 0x0003e80008000004 */
[----:B0-----:R-:W2:Y:S04]  /*46440*/  LDL.LU R8, [R1+0x63c] ;  /* 0x00063c0001087983 */ /* 0x001ea80000300800 */
[----:B-1----:R-:W2:Y:S04]  /*46450*/  LDL.LU R7, [R1+0x5bc] ;  /* 0x0005bc0001077983 */ /* 0x002ea80000300800 */
[----:B------:R0:W-:Y:S04]  /*46460*/  STS.U8 [R13+UR4+0x1e280], R92 ;  /* 0x01e2805c0d007988 */ /* 0x0001e80008000004 */
        /* <DEDUP_REMOVED lines=23> */
[----:B------:R1:W-:Y:S04]  /*465e0*/  STS.U8 [R13+UR4+0x1ae80], R3 ;  /* 0x01ae80030d007988 */ /* 0x0003e80008000004 */
[----:B------:R-:W2:Y:S04]  /*465f0*/  LDL.LU R88, [R1+0x488] ;  /* 0x0004880001587983 */ /* 0x000ea80000300800 */
[----:B------:R-:W-:Y:S04]  /*46600*/  STS.U8 [R13+UR4+0x15a80], R10 ;  /* 0x015a800a0d007988 */ /* 0x000fe80008000004 */
[----:B------:R3:W-:Y:S04]  /*46610*/  STS.U8 [R13+UR4+0x11e80], R9 ;  /* 0x011e80090d007988 */ /* 0x0007e80008000004 */
[----:B0-----:R-:W2:Y:S04]  /*46620*/  LDL R4, [R1+0x15c0] ;  /* 0x0015c00001047983 */ /* 0x001ea80000100800 */
[----:B-1----:R-:W2:Y:S04]  /*46630*/  LDL R3, [R1+0x15c4] ;  /* 0x0015c40001037983 */ /* 0x002ea80000100800 */
[----:B---3--:R-:W3:Y:S04]  /*46640*/  LDL R9, [R1+0x1604] ;  /* 0x0016040001097983 */ /* 0x008ee80000100800 */
[----:B------:R-:W3:Y:S04]  /*46650*/  LDL R10, [R1+0x1600] ;  /* 0x00160000010a7983 */ /* 0x000ee80000100800 */
        /* <DEDUP_REMOVED lines=19> */
[----:B------:R-:W-:Y:S04]  /*46790*/  STS.U8 [R13+UR4+0x13680], R68 ;  /* 0x013680440d007988 */ /* 0x000fe80008000004 */
[----:B--2---:R-:W-:Y:S01]  /*467a0*/  STS.U8 [R13+UR4+0x17680], R66 ;  /* 0x017680420d007988 */ /* 0x004fe20008000004 */
[----:B0-----:R-:W-:-:S04]  /*467b0*/  LOP3.LUT R14, R14, 0x7f, RZ, 0xc0, !PT ;  /* 0x0000007f0e0e7812 */ /* 0x001fc800078ec0ff */
[----:B------:R-:W-:-:S05]  /*467c0*/  LOP3.LUT R14, R14, 0x60, RZ, 0x3c, !PT ;  /* 0x000000600e0e7812 */ /* 0x000fca00078e3cff */
[----:B------:R0:W-:Y:S04]  /*467d0*/  STS.U8 [R14+UR4+0x1c300], R8 ;  /* 0x01c300080e007988 */ /* 0x0001e80008000004 */
[----:B------:R1:W-:Y:S04]  /*467e0*/  STS.U8 [R14+UR4+0x10700], R7 ;  /* 0x010700070e007988 */ /* 0x0003e80008000004 */
[----:B0-----:R-:W2:Y:S04]  /*467f0*/  LDL R8, [R1+0x1640] ;  /* 0x0016400001087983 */ /* 0x001ea80000100800 */
[----:B-1----:R-:W4:Y:S01]  /*46800*/  LDL R7, [R1+0x1644] ;  /* 0x0016440001077983 */ /* 0x002f220000100800 */
[----:B------:R-:W-:-:S03]  /*46810*/  PRMT R76, RZ, 0x7610, R76 ;  /* 0x00007610ff4c7816 */ /* 0x000fc6000000004c */
[----:B------:R-:W-:Y:S04]  /*46820*/  STS.U8 [R14+UR4+0x10300], R90 ;  /* 0x0103005a0e007988 */ /* 0x000fe80008000004 */
[----:B------:R-:W-:Y:S04]  /*46830*/  STS.U8 [R14+UR4+0x14300], R91 ;  /* 0x0143005b0e007988 */ /* 0x000fe80008000004 */
[----:B------:R-:W-:Y:S04]  /*46840*/  STS.U8 [R14+UR4+0x18300], R82 ;  /* 0x018300520e007988 */ /* 0x000fe80008000004 */
[----:B------:R-:W-:Y:S04]  /*46850*/  STS.U8 [R14+UR4+0x14700], R92 ;  /* 0x0147005c0e007988 */ /* 0x000fe80008000004 */
[----:B------:R-:W-:Y:S04]  /*46860*/  STS.U8 [R14+UR4+0x18700], R93 ;  /* 0x0187005d0e007988 */ /* 0x000fe80008000004 */
[----:B------:R0:W-:Y:S04]  /*46870*/  STS.U8 [R14+UR4+0x1c700], R6 ;  /* 0x01c700060e007988 */ /* 0x0001e80008000004 */
[----:B------:R1:W-:Y:S04]  /*46880*/  STS.U8 [R14+UR4+0x10b00], R5 ;  /* 0x010b00050e007988 */ /* 0x0003e80008000004 */
[----:B------:R-:W-:Y:S04]  /*46890*/  STS.U8 [R14+UR4+0x14b00], R16 ;  /* 0x014b00100e007988 */ /* 0x000fe80008000004 */
[----:B------:R0:W-:Y:S01]  /*468a0*/  STS.U8 [R14+UR4+0x18b00], R2 ;  /* 0x018b00020e007988 */ /* 0x0001e20008000004 */
[----:B------:R-:W-:-:S03]  /*468b0*/  PRMT R68, RZ, 0x7610, R68 ;  /* 0x00007610ff447816 */ /* 0x000fc60000000044 */
[----:B------:R0:W-:Y:S04]  /*468c0*/  STS.U8 [R14+UR4+0x1cb00], R0 ;  /* 0x01cb00000e007988 */ /* 0x0001e80008000004 */
[----:B------:R-:W-:Y:S04]  /*468d0*/  STS.U8 [R14+UR4+0x10f00], R46 ;  /* 0x010f002e0e007988 */ /* 0x000fe80008000004 */
[----:B------:R0:W-:Y:S04]  /*468e0*/  STS.U8 [R14+UR4+0x14f00], R47 ;  /* 0x014f002f0e007988 */ /* 0x0001e80008000004 */
[----:B------:R-:W-:Y:S04]  /*468f0*/  STS.U8 [R14+UR4+0x18f00], R17 ;  /* 0x018f00110e007988 */ /* 0x000fe80008000004 */
[----:B------:R-:W-:Y:S01]  /*46900*/  STS.U8 [R14+UR4+0x1cf00], R18 ;  /* 0x01cf00120e007988 */ /* 0x000fe20008000004 */
[----:B------:R-:W-:-:S03]  /*46910*/  PRMT R56, RZ, 0x7610, R56 ;  /* 0x00007610ff387816 */ /* 0x000fc60000000038 */
[----:B0-----:R-:W4:Y:S04]  /*46920*/  LDL R6, [R1+0x1680] ;  /* 0x0016800001067983 */ /* 0x001f280000100800 */
[----:B------:R-:W-:Y:S04]  /*46930*/  STS.U8 [R14+UR4+0x11300], R88 ;  /* 0x011300580e007988 */ /* 0x000fe80008000004 */
[----:B-1----:R-:W4:Y:S04]  /*46940*/  LDL R5, [R1+0x1684] ;  /* 0x0016840001057983 */ /* 0x002f280000100800 */
[----:B------:R-:W4:Y:S04]  /*46950*/  LDL R2, [R1+0x16c0] ;  /* 0x0016c00001027983 */ /* 0x000f280000100800 */
[----:B------:R-:W4:Y:S01]  /*46960*/  LDL R0, [R1+0x16c4] ;  /* 0x0016c40001007983 */ /* 0x000f220000100800 */
[----:B------:R-:W-:-:S02]  /*46970*/  @!P1 IMAD.MOV.U32 R21, RZ, RZ, R4 ;  /* 0x000000ffff159224 */ /* 0x000fc400078e0004 */
[----:B------:R-:W-:Y:S01]  /*46980*/  @!P1 IMAD.MOV.U32 R20, RZ, RZ, R3 ;  /* 0x000000ffff149224 */ /* 0x000fe200078e0003 */
[----:B------:R-:W4:Y:S04]  /*46990*/  LDL R4, [R1+0x1700] ;  /* 0x0017000001047983 */ /* 0x000f280000100800 */
[----:B------:R-:W4:Y:S04]  /*469a0*/  LDL R3, [R1+0x1704] ;  /* 0x0017040001037983 */ /* 0x000f280000100800 */
[----:B------:R3:W4:Y:S02]  /*469b0*/  @!P1 LDG.E.U8 R76, desc[UR14][R20.64] ;  /* 0x0000000e144c9981 */ /* 0x000724000c1e1100 */
[----:B---3--:R-:W-:-:S02]  /*469c0*/  @!P1 IMAD.MOV.U32 R20, RZ, RZ, R9 ;  /* 0x000000ffff149224 */ /* 0x008fc400078e0009 */
[----:B------:R-:W-:-:S05]  /*469d0*/  @!P1 IMAD.MOV.U32 R21, RZ, RZ, R10 ;  /* 0x000000ffff159224 */ /* 0x000fca00078e000a */
[----:B------:R2:W3:Y:S02]  /*469e0*/  @!P1 LDG.E.U8 R68, desc[UR14][R20.64] ;  /* 0x0000000e14449981 */ /* 0x0004e4000c1e1100 */
[----:B--2---:R-:W-:Y:S02]  /*469f0*/  @!P1 IMAD.MOV.U32 R21, RZ, RZ, R8 ;  /* 0x000000ffff159224 */ /* 0x004fe400078e0008 */
[----:B----4-:R-:W-:-:S05]  /*46a00*/  @!P1 IMAD.MOV.U32 R20, RZ, RZ, R7 ;  /* 0x000000ffff149224 */ /* 0x010fca00078e0007 */
[----:B------:R0:W2:Y:S01]  /*46a10*/  @!P1 LDG.E.U8 R56, desc[UR14][R20.64] ;  /* 0x0000000e14389981 */ /* 0x0000a2000c1e1100 */
[----:B------:R-:W-:Y:S01]  /*46a20*/  PRMT R45, RZ, 0x7610, R45 ;  /* 0x00007610ff2d7816 */ /* 0x000fe2000000002d */
[----:B0-----:R-:W-:Y:S02]  /*46a30*/  @!P1 IMAD.MOV.U32 R21, RZ, RZ, R6 ;  /* 0x000000ffff159224 */ /* 0x001fe400078e0006 */
[----:B------:R-:W-:-:S05]  /*46a40*/  @!P1 IMAD.MOV.U32 R20, RZ, RZ, R5 ;  /* 0x000000ffff149224 */ /* 0x000fca00078e0005 */
[----:B------:R0:W4:Y:S04]  /*46a50*/  @!P1 LDG.E.U8 R45, desc[UR14][R20.64] ;  /* 0x0000000e142d9981 */ /* 0x000128000c1e1100 */
[----:B------:R-:W-:Y:S04]  /*46a60*/  STL [R1+0x1948], R76 ;  /* 0x0019484c01007387 */ /* 0x000fe80000100800 */
[----:B------:R-:W4:Y:S04]  /*46a70*/  LDL R10, [R1+0x1740] ;  /* 0x00174000010a7983 */ /* 0x000f280000100800 */
[----:B------:R-:W4:Y:S04]  /*46a80*/  LDL R9, [R1+0x1744] ;  /* 0x0017440001097983 */ /* 0x000f280000100800 */
[----:B---3--:R1:W-:Y:S04]  /*46a90*/  STL [R1+0x194c], R68 ;  /* 0x00194c4401007387 */ /* 0x0083e80000100800 */
[----:B------:R-:W3:Y:S04]  /*46aa0*/  LDL R8, [R1+0x1780] ;  /* 0x0017800001087983 */ /* 0x000ee80000100800 */
[----:B------:R-:W3:Y:S01]  /*46ab0*/  LDL R7, [R1+0x1784] ;  /* 0x0017840001077983 */ /* 0x000ee20000100800 */
[----:B0-----:R-:W-:-:S02]  /*46ac0*/  @!P1 IMAD.MOV.U32 R20, RZ, RZ, R0 ;  /* 0x000000ffff149224 */ /* 0x001fc400078e0000 */
[----:B------:R-:W-:Y:S01]  /*46ad0*/  @!P1 IMAD.MOV.U32 R21, RZ, RZ, R2 ;  /* 0x000000ffff159224 */ /* 0x000fe200078e0002 */
[----:B--2---:R0:W-:Y:S04]  /*46ae0*/  STL [R1+0x1950], R56 ;  /* 0x0019503801007387 */ /* 0x0041e80000100800 */
[----:B------:R-:W2:Y:S04]  /*46af0*/  LDL R6, [R1+0x15c8] ;  /* 0x0015c80001067983 */ /* 0x000ea80000100800 */
[----:B------:R-:W2:Y:S04]  /*46b00*/  LDL R5, [R1+0x15cc] ;  /* 0x0015cc0001057983 */ /* 0x000ea80000100800 */
[----:B------:R-:W2:Y:S04]  /*46b10*/  LDL R2, [R1+0x1608] ;  /* 0x0016080001027983 */ /* 0x000ea80000100800 */
[----:B------:R-:W2:Y:S01]  /*46b20*/  LDL R0, [R1+0x160c] ;  /* 0x00160c0001007983 */ /* 0x000ea20000100800 */
[----:B------:R-:W-:-:S02]  /*46b30*/  PRMT R44, RZ, 0x7610, R44 ;  /* 0x00007610ff2c7816 */ /* 0x000fc4000000002c */
[----:B------:R-:W-:Y:S01]  /*46b40*/  PRMT R43, RZ, 0x7610, R43 ;  /* 0x00007610ff2b7816 */ /* 0x000fe2000000002b */
[----:B------:R-:W2:Y:S04]  /*46b50*/  LDL R12, [R1+0x1688] ;  /* 0x00168800010c7983 */ /* 0x000ea80000100800 */
[----:B------:R-:W2:Y:S04]  /*46b60*/  LDL R11, [R1+0x168c] ;  /* 0x00168c00010b7983 */ /* 0x000ea80000100800 */
[----:B------:R0:W2:Y:S02]  /*46b70*/  @!P1 LDG.E.U8 R44, desc[UR14][R20.64] ;  /* 0x0000000e142c9981 */ /* 0x0000a4000c1e1100 */
[----:B0-----:R-:W-:-:S02]  /*46b80*/  @!P1 IMAD.MOV.U32 R20, RZ, RZ, R3 ;  /* 0x000000ffff149224 */ /* 0x001fc400078e0003 */
[----:B------:R-:W-:Y:S01]  /*46b90*/  @!P1 IMAD.MOV.U32 R21, RZ, RZ, R4 ;  /* 0x000000ffff159224 */ /* 0x000fe200078e0004 */
[----:B------:R-:W2:Y:S04]  /*46ba0*/  LDL R3, [R1+0x164c] ;  /* 0x00164c0001037983 */ /* 0x000ea80000100800 */
[----:B------:R-:W2:Y:S01]  /*46bb0*/  LDL R4, [R1+0x1648] ;  /* 0x0016480001047983 */ /* 0x000ea20000100800 */
[----:B------:R-:W-:-:S03]  /*46bc0*/  PRMT R42, RZ, 0x7610, R42 ;  /* 0x00007610ff2a7816 */ /* 0x000fc6000000002a */
[----:B------:R4:W2:Y:S01]  /*46bd0*/  @!P1 LDG.E.U8 R43, desc[UR14][R20.64] ;  /* 0x0000000e142b9981 */ /* 0x0008a2000c1e1100 */
[----:B------:R-:W-:Y:S01]  /*46be0*/  PRMT R41, RZ, 0x7610, R41 ;  /* 0x00007610ff297816 */ /* 0x000fe20000000029 */
[----:B----4-:R-:W-:Y:S02]  /*46bf0*/  @!P1 IMAD.MOV.U32 R20, RZ, RZ, R9 ;  /* 0x000000ffff149224 */ /* 0x010fe400078e0009 */
[----:B------:R-:W-:Y:S01]  /*46c00*/  @!P1 IMAD.MOV.U32 R21, RZ, RZ, R10 ;  /* 0x000000ffff159224 */ /* 0x000fe200078e000a */
[----:B------:R-:W4:Y:S04]  /*46c10*/  LDL R9, [R1+0x16cc] ;  /* 0x0016cc0001097983 */ /* 0x000f280000100800 */
[----:B------:R-:W4:Y:S04]  /*46c20*/  LDL R10, [R1+0x16c8] ;  /* 0x0016c800010a7983 */ /* 0x000f280000100800 */
[----:B------:R3:W4:Y:S02]  /*46c30*/  @!P1 LDG.E.U8 R42, desc[UR14][R20.64] ;  /* 0x0000000e142a9981 */ /* 0x000724000c1e1100 */
[----:B---3--:R-:W-:-:S02]  /*46c40*/  @!P1 IMAD.MOV.U32 R21, RZ, RZ, R8 ;  /* 0x000000ffff159224 */ /* 0x008fc400078e0008 */
[----:B------:R-:W-:Y:S01]  /*46c50*/  @!P1 IMAD.MOV.U32 R20, RZ, RZ, R7 ;  /* 0x000000ffff149224 */ /* 0x000fe200078e0007 */
[----:B------:R-:W3:Y:S04]  /*46c60*/  LDL R8, [R1+0x1708] ;  /* 0x0017080001087983 */ /* 0x000ee80000100800 */
[----:B------:R-:W3:Y:S04]  /*46c70*/  LDL R7, [R1+0x170c] ;  /* 0x00170c0001077983 */ /* 0x000ee80000100800 */
[----:B------:R2:W3:Y:S01]  /*46c80*/  @!P1 LDG.E.U8 R41, desc[UR14][R20.64] ;  /* 0x0000000e14299981 */ /* 0x0004e2000c1e1100 */
[----:B------:R-:W-:Y:S01]  /*46c90*/  PRMT R74, RZ, 0x7610, R74 ;  /* 0x00007610ff4a7816 */ /* 0x000fe2000000004a */
[----:B--2---:R-:W-:-:S02]  /*46ca0*/  @!P1 IMAD.MOV.U32 R21, RZ, RZ, R6 ;  /* 0x000000ffff159224 */ /* 0x004fc400078e0006 */
[----:B------:R-:W-:Y:S01]  /*46cb0*/  @!P1 IMAD.MOV.U32 R20, RZ, RZ, R5 ;  /* 0x000000ffff149224 */ /* 0x000fe200078e0005 */
[----:B------:R-:W2:Y:S04]  /*46cc0*/  LDL R6, [R1+0x1748] ;  /* 0x0017480001067983 */ /* 0x000ea80000100800 */
[----:B------:R-:W2:Y:S04]  /*46cd0*/  LDL R5, [R1+0x174c] ;  /* 0x00174c0001057983 */ /* 0x000ea80000100800 */
[----:B------:R0:W2:Y:S02]  /*46ce0*/  @!P1 LDG.E.U8 R74, desc[UR14][R20.64] ;  /* 0x0000000e144a9981 */ /* 0x0000a4000c1e1100 */
[----:B0-----:R-:W-:-:S02]  /*46cf0*/  @!P1 IMAD.MOV.U32 R20, RZ, RZ, R0 ;  /* 0x000000ffff149224 */ /* 0x001fc400078e0000 */
[----:B------:R-:W-:Y:S01]  /*46d00*/  @!P1 IMAD.MOV.U32 R21, RZ, RZ, R2 ;  /* 0x000000ffff159224 */ /* 0x000fe200078e0002 */
[----:B------:R-:W2:Y:S04]  /*46d10*/  LDL R0, [R1+0x178c] ;  /* 0x00178c0001007983 */ /* 0x000ea80000100800 */
[----:B------:R-:W2:Y:S01]  /*46d20*/  LDL R2, [R1+0x1788] ;  /* 0x0017880001027983 */ /* 0x000ea20000100800 */
[----:B------:R-:W-:Y:S02]  /*46d30*/  PRMT R64, RZ, 0x7610, R64 ;  /* 0x00007610ff407816 */ /* 0x000fe40000000040 */
[----:B------:R-:W-:-:S04]  /*46d40*/  PRMT R54, RZ, 0x7610, R54 ;  /* 0x00007610ff367816 */ /* 0x000fc80000000036 */
[----:B------:R0:W2:Y:S01]  /*46d50*/  @!P1 LDG.E.U8 R64, desc[UR14][R20.64] ;  /* 0x0000000e14409981 */ /* 0x0000a2000c1e1100 */
[----:B------:R-:W-:Y:S01]  /*46d60*/  PRMT R40, RZ, 0x7610, R40 ;  /* 0x00007610ff287816 */ /* 0x000fe20000000028 */
[----:B0-----:R-:W-:Y:S02]  /*46d70*/  @!P1 IMAD.MOV.U32 R20, RZ, RZ, R3 ;  /* 0x000000ffff149224 */ /* 0x001fe400078e0003 */
[----:B------:R-:W-:Y:S01]  /*46d80*/  @!P1 IMAD.MOV.U32 R21, RZ, RZ, R4 ;  /* 0x000000ffff159224 */ /* 0x000fe200078e0004 */
[----:B------:R-:W2:Y:S04]  /*46d90*/  LDL R3, [R1+0x15d4] ;  /* 0x0015d40001037983 */ /* 0x000ea80000100800 */
[----:B------:R-:W2:Y:S04]  /*46da0*/  LDL R4, [R1+0x15d0] ;  /* 0x0015d00001047983 */ /* 0x000ea80000100800 */
[----:B------:R0:W2:Y:S01]  /*46db0*/  @!P1 LDG.E.U8 R54, desc[UR14][R20.64] ;  /* 0x0000000e14369981 */ /* 0x0000a2000c1e1100 */
[----:B------:R-:W-:Y:S01]  /*46dc0*/  PRMT R39, RZ, 0x7610, R39 ;  /* 0x00007610ff277816 */ /* 0x000fe20000000027 */
[----:B0-----:R-:W-:-:S02]  /*46dd0*/  @!P1 IMAD.MOV.U32 R20, RZ, RZ, R11 ;  /* 0x000000ffff149224 */ /* 0x001fc400078e000b */
[----:B------:R-:W-:Y:S01]  /*46de0*/  @!P1 IMAD.MOV.U32 R21, RZ, RZ, R12 ;  /* 0x000000ffff159224 */ /* 0x000fe200078e000c */
[----:B------:R-:W-:Y:S02]  /*46df0*/  PRMT R38, RZ, 0x7610, R38 ;  /* 0x00007610ff267816 */ /* 0x000fe40000000026 */
[----:B------:R-:W-:Y:S02]  /*46e00*/  PRMT R37, RZ, 0x7610, R37 ;  /* 0x00007610ff257816 */ /* 0x000fe40000000025 */
[----:B------:R-:W-:Y:S01]  /*46e10*/  PRMT R36, RZ, 0x7610, R36 ;  /* 0x00007610ff247816 */ /* 0x000fe20000000024 */
[----:B------:R-:W2:Y:S04]  /*46e20*/  LDL R12, [R1+0x1710] ;  /* 0x00171000010c7983 */ /* 0x000ea80000100800 */
[----:B------:R4:W2:Y:S04]  /*46e30*/  @!P1 LDG.E.U8 R40, desc[UR14][R20.64] ;  /* 0x0000000e14289981 */ /* 0x0008a8000c1e1100 */
[----:B------:R-:W2:Y:S01]  /*46e40*/  LDL R11, [R1+0x1714] ;  /* 0x00171400010b7983 */ /* 0x000ea20000100800 */
[----:B----4-:R-:W-:-:S02]  /*46e50*/  @!P1 IMAD.MOV.U32 R20, RZ, RZ, R9 ;  /* 0x000000ffff149224 */ /* 0x010fc400078e0009 */
        /* <DEDUP_REMOVED lines=8> */
[----:B------:R2:W3:Y:S02]  /*46ee0*/  @!P1 LDG.E.U8 R38, desc[UR14][R20.64] ;  /* 0x0000000e14269981 */ /* 0x0004e4000c1e1100 */
        /* <DEDUP_REMOVED lines=8> */
[----:B------:R-:W2:Y:S04]  /*46f70*/  LDL R2, [R1+0x16d0] ;  /* 0x0016d00001027983 */ /* 0x000ea80000100800 */
[----:B------:R0:W2:Y:S01]  /*46f80*/  @!P1 LDG.E.U8 R36, desc[UR14][R20.64] ;  /* 0x0000000e14249981 */ /* 0x0000a2000c1e1100 */
[----:B------:R-:W-:-:S02]  /*46f90*/  PRMT R72, RZ, 0x7610, R72 ;  /* 0x00007610ff487816 */ /* 0x000fc40000000048 */
[----:B------:R-:W-:Y:S01]  /*46fa0*/  PRMT R62, RZ, 0x7610, R62 ;  /* 0x00007610ff3e7816 */ /* 0x000fe2000000003e */
[----:B0-----:R-:W-:Y:S02]  /*46fb0*/  @!P1 IMAD.MOV.U32 R20, RZ, RZ, R3 ;  /* 0x000000ffff149224 */ /* 0x001fe400078e0003 */
[----:B------:R-:W-:Y:S01]  /*46fc0*/  @!P1 IMAD.MOV.U32 R21, RZ, RZ, R4 ;  /* 0x000000ffff159224 */ /* 0x000fe200078e0004 */
[----:B------:R-:W2:Y:S04]  /*46fd0*/  LDL R3, [R1+0x1754] ;  /* 0x0017540001037983 */ /* 0x000ea80000100800 */
[----:B------:R-:W2:Y:S04]  /*46fe0*/  LDL R4, [R1+0x1750] ;  /* 0x0017500001047983 */ /* 0x000ea80000100800 */
[----:B------:R4:W2:Y:S01]  /*46ff0*/  @!P1 LDG.E.U8 R72, desc[UR14][R20.64] ;  /* 0x0000000e14489981 */ /* 0x0008a2000c1e1100 */
[----:B------:R-:W-:-:S02]  /*47000*/  PRMT R52, RZ, 0x7610, R52 ;  /* 0x00007610ff347816 */ /* 0x000fc40000000034 */
        /* <DEDUP_REMOVED lines=22> */
[----:B------:R0:W2:Y:S02]  /*47170*/  @!P1 LDG.E.U8 R34, desc[UR14][R20.64] ;  /* 0x0000000e14229981 */ /* 0x0000a4000c1e1100 */
[----:B0-----:R-:W-:Y:S02]  /*47180*/  @!P1 IMAD.MOV.U32 R20, RZ, RZ, R11 ;  /* 0x000000ffff149224 */ /* 0x001fe400078e000b */
[----:B------:R-:W-:Y:S01]  /*47190*/  @!P1 IMAD.MOV.U32 R21, RZ, RZ, R12 ;  /* 0x000000ffff159224 */ /* 0x000fe200078e000c */
[----:B------:R-:W-:Y:S02]  /*471a0*/  PRMT R32, RZ, 0x7610, R32 ;  /* 0x00007610ff207816 */ /* 0x000fe40000000020 */
[----:B------:R-:W-:Y:S02]  /*471b0*/  PRMT R31, RZ, 0x7610, R31 ;  /* 0x00007610ff1f7816 */ /* 0x000fe4000000001f */
[----:B------:R-:W-:Y:S02]  /*471c0*/  PRMT R70, RZ, 0x7610, R70 ;  /* 0x00007610ff467816 */ /* 0x000fe40000000046 */
[----:B------:R-:W-:Y:S01]  /*471d0*/  PRMT R60, RZ, 0x7610, R60 ;  /* 0x00007610ff3c7816 */ /* 0x000fe2000000003c */
[----:B------:R0:W2:Y:S04]  /*471e0*/  @!P1 LDG.E.U8 R33, desc[UR14][R20.64] ;  /* 0x0000000e14219981 */ /* 0x0000a8000c1e1100 */
[----:B------:R-:W2:Y:S04]  /*471f0*/  LDL R12, [R1+0x1798] ;  /* 0x00179800010c7983 */ /* 0x000ea80000100800 */
[----:B------:R-:W2:Y:S01]  /*47200*/  LDL R11, [R1+0x179c] ;  /* 0x00179c00010b7983 */ /* 0x000ea20000100800 */
[----:B0-----:R-:W-:-:S02]  /*47210*/  @!P1 IMAD.MOV.U32 R21, RZ, RZ, R4 ;  /* 0x000000ffff159224 */ /* 0x001fc400078e0004 */
[----:B------:R-:W-:Y:S01]  /*47220*/  @!P1 IMAD.MOV.U32 R20, RZ, RZ, R3 ;  /* 0x000000ffff149224 */ /* 0x000fe200078e0003 */
[----:B------:R-:W2:Y:S04]  /*47230*/  LDL R4, [R1+0x1698] ;  /* 0x0016980001047983 */ /* 0x000ea80000100800 */
[----:B------:R-:W2:Y:S04]  /*47240*/  LDL R3, [R1+0x169c] ;  /* 0x00169c0001037983 */ /* 0x000ea80000100800 */
[----:B------:R4:W2:Y:S02]  /*47250*/  @!P1 LDG.E.U8 R32, desc[UR14][R20.64] ;  /* 0x0000000e14209981 */ /* 0x0008a4000c1e1100 */
        /* <DEDUP_REMOVED lines=22> */
[----:B------:R-:W-:Y:S02]  /*473c0*/  PRMT R28, RZ, 0x7610, R28 ;  /* 0x00007610ff1c7816 */ /* 0x000fe4000000001c */
[----:B------:R-:W-:Y:S02]  /*473d0*/  PRMT R27, RZ, 0x7610, R27 ;  /* 0x00007610ff1b7816 */ /* 0x000fe4000000001b */
[----:B------:R-:W-:Y:S01]  /*473e0*/  PRMT R26, RZ, 0x7610, R26 ;  /* 0x00007610ff1a7816 */ /* 0x000fe2000000001a */
[----:B0-----:R-:W-:Y:S02]  /*473f0*/  @!P1 IMAD.MOV.U32 R21, RZ, RZ, R4 ;  /* 0x000000ffff159224 */ /* 0x001fe400078e0004 */
        /* <DEDUP_REMOVED lines=22> */
[----:B------:R-:W-:Y:S02]  /*47560*/  PRMT R66, RZ, 0x7610, R66 ;  /* 0x00007610ff427816 */ /* 0x000fe40000000042 */
[----:B------:R-:W-:Y:S02]  /*47570*/  PRMT R58, RZ, 0x7610, R58 ;  /* 0x00007610ff3a7816 */ /* 0x000fe4000000003a */
[----:B------:R-:W-:Y:S02]  /*47580*/  PRMT R24, RZ, 0x7610, R24 ;  /* 0x00007610ff187816 */ /* 0x000fe40000000018 */
[----:B------:R-:W-:Y:S01]  /*47590*/  PRMT R22, RZ, 0x7610, R22 ;  /* 0x00007610ff167816 */ /* 0x000fe20000000016 */
[----:B------:R0:W2:Y:S01]  /*475a0*/  @!P1 LDG.E.U8 R25, desc[UR14][R20.64] ;  /* 0x0000000e14199981 */ /* 0x0000a2000c1e1100 */
[----:B------:R-:W-:Y:S02]  /*475b0*/  PRMT R23, RZ, 0x7610, R23 ;  /* 0x00007610ff177816 */ /* 0x000fe40000000017 */
[----:B------:R-:W-:-:S02]  /*475c0*/  PRMT R19, RZ, 0x7610, R19 ;  /* 0x00007610ff137816 */ /* 0x000fc40000000013 */
[----:B------:R-:W-:Y:S02]  /*475d0*/  PRMT R50, RZ, 0x7610, R50 ;  /* 0x00007610ff327816 */ /* 0x000fe40000000032 */
[----:B------:R-:W-:Y:S02]  /*475e0*/  PRMT R48, RZ, 0x7610, R48 ;  /* 0x00007610ff307816 */ /* 0x000fe40000000030 */
[----:B------:R-:W-:Y:S02]  /*475f0*/  PRMT R49, RZ, 0x7610, R49 ;  /* 0x00007610ff317816 */ /* 0x000fe40000000031 */
[----:B------:R-:W-:Y:S01]  /*47600*/  PRMT R51, RZ, 0x7610, R51 ;  /* 0x00007610ff337816 */ /* 0x000fe20000000033 */
[----:B------:R-:W2:Y:S04]  /*47610*/  LDL R12, [R1+0x1630] ;  /* 0x00163000010c7983 */ /* 0x000ea80000100800 */
[----:B------:R-:W2:Y:S01]  /*47620*/  LDL R11, [R1+0x1634] ;  /* 0x00163400010b7983 */ /* 0x000ea20000100800 */
[----:B0-----:R-:W-:-:S02]  /*47630*/  @!P1 IMAD.MOV.U32 R20, RZ, RZ, R0 ;  /* 0x000000ffff149224 */ /* 0x001fc400078e0000 */
        /* <DEDUP_REMOVED lines=18> */
[----:B------:R-:W3:Y:S01]  /*47760*/  @!P1 LDG.E.U8 R23, desc[UR14][R20.64] ;  /* 0x0000000e14179981 */ /* 0x000ee2000c1e1100 */
        /* <DEDUP_REMOVED lines=9> */
[----:B------:R-:W-:-:S06]  /*47800*/  PRMT R21, RZ, 0x7610, R21 ;  /* 0x00007610ff157816 */ /* 0x000fcc0000000015 */
[----:B------:R0:W2:Y:S02]  /*47810*/  @!P1 LDG.E.U8 R21, desc[UR14][R46.64] ;  /* 0x0000000e2e159981 */ /* 0x0000a4000c1e1100 */
[----:B0-----:R-:W-:Y:S02]  /*47820*/  @!P1 IMAD.MOV.U32 R47, RZ, RZ, R4 ;  /* 0x000000ffff2f9224 */ /* 0x001fe400078e0004 */
[----:B------:R-:W-:Y:S01]  /*47830*/  @!P1 IMAD.MOV.U32 R46, RZ, RZ, R3 ;  /* 0x000000ffff2e9224 */ /* 0x000fe200078e0003 */
[----:B------:R-:W2:Y:S04]  /*47840*/  LDL R4, [R1+0x16a8] ;  /* 0x0016a80001047983 */ /* 0x000ea80000100800 */
[----:B------:R-:W2:Y:S01]  /*47850*/  LDL R3, [R1+0x16ac] ;  /* 0x0016ac0001037983 */ /* 0x000ea20000100800 */
[----:B------:R-:W-:-:S06]  /*47860*/  PRMT R20, RZ, 0x7610, R20 ;  /* 0x00007610ff147816 */ /* 0x000fcc0000000014 */
[----:B------:R4:W2:Y:S02]  /*47870*/  @!P1 LDG.E.U8 R20, desc[UR14][R46.64] ;  /* 0x0000000e2e149981 */ /* 0x0008a4000c1e1100 */
        /* <DEDUP_REMOVED lines=26> */
[----:B------:R-:W-:Y:S02]  /*47a20*/  PRMT R55, RZ, 0x7610, R55 ;  /* 0x00007610ff377816 */ /* 0x000fe40000000037 */
        /* <DEDUP_REMOVED lines=25> */
[----:B------:R-:W2:Y:S04]  /*47bc0*/  LDL R4, [R1+0x1770] ;  /* 0x0017700001047983 */ /* 0x000ea80000100800 */
[----:B------:R-:W2:Y:S01]  /*47bd0*/  LDL R3, [R1+0x1774] ;  /* 0x0017740001037983 */ /* 0x000ea20000100800 */
[----:B------:R-:W-:-:S03]  /*47be0*/  PRMT R63, RZ, 0x7610, R63 ;  /* 0x00007610ff3f7816 */ /* 0x000fc6000000003f */
[----:B------:R0:W2:Y:S01]  /*47bf0*/  @!P1 LDG.E.U8 R61, desc[UR14][R46.64] ;  /* 0x0000000e2e3d9981 */ /* 0x0000a2000c1e1100 */
[----:B------:R-:W-:Y:S01]  /*47c00*/  PRMT R65, RZ, 0x7610, R65 ;  /* 0x00007610ff417816 */ /* 0x000fe20000000041 */
[----:B0-----:R-:W-:Y:S02]  /*47c10*/  @!P1 IMAD.MOV.U32 R46, RZ, RZ, R11 ;  /* 0x000000ffff2e9224 */ /* 0x001fe400078e000b */
[----:B------:R-:W-:Y:S01]  /*47c20*/  @!P1 IMAD.MOV.U32 R47, RZ, RZ, R12 ;  /* 0x000000ffff2f9224 */ /* 0x000fe200078e000c */
[----:B------:R-:W-:Y:S01]  /*47c30*/  PRMT R67, RZ, 0x7610, R67 ;  /* 0x00007610ff437816 */ /* 0x000fe20000000043 */
[----:B------:R-:W2:Y:S04]  /*47c40*/  LDL R11, [R1+0x804] ;  /* 0x00080400010b7983 */ /* 0x000ea80000100800 */
[----:B------:R4:W2:Y:S02]  /*47c50*/  @!P1 LDG.E.U8 R63, desc[UR14][R46.64] ;  /* 0x0000000e2e3f9981 */ /* 0x0008a4000c1e1100 */
[----:B----4-:R-:W-:-:S02]  /*47c60*/  @!P1 IMAD.MOV.U32 R46, RZ, RZ, R9 ;  /* 0x000000ffff2e9224 */ /* 0x010fc400078e0009 */
[----:B------:R-:W-:Y:S01]  /*47c70*/  @!P1 IMAD.MOV.U32 R47, RZ, RZ, R10 ;  /* 0x000000ffff2f9224 */ /* 0x000fe200078e000a */
[----:B------:R-:W-:Y:S01]  /*47c80*/  PRMT R69, RZ, 0x7610, R69 ;  /* 0x00007610ff457816 */ /* 0x000fe20000000045 */
[----:B------:R-:W4:Y:S04]  /*47c90*/  LDL R10, [R1+0x17a8] ;  /* 0x0017a800010a7983 */ /* 0x000f280000100800 */
[----:B------:R3:W4:Y:S04]  /*47ca0*/  @!P1 LDG.E.U8 R65, desc[UR14][R46.64] ;  /* 0x0000000e2e419981 */ /* 0x000728000c1e1100 */
[----:B------:R-:W4:Y:S01]  /*47cb0*/  LDL R9, [R1+0x15f8] ;  /* 0x0015f80001097983 */ /* 0x000f220000100800 */
[----:B---3--:R-:W-:-:S02]  /*47cc0*/  @!P1 IMAD.MOV.U32 R46, RZ, RZ, R7 ;  /* 0x000000ffff2e9224 */ /* 0x008fc400078e0007 */
[----:B------:R-:W-:Y:S02]  /*47cd0*/  @!P1 IMAD.MOV.U32 R47, RZ, RZ, R8 ;  /* 0x000000ffff2f9224 */ /* 0x000fe400078e0008 */
[----:B------:R-:W3:Y:S04]  /*47ce0*/  LDL R8, [R1+0x15fc] ;  /* 0x0015fc0001087983 */ /* 0x000ee80000100800 */
[----:B------:R2:W3:Y:S02]  /*47cf0*/  @!P1 LDG.E.U8 R67, desc[UR14][R46.64] ;  /* 0x0000000e2e439981 */ /* 0x0004e4000c1e1100 */
[----:B--2---:R-:W-:Y:S02]  /*47d00*/  @!P1 IMAD.MOV.U32 R47, RZ, RZ, R6 ;  /* 0x000000ffff2f9224 */ /* 0x004fe400078e0006 */
[----:B------:R-:W-:-:S05]  /*47d10*/  @!P1 IMAD.MOV.U32 R46, RZ, RZ, R5 ;  /* 0x000000ffff2e9224 */ /* 0x000fca00078e0005 */
[----:B------:R0:W2:Y:S02]  /*47d20*/  @!P1 LDG.E.U8 R69, desc[UR14][R46.64] ;  /* 0x0000000e2e459981 */ /* 0x0000a4000c1e1100 */
[----:B0-----:R-:W-:Y:S02]  /*47d30*/  @!P1 IMAD.MOV.U32 R46, RZ, RZ, R0 ;  /* 0x000000ffff2e9224 */ /* 0x001fe400078e0000 */
[----:B------:R-:W-:Y:S01]  /*47d40*/  @!P1 IMAD.MOV.U32 R47, RZ, RZ, R2 ;  /* 0x000000ffff2f9224 */ /* 0x000fe200078e0002 */
[----:B------:R-:W2:Y:S04]  /*47d50*/  LDL R0, [R1+0x163c] ;  /* 0x00163c0001007983 */ /* 0x000ea80000100800 */
[----:B------:R-:W2:Y:S01]  /*47d60*/  LDL R2, [R1+0x1638] ;  /* 0x0016380001027983 */ /* 0x000ea20000100800 */
[----:B------:R-:W-:-:S06]  /*47d70*/  PRMT R71, RZ, 0x7610, R71 ;  /* 0x00007610ff477816 */ /* 0x000fcc0000000047 */
[----:B------:R0:W2:Y:S02]  /*47d80*/  @!P1 LDG.E.U8 R71, desc[UR14][R46.64] ;  /* 0x0000000e2e479981 */ /* 0x0000a4000c1e1100 */
[----:B0-----:R-:W-:Y:S02]  /*47d90*/  @!P1 IMAD.MOV.U32 R47, RZ, RZ, R4 ;  /* 0x000000ffff2f9224 */ /* 0x001fe400078e0004 */
[----:B------:R-:W-:Y:S01]  /*47da0*/  @!P1 IMAD.MOV.U32 R46, RZ, RZ, R3 ;  /* 0x000000ffff2e9224 */ /* 0x000fe200078e0003 */
[----:B------:R-:W2:Y:S04]  /*47db0*/  LDL.LU R4, [R1+0x62c] ;  /* 0x00062c0001047983 */ /* 0x000ea80000300800 */
[----:B------:R-:W2:Y:S04]  /*47dc0*/  LDL.LU R3, [R1+0x624] ;  /* 0x0006240001037983 */ /* 0x000ea80000300800 */
[----:B------:R-:W2:Y:S04]  /*47dd0*/  LDL.LU R6, [R1+0x61c] ;  /* 0x00061c0001067983 */ /* 0x000ea80000300800 */
[----:B------:R-:W2:Y:S04]  /*47de0*/  LDL.LU R5, [R1+0x5a4] ;  /* 0x0005a40001057983 */ /* 0x000ea80000300800 */
[----:B------:R-:W2:Y:S04]  /*47df0*/  LDL.LU R7, [R1+0x59c] ;  /* 0x00059c0001077983 */ /* 0x000ea80000300800 */
[----:B-1----:R-:W2:Y:S04]  /*47e00*/  LDL R68, [R1+0x1678] ;  /* 0x0016780001447983 */ /* 0x002ea80000100800 */
[----:B------:R-:W2:Y:S04]  /*47e10*/  LDL R56, [R1+0x167c] ;  /* 0x00167c0001387983 */ /* 0x000ea80000100800 */
[----:B------:R-:W2:Y:S04]  /*47e20*/  LDL R18, [R1+0x16b8] ;  /* 0x0016b80001127983 */ /* 0x000ea80000100800 */
[----:B------:R-:W2:Y:S01]  /*47e30*/  LDL R17, [R1+0x16bc] ;  /* 0x0016bc0001117983 */ /* 0x000ea20000100800 */
[----:B------:R-:W-:-:S03]  /*47e40*/  PRMT R73, RZ, 0x7610, R73 ;  /* 0x00007610ff497816 */ /* 0x000fc60000000049 */
[----:B------:R-:W2:Y:S04]  /*47e50*/  LDL R16, [R1+0x16f8] ;  /* 0x0016f80001107983 */ /* 0x000ea80000100800 */
[----:B------:R-:W2:Y:S01]  /*47e60*/  LDL R13, [R1+0x16fc] ;  /* 0x0016fc00010d7983 */ /* 0x000ea20000100800 */
[----:B------:R-:W-:-:S03]  /*47e70*/  PRMT R75, RZ, 0x7610, R75 ;  /* 0x00007610ff4b7816 */ /* 0x000fc6000000004b */
[----:B------:R-:W2:Y:S04]  /*47e80*/  LDL R12, [R1+0x1738] ;  /* 0x00173800010c7983 */ /* 0x000ea80000100800 */
[----:B------:R0:W2:Y:S01]  /*47e90*/  @!P1 LDG.E.U8 R73, desc[UR14][R46.64] ;  /* 0x0000000e2e499981 */ /* 0x0000a2000c1e1100 */
[----:B------:R-:W-:Y:S01]  /*47ea0*/  PRMT R77, RZ, 0x7610, R77 ;  /* 0x00007610ff4d7816 */ /* 0x000fe2000000004d */
[----:B0-----:R-:W-:Y:S02]  /*47eb0*/  @!P1 IMAD.MOV.U32 R47, RZ, RZ, R11 ;  /* 0x000000ffff2f9224 */ /* 0x001fe400078e000b */
[----:B------:R-:W2:Y:S01]  /*47ec0*/  LDL R11, [R1+0x173c] ;  /* 0x00173c00010b7983 */ /* 0x000ea20000100800 */
[----:B----4-:R-:W-:-:S03]  /*47ed0*/  @!P1 IMAD.MOV.U32 R46, RZ, RZ, R10 ;  /* 0x000000ffff2e9224 */ /* 0x010fc600078e000a */
[----:B------:R-:W4:Y:S04]  /*47ee0*/  LDL R10, [R1+0x1778] ;  /* 0x00177800010a7983 */ /* 0x000f280000100800 */
[----:B------:R0:W4:Y:S02]  /*47ef0*/  @!P1 LDG.E.U8 R75, desc[UR14][R46.64] ;  /* 0x0000000e2e4b9981 */ /* 0x000124000c1e1100 */
[----:B0-----:R-:W-:Y:S02]  /*47f00*/  @!P1 IMAD.MOV.U32 R47, RZ, RZ, R9 ;  /* 0x000000ffff2f9224 */ /* 0x001fe400078e0009 */
[----:B---3--:R-:W-:Y:S01]  /*47f10*/  @!P1 IMAD.MOV.U32 R46, RZ, RZ, R8 ;  /* 0x000000ffff2e9224 */ /* 0x008fe200078e0008 */
[----:B------:R-:W3:Y:S04]  /*47f20*/  LDL R9, [R1+0x177c] ;  /* 0x00177c0001097983 */ /* 0x000ee80000100800 */
[----:B------:R2:W3:Y:S02]  /*47f30*/  @!P1 LDG.E.U8 R77, desc[UR14][R46.64] ;  /* 0x0000000e2e4d9981 */ /* 0x0004e4000c1e1100 */
[----:B--2---:R-:W-:-:S02]  /*47f40*/  @!P1 IMAD.MOV.U32 R46, RZ, RZ, R0 ;  /* 0x000000ffff2e9224 */ /* 0x004fc400078e0000 */
[----:B------:R-:W-:Y:S01]  /*47f50*/  @!P1 IMAD.MOV.U32 R47, RZ, RZ, R2 ;  /* 0x000000ffff2f9224 */ /* 0x000fe200078e0002 */
[----:B------:R-:W2:Y:S04]  /*47f60*/  LDL R0, [R1+0x808] ;  /* 0x0008080001007983 */ /* 0x000ea80000100800 */
[----:B------:R-:W2:Y:S01]  /*47f70*/  LDL R2, [R1+0x7fc] ;  /* 0x0007fc0001027983 */ /* 0x000ea20000100800 */
[----:B------:R-:W-:Y:S02]  /*47f80*/  PRMT R78, RZ, 0x7610, R78 ;  /* 0x00007610ff4e7816 */ /* 0x000fe4000000004e */
[----:B------:R-:W-:Y:S02]  /*47f90*/  PRMT R79, RZ, 0x7610, R79 ;  /* 0x00007610ff4f7816 */ /* 0x000fe4000000004f */
[----:B------:R-:W-:-:S02]  /*47fa0*/  PRMT R80, RZ, 0x7610, R80 ;  /* 0x00007610ff507816 */ /* 0x000fc40000000050 */
[----:B------:R-:W-:Y:S02]  /*47fb0*/  PRMT R81, RZ, 0x7610, R81 ;  /* 0x00007610ff517816 */ /* 0x000fe40000000051 */
[----:B------:R-:W-:Y:S02]  /*47fc0*/  PRMT R83, RZ, 0x7610, R83 ;  /* 0x00007610ff537816 */ /* 0x000fe40000000053 */
[----:B------:R-:W-:Y:S01]  /*47fd0*/  PRMT R84, RZ, 0x7610, R84 ;  /* 0x00007610ff547816 */ /* 0x000fe20000000054 */
[----:B------:R0:W2:Y:S01]  /*47fe0*/  @!P1 LDG.E.U8 R78, desc[UR14][R46.64] ;  /* 0x0000000e2e4e9981 */ /* 0x0000a2000c1e1100 */
[----:B------:R-:W-:-:S03]  /*47ff0*/  PRMT R85, RZ, 0x7610, R85 ;  /* 0x00007610ff557816 */ /* 0x000fc60000000055 */
[----:B------:R-:W2:Y:S01]  /*48000*/  LDL.LU R8, [R1+0x594] ;  /* 0x0005940001087983 */ /* 0x000ea20000300800 */
[----:B0-----:R-:W-:Y:S02]  /*48010*/  @!P1 IMAD.MOV.U32 R47, RZ, RZ, R68 ;  /* 0x000000ffff2f9224 */ /* 0x001fe400078e0044 */
[----:B------:R-:W-:-:S05]  /*48020*/  @!P1 IMAD.MOV.U32 R46, RZ, RZ, R56 ;  /* 0x000000ffff2e9224 */ /* 0x000fca00078e0038 */
[----:B------:R0:W2:Y:S02]  /*48030*/  @!P1 LDG.E.U8 R79, desc[UR14][R46.64] ;  /* 0x0000000e2e4f9981 */ /* 0x0000a4000c1e1100 */
        /* <DEDUP_REMOVED lines=9> */
[----:B---3--:R-:W-:Y:S02]  /*480d0*/  @!P1 IMAD.MOV.U32 R46, RZ, RZ, R9 ;  /* 0x000000ffff2e9224 */ /* 0x008fe400078e0009 */
[----:B----4-:R-:W-:-:S05]  /*480e0*/  @!P1 IMAD.MOV.U32 R47, RZ, RZ, R10 ;  /* 0x000000ffff2f9224 */ /* 0x010fca00078e000a */
[----:B------:R2:W3:Y:S04]  /*480f0*/  @!P1 LDG.E.U8 R84, desc[UR14][R46.64] ;  /* 0x0000000e2e549981 */ /* 0x0004e8000c1e1100 */
[----:B------:R0:W-:Y:S01]  /*48100*/  STS.U8 [R14+UR4+0x15700], R7 ;  /* 0x015700070e007988 */ /* 0x0001e20008000004 */
[----:B--2---:R-:W-:Y:S02]  /*48110*/  @!P1 IMAD.MOV.U32 R46, RZ, RZ, R0 ;  /* 0x000000ffff2e9224 */ /* 0x004fe400078e0000 */
[----:B------:R-:W-:-:S05]  /*48120*/  @!P1 IMAD.MOV.U32 R47, RZ, RZ, R2 ;  /* 0x000000ffff2f9224 */ /* 0x000fca00078e0002 */
[----:B------:R-:W2:Y:S04]  /*48130*/  @!P1 LDG.E.U8 R85, desc[UR14][R46.64] ;  /* 0x0000000e2e559981 */ /* 0x000ea8000c1e1100 */
        /* <DEDUP_REMOVED lines=35> */
[----:B--2---:R0:W-:Y:S04]  /*48370*/  STS.U8 [R14+UR4+0x1df00], R7 ;  /* 0x01df00070e007988 */ /* 0x0041e80008000004 */
[----:B0-----:R-:W2:Y:S04]  /*48380*/  LDL.LU R7, [R1+0x180] ;  /* 0x0001800001077983 */ /* 0x001ea80000300800 */
[----:B----4-:R0:W-:Y:S04]  /*48390*/  STS.U8 [R14+UR4+0x1d700], R46 ;  /* 0x01d7002e0e007988 */ /* 0x0101e80008000004 */
[----:B------:R1:W-:Y:S04]  /*483a0*/  STS.U8 [R14+UR4+0x11b00], R47 ;  /* 0x011b002f0e007988 */ /* 0x0003e80008000004 */
[----:B------:R4:W-:Y:S04]  /*483b0*/  STS.U8 [R14+UR4+0x15b00], R56 ;  /* 0x015b00380e007988 */ /* 0x0009e80008000004 */
[----:B------:R0:W-:Y:S04]  /*483c0*/  STS.U8 [R14+UR4+0x19b00], R68 ;  /* 0x019b00440e007988 */ /* 0x0001e80008000004 */
[----:B------:R1:W-:Y:S04]  /*483d0*/  STS.U8 [R14+UR4+0x1db00], R76 ;  /* 0x01db004c0e007988 */ /* 0x0003e80008000004 */
[----:B------:R4:W-:Y:S04]  /*483e0*/  STS.U8 [R14+UR4+0x11f00], R13 ;  /* 0x011f000d0e007988 */ /* 0x0009e80008000004 */
[----:B0-----:R-:W2:Y:S04]  /*483f0*/  LDL.LU R46, [R1+0x17c] ;  /* 0x00017c00012e7983 */ /* 0x001ea80000300800 */
[----:B-1----:R-:W2:Y:S04]  /*48400*/  LDL.LU R47, [R1+0x178] ;  /* 0x00017800012f7983 */ /* 0x002ea80000300800 */
[----:B----4-:R-:W4:Y:S04]  /*48410*/  LDL.LU R56, [R1+0xfc] ;  /* 0x0000fc0001387983 */ /* 0x010f280000300800 */
[----:B------:R-:W4:Y:S04]  /*48420*/  LDL.LU R68, [R1+0xe0] ;  /* 0x0000e00001447983 */ /* 0x000f280000300800 */
[----:B------:R-:W4:Y:S04]  /*48430*/  LDL.LU R76, [R1+0xd4] ;  /* 0x0000d400014c7983 */ /* 0x000f280000300800 */
[----:B------:R0:W-:Y:S04]  /*48440*/  STS.U8 [R14+UR4+0x15f00], R12 ;  /* 0x015f000c0e007988 */ /* 0x0001e80008000004 */
[----:B------:R-:W4:Y:S04]  /*48450*/  LDL.LU R13, [R1+0xc8] ;  /* 0x0000c800010d7983 */ /* 0x000f280000300800 */
[----:B------:R1:W-:Y:S04]  /*48460*/  STS.U8 [R14+UR4+0x19f00], R11 ;  /* 0x019f000b0e007988 */ /* 0x0003e80008000004 */
[----:B---3--:R3:W-:Y:S04]  /*48470*/  STS.U8 [R14+UR4+0x12300], R10 ;  /* 0x0123000a0e007988 */ /* 0x0087e80008000004 */
[----:B------:R0:W-:Y:S04]  /*48480*/  STS.U8 [R14+UR4+0x16300], R86 ;  /* 0x016300560e007988 */ /* 0x0001e80008000004 */
[----:B------:R1:W-:Y:S04]  /*48490*/  STS.U8 [R14+UR4+0x1a300], R9 ;  /* 0x01a300090e007988 */ /* 0x0003e80008000004 */
[----:B------:R3:W-:Y:S04]  /*484a0*/  STS.U8 [R14+UR4+0x1e300], R87 ;  /* 0x01e300570e007988 */ /* 0x0007e80008000004 */
[----:B0-----:R-:W4:Y:S04]  /*484b0*/  LDL.LU R12, [R1+0x60] ;  /* 0x00006000010c7983 */ /* 0x001f280000300800 */
[----:B-1----:R-:W4:Y:S04]  /*484c0*/  LDL.LU R11, [R1+0x54] ;  /* 0x00005400010b7983 */ /* 0x002f280000300800 */
[----:B---3--:R-:W3:Y:S04]  /*484d0*/  LDL.LU R10, [R1+0x48] ;  /* 0x00004800010a7983 */ /* 0x008ee80000300800 */
        /* <DEDUP_REMOVED lines=39> */
[----:B------:R0:W-:Y:S02]  /*48750*/  STS.U8 [R14+UR4+0x1ff00], R15 ;  /* 0x01ff000f0e007988 */ /* 0x0001e40008000004 */
[----:B0-----:R-:W0:Y:S02]  /*48760*/  S2R R15, SR_TID.X ;  /* 0x00000000000f7919 */ /* 0x001e240000002100 */
[----:B----4-:R1:W-:Y:S04]  /*48770*/  STS.U8 [R14+UR4+0x13b00], R56 ;  /* 0x013b00380e007988 */ /* 0x0103e80008000004 */
[----:B------:R4:W-:Y:S04]  /*48780*/  STS.U8 [R14+UR4+0x17b00], R68 ;  /* 0x017b00440e007988 */ /* 0x0009e80008000004 */
[----:B------:R-:W-:Y:S04]  /*48790*/  STS.U8 [R14+UR4+0x1b700], R46 ;  /* 0x01b7002e0e007988 */ /* 0x000fe80008000004 */
[----:B------:R-:W-:Y:S04]  /*487a0*/  STS.U8 [R14+UR4+0x1f700], R47 ;  /* 0x01f7002f0e007988 */ /* 0x000fe80008000004 */
[----:B------:R0:W-:Y:S04]  /*487b0*/  STS.U8 [R14+UR4+0x1bb00], R76 ;  /* 0x01bb004c0e007988 */ /* 0x0001e80008000004 */
[----:B------:R-:W-:Y:S04]  /*487c0*/  STS.U8 [R14+UR4+0x1fb00], R13 ;  /* 0x01fb000d0e007988 */ /* 0x000fe80008000004 */
[----:B------:R-:W-:Y:S04]  /*487d0*/  STS.U8 [R14+UR4+0x13f00], R12 ;  /* 0x013f000c0e007988 */ /* 0x000fe80008000004 */
[----:B------:R-:W-:Y:S04]  /*487e0*/  STS.U8 [R14+UR4+0x17f00], R11 ;  /* 0x017f000b0e007988 */ /* 0x000fe80008000004 */
[----:B-1----:R-:W2:Y:S04]  /*487f0*/  LDL.LU R56, [R1+0x584] ;  /* 0x0005840001387983 */ /* 0x002ea80000300800 */
[----:B---3--:R-:W-:Y:S04]  /*48800*/  STS.U8 [R14+UR4+0x1bf00], R10 ;  /* 0x01bf000a0e007988 */ /* 0x008fe80008000004 */
[----:B----4-:R-:W3:Y:S04]  /*48810*/  LDL.LU R68, [R1+0x580] ;  /* 0x0005800001447983 */ /* 0x010ee80000300800 */
[----:B0-----:R-:W4:Y:S01]  /*48820*/  LDL.LU R76, [R1+0x57c] ;  /* 0x00057c00014c7983 */ /* 0x001f220000300800 */
[----:B------:R-:W-:-:S04]  /*48830*/  LOP3.LUT R15, R15, 0x7f, RZ, 0xc0, !PT ;  /* 0x0000007f0f0f7812 */ /* 0x000fc800078ec0ff */
[----:B------:R-:W-:-:S05]  /*48840*/  LOP3.LUT R15, R15, 0x70, RZ, 0x3c, !PT ;  /* 0x000000700f0f7812 */ /* 0x000fca00078e3cff */
        /* <DEDUP_REMOVED lines=39> */
[----:B------:R-:W2:Y:S04]  /*48ac0*/  LDL.LU R87, [R1+0x26c] ;  /* 0x00026c0001577983 */ /* 0x000ea80000300800 */
[----:B------:R0:W-:Y:S04]  /*48ad0*/  STS.U8 [R15+UR4+0x10780], R90 ;  /* 0x0107805a0f007988 */ /* 0x0001e80008000004 */
[----:B---3--:R-:W3:Y:S04]  /*48ae0*/  LDL.LU R89, [R1+0x268] ;  /* 0x0002680001597983 */ /* 0x008ee80000300800 */
        /* <DEDUP_REMOVED lines=10> */
[----:B------:R-:W3:Y:S04]  /*48b90*/  LDL.LU R68, [R1+0x194c] ;  /* 0x00194c0001447983 */ /* 0x000ee80000300800 */
        /* <DEDUP_REMOVED lines=8> */
[----:B0-----:R-:W3:Y:S04]  /*48c20*/  LDL.LU R16, [R1+0x1944] ;  /* 0x0019440001107983 */ /* 0x001ee80000300800 */
[----:B-1----:R-:W4:Y:S04]  /*48c30*/  LDL.LU R17, [R1+0x1940] ;  /* 0x0019400001117983 */ /* 0x002f280000300800 */
[----:B------:R-:W4:Y:S04]  /*48c40*/  LDL.LU R18, [R1+0x193c] ;  /* 0x00193c0001127983 */ /* 0x000f280000300800 */
[----:B------:R-:W4:Y:S04]  /*48c50*/  LDL.LU R88, [R1+0x1938] ;  /* 0x0019380001587983 */ /* 0x000f280000300800 */
[----:B------:R-:W4:Y:S04]  /*48c60*/  LDL.LU R2, [R1+0x1934] ;  /* 0x0019340001027983 */ /* 0x000f280000300800 */
        /* <DEDUP_REMOVED lines=13> */
[----:B---3--:R-:W-:Y:S04]  /*48d40*/  STS.U8 [R15+UR4+0x1ff80], R16 ;  /* 0x01ff80100f007988 */ /* 0x008fe80008000004 */
[----:B----4-:R-:W-:Y:S04]  /*48d50*/  STS.U8 [R15+UR4+0x13f80], R88 ;  /* 0x013f80580f007988 */ /* 0x010fe80008000004 */
        /* <DEDUP_REMOVED lines=10> */
[----:B0-----:R0:W5:Y:S04]  /*48e00*/  LDL.LU R7, [R1+0x1914] ;  /* 0x0019140001077983 */ /* 0x0011680000300800 */
[----:B------:R0:W5:Y:S04]  /*48e10*/  LDL.LU R8, [R1+0x1910] ;  /* 0x0019100001087983 */ /* 0x0001680000300800 */
        /* <DEDUP_REMOVED lines=10> */
[----:B------:R1:W-:Y:S04]  /*48ec0*/  STS.U8 [R15+UR4+0x16b80], R9 ;  /* 0x016b80090f007988 */ /* 0x0003e80008000004 */
[----:B------:R2:W-:Y:S04]  /*48ed0*/  STS.U8 [R15+UR4+0x12b80], R10 ;  /* 0x012b800a0f007988 */ /* 0x0005e80008000004 */
[----:B------:R3:W-:Y:S04]  /*48ee0*/  STS.U8 [R15+UR4+0x1e780], R11 ;  /* 0x01e7800b0f007988 */ /* 0x0007e80008000004 */
[----:B------:R4:W-:Y:S04]  /*48ef0*/  STS.U8 [R15+UR4+0x1a780], R12 ;  /* 0x01a7800c0f007988 */ /* 0x0009e80008000004 */
[----:B------:R0:W-:Y:S04]  /*48f00*/  STS.U8 [R15+UR4+0x1ab80], R82 ;  /* 0x01ab80520f007988 */ /* 0x0001e80008000004 */
[----:B------:R0:W-:Y:S04]  /*48f10*/  STS.U8 [R15+UR4+0x16780], R13 ;  /* 0x0167800d0f007988 */ /* 0x0001e80008000004 */
[----:B------:R0:W-:Y:S01]  /*48f20*/  STS.U8 [R15+UR4+0x12780], R14 ;  /* 0x0127800e0f007988 */ /* 0x0001e20008000004 */
[----:B-1----:R-:W1:Y:S01]  /*48f30*/  S2R R9, SR_TID.X ;  /* 0x0000000000097919 */ /* 0x002e620000002100 */
[----:B--2---:R-:W2:Y:S01]  /*48f40*/  S2R R10, SR_TID.X ;  /* 0x00000000000a7919 */ /* 0x004ea20000002100 */
[----:B---3--:R-:W3:Y:S01]  /*48f50*/  S2R R11, SR_TID.X ;  /* 0x00000000000b7919 */ /* 0x008ee20000002100 */
[----:B----4-:R-:W4:Y:S01]  /*48f60*/  S2R R12, SR_TID.X ;  /* 0x00000000000c7919 */ /* 0x010f220000002100 */
[----:B0-----:R-:W0:Y:S01]  /*48f70*/  S2R R82, SR_TID.X ;  /* 0x0000000000527919 */ /* 0x001e220000002100 */
[----:B------:R-:W0:Y:S01]  /*48f80*/  S2R R13, SR_TID.X ;  /* 0x00000000000d7919 */ /* 0x000e220000002100 */
[----:B------:R-:W0:Y:S01]  /*48f90*/  S2R R14, SR_TID.X ;  /* 0x00000000000e7919 */ /* 0x000e220000002100 */
        /* <DEDUP_REMOVED lines=9> */
[----:B-1----:R-:W-:-:S02]  /*49030*/  LOP3.LUT R9, R9, 0x7f, RZ, 0xc0, !PT ;  /* 0x0000007f09097812 */ /* 0x002fc400078ec0ff */
[----:B--2---:R-:W-:Y:S02]  /*49040*/  LOP3.LUT R10, R10, 0x7f, RZ, 0xc0, !PT ;  /* 0x0000007f0a0a7812 */ /* 0x004fe400078ec0ff */
[----:B---3--:R-:W-:Y:S02]  /*49050*/  LOP3.LUT R11, R11, 0x7f, RZ, 0xc0, !PT ;  /* 0x0000007f0b0b7812 */ /* 0x008fe400078ec0ff */
[----:B----4-:R-:W-:Y:S02]  /*49060*/  LOP3.LUT R12, R12, 0x7f, RZ, 0xc0, !PT ;  /* 0x0000007f0c0c7812 */ /* 0x010fe400078ec0ff */
[----:B0-----:R-:W-:Y:S02]  /*49070*/  LOP3.LUT R82, R82, 0x7f, RZ, 0xc0, !PT ;  /* 0x0000007f52527812 */ /* 0x001fe400078ec0ff */
[----:B------:R-:W-:Y:S02]  /*49080*/  LOP3.LUT R13, R13, 0x7f, RZ, 0xc0, !PT ;  /* 0x0000007f0d0d7812 */ /* 0x000fe400078ec0ff */
[----:B------:R-:W-:-:S02]  /*49090*/  LOP3.LUT R9, R9, 0x10, RZ, 0x3c, !PT ;  /* 0x0000001009097812 */ /* 0x000fc400078e3cff */
[----:B------:R-:W-:Y:S02]  /*490a0*/  LOP3.LUT R14, R14, 0x7f, RZ, 0xc0, !PT ;  /* 0x0000007f0e0e7812 */ /* 0x000fe400078ec0ff */
[----:B------:R-:W-:Y:S02]  /*490b0*/  LOP3.LUT R10, R10, 0x20, RZ, 0x3c, !PT ;  /* 0x000000200a0a7812 */ /* 0x000fe400078e3cff */
[----:B------:R-:W-:Y:S02]  /*490c0*/  LOP3.LUT R11, R11, 0x30, RZ, 0x3c, !PT ;  /* 0x000000300b0b7812 */ /* 0x000fe400078e3cff */
[----:B------:R-:W-:Y:S02]  /*490d0*/  LOP3.LUT R12, R12, 0x40, RZ, 0x3c, !PT ;  /* 0x000000400c0c7812 */ /* 0x000fe400078e3cff */
[----:B------:R-:W-:Y:S01]  /*490e0*/  LOP3.LUT R13, R13, 0x50, RZ, 0x3c, !PT ;  /* 0x000000500d0d7812 */ /* 0x000fe200078e3cff */
        /* <DEDUP_REMOVED lines=66> */
[----:B-1----:R-:W1:Y:S01]  /*49510*/  FENCE.VIEW.ASYNC.S ;  /* 0x00000000000073c6 */ /* 0x002e620000000000 */
[----:B------:R-:W-:Y:S01]  /*49520*/  ULEA UR6, UR9, UR4, 0x3 ;  /* 0x0000000409067291 */ /* 0x000fe2000f8e18ff */
[----:B------:R-:W-:-:S03]  /*49530*/  UMOV UR8, UR11 ;  /* 0x0000000b00087c82 */ /* 0x000fc60008000000 */
[----:B------:R-:W-:Y:S01]  /*49540*/  UIADD3 UR6, UPT, UPT, UR6, 0x24000, URZ ;  /* 0x0002400006067890 */ /* 0x000fe2000fffe0ff */
[----:B-1----:R-:W-:Y:S06]  /*49550*/  BAR.SYNC.DEFER_BLOCKING 0x0 ;  /* 0x0000000000007b1d */ /* 0x002fec0000010000 */
[----:B0-----:R-:W-:Y:S05]  /*49560*/  @P0 BRA `(.L_x_9) ;  /* 0x0000000000dc0947 */ /* 0x001fea0003800000 */
[----:B------:R-:W-:Y:S02]  /*49570*/  UIADD3 UR11, UPT, UPT, UR5, 0x40, URZ ;  /* 0x00000040050b7890 */ /* 0x000fe4000fffe0ff */
[----:B------:R-:W-:Y:S02]  /*49580*/  UIADD3 UR70, UPT, UPT, UR5, 0x40, URZ ;  /* 0x0000004005467890 */ /* 0x000fe4000fffe0ff */
[----:B------:R-:W-:Y:S01]  /*49590*/  UIADD3 UR71, UPT, UPT, UR5, 0x40, URZ ;  /* 0x0000004005477890 */ /* 0x000fe2000fffe0ff */
[----:B------:R-:W-:Y:S01]  /*495a0*/  UMOV UR62, 0x0 ;  /* 0x00000000003e7882 */ /* 0x000fe20000000000 */
[----:B------:R-:W-:Y:S01]  /*495b0*/  UMOV UR63, 0x8108490 ;  /* 0x08108490003f7882 */ /* 0x000fe20000000000 */
[----:B------:R-:W-:Y:S01]  /*495c0*/  UMOV UR64, UR10 ;  /* 0x0000000a00407c82 */ /* 0x000fe20008000000 */
[----:B------:R-:W-:Y:S01]  /*495d0*/  UMOV UR65, 0x40004040 ;  /* 0x4000404000417882 */ /* 0x000fe20000000000 */
[----:B------:R-:W-:Y:S01]  /*495e0*/  UMOV UR76, 0x0 ;  /* 0x00000000004c7882 */ /* 0x000fe20000000000 */
[----:B------:R-:W-:Y:S01]  /*495f0*/  UMOV UR77, 0x8108490 ;  /* 0x08108490004d7882 */ /* 0x000fe20000000000 */
[----:B------:R-:W-:-:S02]  /*49600*/  UIADD3 UR72, UPT, UPT, UR5, 0x40, URZ ;  /* 0x0000004005487890 */ /* 0x000fc4000fffe0ff */
[----:B------:R-:W-:Y:S01]  /*49610*/  UTCQMMA gdesc[UR64], gdesc[UR12], tmem[UR5], tmem[UR62], idesc[UR63], UPT ;  /* 0x00ff3e0c400075ea */ /* 0x000fe2000b800305 */
[----:B------:R-:W-:Y:S01]  /*49620*/  UMOV UR66, 0x0 ;  /* 0x0000000000427882 */ /* 0x000fe20000000000 */
[----:B------:R-:W-:Y:S01]  /*49630*/  UMOV UR67, 0x8108490 ;  /* 0x0810849000437882 */ /* 0x000fe20000000000 */
[----:B------:R-:W-:Y:S02]  /*49640*/  UIADD3 UR73, UPT, UPT, UR5, 0x80, URZ ;  /* 0x0000008005497890 */ /* 0x000fe4000fffe0ff */
[----:B------:R0:W-:Y:S01]  /*49650*/  UTCQMMA gdesc[UR16], gdesc[UR18], tmem[UR5], tmem[UR76], idesc[UR77], UPT ;  /* 0x00ff4c12100075ea */ /* 0x0001e2000b800305 */
[----:B------:R-:W-:Y:S01]  /*49660*/  UMOV UR68, 0x0 ;  /* 0x0000000000447882 */ /* 0x000fe20000000000 */
[----:B------:R-:W-:Y:S01]  /*49670*/  UMOV UR69, 0x8108490 ;  /* 0x0810849000457882 */ /* 0x000fe20000000000 */
[----:B------:R-:W-:Y:S02]  /*49680*/  UIADD3 UR74, UPT, UPT, UR5, 0x80, URZ ;  /* 0x00000080054a7890 */ /* 0x000fe4000fffe0ff */
[----:B------:R-:W-:Y:S01]  /*49690*/  UTCQMMA gdesc[UR20], gdesc[UR22], tmem[UR5], tmem[UR66], idesc[UR67], UPT ;  /* 0x00ff4216140075ea */ /* 0x000fe2000b800305 */
[----:B------:R-:W-:Y:S01]  /*496a0*/  UMOV UR52, 0x0 ;  /* 0x0000000000347882 */ /* 0x000fe20000000000 */
[----:B------:R-:W-:Y:S01]  /*496b0*/  UMOV UR53, 0x8108490 ;  /* 0x0810849000357882 */ /* 0x000fe20000000000 */
[----:B------:R-:W-:-:S02]  /*496c0*/  UIADD3 UR75, UPT, UPT, UR5, 0x80, URZ ;  /* 0x00000080054b7890 */ /* 0x000fc4000fffe0ff */
[----:B------:R-:W-:Y:S01]  /*496d0*/  UTCQMMA gdesc[UR24], gdesc[UR26], tmem[UR5], tmem[UR68], idesc[UR69], UPT ;  /* 0x00ff441a180075ea */ /* 0x000fe2000b800305 */
[----:B------:R-:W-:Y:S01]  /*496e0*/  UMOV UR54, 0x0 ;  /* 0x0000000000367882 */ /* 0x000fe20000000000 */
[----:B------:R-:W-:Y:S01]  /*496f0*/  UMOV UR55, 0x8108490 ;  /* 0x0810849000377882 */ /* 0x000fe20000000000 */
[----:B0-----:R-:W-:Y:S01]  /*49700*/  UIADD3 UR76, UPT, UPT, UR5, 0x80, URZ ;  /* 0x00000080054c7890 */ /* 0x001fe2000fffe0ff */
[----:B------:R0:W-:Y:S01]  /*49710*/  UTCQMMA gdesc[UR28], gdesc[UR12], tmem[UR11], tmem[UR52], idesc[UR53], UPT ;  /* 0x00ff340c1c0075ea */ /* 0x0001e2000b80030b */
[----:B------:R-:W-:Y:S01]  /*49720*/  UMOV UR56, 0x0 ;  /* 0x0000000000387882 */ /* 0x000fe20000000000 */
[----:B------:R-:W-:Y:S01]  /*49730*/  UMOV UR57, 0x8108490 ;  /* 0x0810849000397882 */ /* 0x000fe20000000000 */
[----:B------:R-:W-:Y:S01]  /*49740*/  UIADD3 UR77, UPT, UPT, UR5, 0xc0, URZ ;  /* 0x000000c0054d7890 */ /* 0x000fe2000fffe0ff */
[----:B------:R1:W-:Y:S01]  /*49750*/  UTCQMMA gdesc[UR30], gdesc[UR18], tmem[UR70], tmem[UR54], idesc[UR55], UPT ;  /* 0x00ff36121e0075ea */ /* 0x0003e2000b800346 */
[----:B------:R-:W-:Y:S01]  /*49760*/  UMOV UR58, 0x0 ;  /* 0x00000000003a7882 */ /* 0x000fe20000000000 */
[----:B------:R-:W-:Y:S01]  /*49770*/  UMOV UR59, 0x8108490 ;  /* 0x08108490003b7882 */ /* 0x000fe20000000000 */
[----:B------:R2:W-:Y:S01]  /*49780*/  UTCQMMA gdesc[UR32], gdesc[UR22], tmem[UR71], tmem[UR56], idesc[UR57], UPT ;  /* 0x00ff3816200075ea */ /* 0x0005e2000b800347 */
[----:B------:R-:W-:Y:S01]  /*49790*/  UMOV UR60, 0x0 ;  /* 0x00000000003c7882 */ /* 0x000fe20000000000 */
[----:B------:R-:W-:Y:S01]  /*497a0*/  UMOV UR61, 0x8108490 ;  /* 0x08108490003d7882 */ /* 0x000fe20000000000 */
[----:B0-----:R-:W-:Y:S01]  /*497b0*/  UIADD3 UR11, UPT, UPT, UR5, 0xc0, URZ ;  /* 0x000000c0050b7890 */ /* 0x001fe2000fffe0ff */
[----:B------:R0:W-:Y:S01]  /*497c0*/  UTCQMMA gdesc[UR34], gdesc[UR26], tmem[UR72], tmem[UR58], idesc[UR59], UPT ;  /* 0x00ff3a1a220075ea */ /* 0x0001e2000b800348 */
[----:B------:R-:W-:Y:S01]  /*497d0*/  UMOV UR64, 0x0 ;  /* 0x0000000000407882 */ /* 0x000fe20000000000 */
[----:B------:R-:W-:Y:S01]  /*497e0*/  UMOV UR65, 0x8108490 ;  /* 0x0810849000417882 */ /* 0x000fe20000000000 */
[----:B-1----:R-:W-:Y:S01]  /*497f0*/  UIADD3 UR70, UPT, UPT, UR5, 0xc0, URZ ;  /* 0x000000c005467890 */ /* 0x002fe2000fffe0ff */
[----:B------:R1:W-:Y:S01]  /*49800*/  UTCQMMA gdesc[UR36], gdesc[UR12], tmem[UR73], tmem[UR60], idesc[UR61], UPT ;  /* 0x00ff3c0c240075ea */ /* 0x0003e2000b800349 */
[----:B------:R1:W-:Y:S01]  /*49810*/  UTCQMMA gdesc[UR38], gdesc[UR18], tmem[UR74], tmem[UR62], idesc[UR63], UPT ;  /* 0x00ff3e12260075ea */ /* 0x0003e2000b80034a */
[----:B--2---:R-:W-:Y:S01]  /*49820*/  UIADD3 UR71, UPT, UPT, UR5, 0xc0, URZ ;  /* 0x000000c005477890 */ /* 0x004fe2000fffe0ff */
[----:B------:R1:W-:Y:S01]  /*49830*/  UTCQMMA gdesc[UR40], gdesc[UR22], tmem[UR75], tmem[UR64], idesc[UR65], UPT ;  /* 0x00ff4016280075ea */ /* 0x0003e2000b80034b */
[----:B------:R1:W-:Y:S01]  /*49840*/  UTCQMMA gdesc[UR42], gdesc[UR26], tmem[UR76], tmem[UR66], idesc[UR67], UPT ;  /* 0x00ff421a2a0075ea */ /* 0x0003e2000b80034c */
[----:B------:R1:W-:Y:S01]  /*49850*/  UTCQMMA gdesc[UR44], gdesc[UR12], tmem[UR77], tmem[UR68], idesc[UR69], UPT ;  /* 0x00ff440c2c0075ea */ /* 0x0003e2000b80034d */
[----:B0-----:R-:W-:Y:S01]  /*49860*/  UMOV UR58, UR6 ;  /* 0x00000006003a7c82 */ /* 0x001fe20008000000 */
[----:B------:R-:W-:Y:S01]  /*49870*/  UMOV UR59, URZ ;  /* 0x000000ff003b7c82 */ /* 0x000fe20008000000 */
[----:B------:R1:W-:Y:S01]  /*49880*/  UTCQMMA gdesc[UR46], gdesc[UR18], tmem[UR11], tmem[UR52], idesc[UR53], UPT ;  /* 0x00ff34122e0075ea */ /* 0x0003e2000b80030b */
[----:B------:R-:W-:Y:S01]  /*49890*/  UMOV UR58, UR58 ;  /* 0x0000003a003a7c82 */ /* 0x000fe20008000000 */
[----:B------:R1:W-:Y:S01]  /*498a0*/  UTCQMMA gdesc[UR48], gdesc[UR22], tmem[UR70], tmem[UR54], idesc[UR55], UPT ;  /* 0x00ff3616300075ea */ /* 0x0003e2000b800346 */
[----:B------:R1:W-:Y:S01]  /*498b0*/  UTCQMMA gdesc[UR50], gdesc[UR26], tmem[UR71], tmem[UR56], idesc[UR57], UPT ;  /* 0x00ff381a320075ea */ /* 0x0003e2000b800347 */
[----:B------:R1:W-:Y:S01]  /*498c0*/  UTCBAR [UR58], URZ ;  /* 0x000000ff3a0073e9 */ /* 0x0003e200080000ff */
[----:B------:R-:W-:Y:S01]  /*498d0*/  NOP ;  /* 0x0000000000007918 */ /* 0x000fe20000000000 */
.L_x_9:
[----:B------:R-:W2:Y:S04]  /*498e0*/  LDL R20, [R1+0x18e4] ;  /* 0x0018e40001147983 */ /* 0x000ea80000100800 */
[----:B------:R-:W2:Y:S01]  /*498f0*/  LDL.LU R19, [R1+0x18d0] ;  /* 0x0018d00001137983 */ /* 0x000ea20000300800 */
[----:B------:R-:W-:-:S04]  /*49900*/  UIADD3 UR9, UPT, UPT, UR9, 0x1, URZ ;  /* 0x0000000109097890 */ /* 0x000fc8000fffe0ff */
[----:B------:R-:W-:-:S04]  /*49910*/  UISETP.GT.AND UP1, UPT, UR9, 0x1, UPT ;  /* 0x000000010900788c */ /* 0x000fc8000bf24270 */
[----:B-1----:R-:W-:Y:S02]  /*49920*/  USEL UR11, URZ, 0x1, !UP1 ;  /* 0x00000001ff0b7887 */ /* 0x002fe4000c800000 */
[----:B------:R-:W-:Y:S02]  /*49930*/  USEL UR9, UR9, URZ, !UP1 ;  /* 0x000000ff09097287 */ /* 0x000fe4000c800000 */
[----:B------:R-:W-:Y:S01]  /*49940*/  ULOP3.LUT UR11, UR8, UR11, URZ, 0x3c, !UPT ;  /* 0x0000000b080b7292 */ /* 0x000fe2000f8e3cff */
[----:B--2---:R-:W-:Y:S02]  /*49950*/  ISETP.NE.U32.AND P1, PT, R19, R20, PT ;  /* 0x000000141300720c */ /* 0x004fe40003f25070 */
[----:B------:R-:W2:Y:S01]  /*49960*/  LDL.LU R19, [R1+0x18dc] ;  /* 0x0018dc0001137983 */ /* 0x000ea20000300800 */
[----:B------:R-:W-:-:S03]  /*49970*/  IMAD.U32 R20, RZ, RZ, UR8 ;  /* 0x00000008ff147e24 */ /* 0x000fc6000f8e00ff */
[----:B--2---:R0:W-:Y:S07]  /*49980*/  STL [R1+0x18d0], R19 ;  /* 0x0018d01301007387 */ /* 0x0041ee0000100800 */
[----:B------:R-:W-:Y:S05]  /*49990*/  @P1 BRA `(.L_x_10) ;  /* 0xfffffd9800e81947 */ /* 0x000fea000383ffff */
.L_x_7:
[----:B0-----:R-:W0:Y:S01]  /*499a0*/  LDC R19, c[0x0][0x3a0] ;  /* 0x0000e800ff137b82 */ /* 0x001e220000000800 */
[----:B------:R-:W1:Y:S07]  /*499b0*/  LDCU.64 UR30, c[0x0][0x398] ;  /* 0x00007300ff1e77ac */ /* 0x000e6e0008000a00 */
[----:B-----5:R-:W2:Y:S01]  /*499c0*/  LDC R4, c[0x0][0x3b4] ;  /* 0x0000ed00ff047b82 */ /* 0x020ea20000000800 */
[----:B0-----:R-:W-:-:S05]  /*499d0*/  VIADD R19, R19, 0x7f ;  /* 0x0000007f13137836 */ /* 0x001fca0000000000 */
[----:B------:R-:W-:-:S13]  /*499e0*/  ISETP.GE.AND P0, PT, R19, 0x80, PT ;  /* 0x000000801300780c */ /* 0x000fda0003f06270 */
[----:B-12---:R-:W-:Y:S05]  /*499f0*/  @!P0 BRA `(.L_x_11) ;  /* 0x0000000000108947 */ /* 0x006fea0003800000 */
[----:B------:R-:W-:-:S06]  /*49a00*/  USHF.L.U32 UR8, UR8, 0x1f, URZ ;  /* 0x0000001f08087899 */ /* 0x000fcc00080006ff */
[----:B------:R-:W-:-:S04]  /*49a10*/  IMAD.U32 R0, RZ, RZ, UR8 ;  /* 0x00000008ff007e24 */ /* 0x000fc8000f8e00ff */
[----:B------:R-:W0:Y:S02]  /*49a20*/  SYNCS.PHASECHK.TRANS64.TRYWAIT P0, [UR6], R0 ;  /* 0x00000000ff0075a7 */ /* 0x000e240008001106 */
[----:B0-----:R-:W-:Y:S05]  /*49a30*/  @!P0 BRA `(.L_x_12) ;  /* 0x0000009800148947 */ /* 0x001fea0003800000 */
.L_x_11:
[----:B------:R-:W2:Y:S01]  /*49a40*/  LDL R3, [R1+0x53c] ;  /* 0x00053c0001037983 */ /* 0x000ea20000100800 */
[----:B------:R-:W0:Y:S01]  /*49a50*/  LDCU.128 UR16, c[0x0][0x390] ;  /* 0x00007200ff1077ac */ /* 0x000e220008000c00 */
[C---:B------:R-:W-:Y:S01]  /*49a60*/  VIADD R2, R88.reuse, 0x3f ;  /* 0x0000003f58027836 */ /* 0x040fe20000000000 */
[----:B------:R-:W-:Y:S01]  /*49a70*/  BAR.SYNC.DEFER_BLOCKING 0x0 ;  /* 0x0000000000007b1d */ /* 0x000fe20000010000 */
[----:B------:R-:W-:-:S03]  /*49a80*/  VIADD R0, R88, 0x1 ;  /* 0x0000000158007836 */ /* 0x000fc60000000000 */
[----:B------:R-:W-:Y:S01]  /*49a90*/  ISETP.GE.AND P1, PT, R2, UR31, PT ;  /* 0x0000001f02007c0c */ /* 0x000fe2000bf26270 */
[C---:B------:R-:W-:Y:S01]  /*49aa0*/  VIADD R2, R88.reuse, 0x2 ;  /* 0x0000000258027836 */ /* 0x040fe20000000000 */
[----:B------:R-:W1:Y:S01]  /*49ab0*/  LDCU UR6, c[0x0][0x39c] ;  /* 0x00007380ff0677ac */ /* 0x000e620008000800 */
[----:B------:R-:W3:Y:S01]  /*49ac0*/  LDCU UR10, c[0x0][0x39c] ;  /* 0x00007380ff0a77ac */ /* 0x000ee20008000800 */
[----:B------:R-:W4:Y:S01]  /*49ad0*/  LDCU UR28, c[0x0][0x3b8] ;  /* 0x00007700ff1c77ac */ /* 0x000f220008000800 */
[----:B0-----:R-:W-:Y:S01]  /*49ae0*/  ISETP.GE.AND P4, PT, R88, UR19, PT ;  /* 0x0000001358007c0c */ /* 0x001fe2000bf86270 */
[----:B------:R-:W0:Y:S01]  /*49af0*/  LDCU.64 UR32, c[0x0][0x398] ;  /* 0x00007300ff2077ac */ /* 0x000e220008000a00 */
[----:B------:R-:W5:Y:S01]  /*49b00*/  LDCU.64 UR8, c[0x0][0x398] ;  /* 0x00007300ff0877ac */ /* 0x000f620008000a00 */
[----:B------:R-:W0:Y:S02]  /*49b10*/  @!P5 SYNCS.CCTL.IV [UR4+0x24000] ;  /* 0x02400000ff00d9b1 */ /* 0x000e240008000004 */
[----:B0-----:R-:W-:Y:S01]  /*49b20*/  BAR.SYNC.DEFER_BLOCKING 0x0 ;  /* 0x0000000000007b1d */ /* 0x001fe20000010000 */
[----:B-1----:R-:W-:-:S02]  /*49b30*/  ISETP.GE.AND P0, PT, R0, UR6, PT ;  /* 0x0000000600007c0c */ /* 0x002fc4000bf06270 */
[----:B---3--:R-:W-:-:S03]  /*49b40*/  ISETP.GE.AND P2, PT, R2, UR10, PT ;  /* 0x0000000a02007c0c */ /* 0x008fc6000bf46270 */
[----:B------:R-:W0:Y:S01]  /*49b50*/  LDCU.64 UR10, c[0x0][0x398] ;  /* 0x00007300ff0a77ac */ /* 0x000e220008000a00 */
[C---:B----4-:R-:W-:Y:S01]  /*49b60*/  IMAD R83, R88.reuse, UR28, RZ ;  /* 0x0000001c58537c24 */ /* 0x050fe2000f8e02ff */
[----:B------:R-:W1:Y:S01]  /*49b70*/  LDTM.x64 R8, tmem[UR7] ;  /* 0x00000007000879ee */ /* 0x000e620008340000 */
[----:B------:R-:W3:Y:S03]  /*49b80*/  LDCU.64 UR26, c[0x0][0x398] ;  /* 0x00007300ff1a77ac */ /* 0x000ee60008000a00 */
[----:B------:R-:W-:Y:S01]  /*49b90*/  SHF.R.S32.HI R73, RZ, 0x1f, R83 ;  /* 0x0000001fff497819 */ /* 0x000fe20000011453 */
[----:B------:R-:W4:Y:S01]  /*49ba0*/  LDCU.64 UR24, c[0x0][0x398] ;  /* 0x00007300ff1877ac */ /* 0x000f220008000a00 */
[----:B------:R-:W0:Y:S01]  /*49bb0*/  LDCU UR12, c[0x0][0x39c] ;  /* 0x00007380ff0c77ac */ /* 0x000e220008000800 */
[----:B------:R-:W0:Y:S01]  /*49bc0*/  LDCU.64 UR22, c[0x0][0x398] ;  /* 0x00007300ff1677ac */ /* 0x000e220008000a00 */
[----:B------:R-:W0:Y:S01]  /*49bd0*/  @!P5 SYNCS.CCTL.IV [UR4+0x24008] ;  /* 0x02400800ff00d9b1 */ /* 0x000e220008000004 */
[----:B------:R-:W-:Y:S01]  /*49be0*/  VIADD R82, R88, 0x3 ;  /* 0x0000000358527836 */ /* 0x000fe20000000000 */
[----:B------:R-:W0:Y:S01]  /*49bf0*/  LDCU.64 UR20, c[0x0][0x398] ;  /* 0x00007300ff1477ac */ /* 0x000e220008000a00 */
[----:B------:R-:W0:Y:S01]  /*49c00*/  LDCU UR4, c[0x0][0x39c] ;  /* 0x00007380ff0477ac */ /* 0x000e220008000800 */
[----:B-1----:R-:W-:Y:S01]  /*49c10*/  STL.64 [R1+0x210], R12 ;  /* 0x0002100c01007387 */ /* 0x002fe20000100a00 */
[----:B------:R-:W-:-:S02]  /*49c20*/  IMAD.MOV.U32 R6, RZ, RZ, R8 ;  /* 0x000000ffff067224 */ /* 0x000fc400078e0008 */
[----:B------:R-:W-:Y:S01]  /*49c30*/  IMAD.MOV.U32 R5, RZ, RZ, R9 ;  /* 0x000000ffff057224 */ /* 0x000fe200078e0009 */
[----:B------:R-:W-:Y:S01]  /*49c40*/  STL.64 [R1+0x218], R14 ;  /* 0x0002180e01007387 */ /* 0x000fe20000100a00 */
[----:B------:R-:W-:Y:S02]  /*49c50*/  IMAD.MOV.U32 R75, RZ, RZ, R11 ;  /* 0x000000ffff4b7224 */ /* 0x000fe400078e000b */
[----:B------:R-:W-:Y:S01]  /*49c60*/  IMAD.MOV.U32 R74, RZ, RZ, R10 ;  /* 0x000000ffff4a7224 */ /* 0x000fe200078e000a */
[----:B------:R-:W-:Y:S01]  /*49c70*/  STL.64 [R1+0x220], R16 ;  /* 0x0002201001007387 */ /* 0x000fe20000100a00 */
[----:B------:R-:W-:-:S03]  /*49c80*/  F2FP.SATFINITE.E5M2.F32.PACK_AB_MERGE_C R84, R5, R6, RZ ;  /* 0x000000060554723e */ /* 0x000fc600048060ff */
[----:B------:R-:W-:Y:S04]  /*49c90*/  STL.64 [R1+0x228], R18 ;  /* 0x0002281201007387 */ /* 0x000fe80000100a00 */
        /* <DEDUP_REMOVED lines=25> */
[----:B------:R1:W-:Y:S01]  /*49e30*/  STL.64 [R1+0x2f8], R70 ;  /* 0x0002f84601007387 */ /* 0x0003e20000100a00 */
[C---:B--2---:R-:W-:Y:S01]  /*49e40*/  IMAD R72, R3.reuse, R4, RZ ;  /* 0x0000000403487224 */ /* 0x044fe200078e02ff */
[----:B------:R-:W-:Y:S01]  /*49e50*/  ISETP.GE.AND P3, PT, R3, UR18, PT ;  /* 0x0000001203007c0c */ /* 0x000fe2000bf66270 */
[----:B------:R-:W2:Y:S02]  /*49e60*/  LDCU.64 UR18, c[0x0][0x398] ;  /* 0x00007300ff1277ac */ /* 0x000ea40008000a00 */
[----:B-1----:R-:W-:Y:S01]  /*49e70*/  IMAD R71, R4, 0x80, R72 ;  /* 0x0000008004477824 */ /* 0x002fe200078e0248 */
[----:B------:R-:W-:-:S02]  /*49e80*/  IADD3 R0, P6, PT, R72, UR16, RZ ;  /* 0x0000001048007c10 */ /* 0x000fc4000ffde0ff */
[----:B------:R-:W-:Y:S01]  /*49e90*/  ISETP.LT.AND P3, PT, R88, UR33, !P3 ;  /* 0x0000002158007c0c */ /* 0x000fe2000df61270 */
[----:B------:R-:W-:Y:S01]  /*49ea0*/  IMAD R3, R4, 0x80, R71 ;  /* 0x0000008004037824 */ /* 0x000fe200078e0247 */
[----:B------:R-:W-:Y:S02]  /*49eb0*/  LEA.HI.X.SX32 R72, R72, UR17, 0x1, P6 ;  /* 0x0000001148487c11 */ /* 0x000fe4000b0f0eff */
[C---:B------:R-:W-:Y:S01]  /*49ec0*/  IADD3 R2, P6, PT, R71.reuse, UR16, RZ ;  /* 0x0000001047027c10 */ /* 0x040fe2000ffde0ff */
[----:B------:R-:W-:Y:S02]  /*49ed0*/  IMAD R69, R4, 0x80, R3 ;  /* 0x0000008004457824 */ /* 0x000fe400078e0203 */
[----:B------:R-:W1:Y:S01]  /*49ee0*/  LDTM.x64 R4, tmem[UR7+0x40] ;  /* 0x00004007000479ee */ /* 0x000e620008340000 */
[----:B------:R-:W-:Y:S02]  /*49ef0*/  LEA.HI.X.SX32 R71, R71, UR17, 0x1, P6 ;  /* 0x0000001147477c11 */ /* 0x000fe4000b0f0eff */
[----:B------:R-:W-:-:S02]  /*49f00*/  IADD3 R68, P6, PT, R3, UR16, RZ ;  /* 0x0000001003447c10 */ /* 0x000fc4000ffde0ff */
[----:B------:R-:W-:Y:S01]  /*49f10*/  IADD3 R70, P5, PT, R69, UR16, RZ ;  /* 0x0000001045467c10 */ /* 0x000fe2000ffbe0ff */
[----:B-1----:R-:W-:Y:S01]  /*49f20*/  STL.64 [R1+0x110], R8 ;  /* 0x0001100801007387 */ /* 0x002fe20000100a00 */
[----:B------:R-:W-:Y:S02]  /*49f30*/  IMAD.MOV.U32 R93, RZ, RZ, R4 ;  /* 0x000000ffff5d7224 */ /* 0x000fe400078e0004 */
[----:B------:R-:W-:Y:S01]  /*49f40*/  IMAD.MOV.U32 R92, RZ, RZ, R5 ;  /* 0x000000ffff5c7224 */ /* 0x000fe200078e0005 */
[----:B------:R-:W-:Y:S01]  /*49f50*/  STL.64 [R1+0x118], R10 ;  /* 0x0001180a01007387 */ /* 0x000fe20000100a00 */
[----:B------:R-:W-:Y:S02]  /*49f60*/  IMAD.MOV.U32 R91, RZ, RZ, R6 ;  /* 0x000000ffff5b7224 */ /* 0x000fe400078e0006 */
[----:B------:R-:W-:Y:S01]  /*49f70*/  IMAD.MOV.U32 R89, RZ, RZ, R7 ;  /* 0x000000ffff597224 */ /* 0x000fe200078e0007 */
        /* <DEDUP_REMOVED lines=27> */
[----:B------:R1:W-:Y:S02]  /*4a130*/  STL.64 [R1+0x1f8], R66 ;  /* 0x0001f84201007387 */ /* 0x0003e40000100a00 */
[----:B-1----:R-:W1:Y:S02]  /*4a140*/  LDTM.x64 R4, tmem[UR7+0x80] ;  /* 0x00008007000479ee */ /* 0x002e640008340000 */
[----:B-1----:R-:W-:Y:S01]  /*4a150*/  STL.64 [R1+0x10], R8 ;  /* 0x0000100801007387 */ /* 0x002fe20000100a00 */
[----:B------:R-:W-:-:S02]  /*4a160*/  IMAD.MOV.U32 R86, RZ, RZ, R4 ;  /* 0x000000ffff567224 */ /* 0x000fc400078e0004 */
        /* <DEDUP_REMOVED lines=32> */
[----:B-1----:R-:W1:Y:S01]  /*4a370*/  LDTM.x64 R4, tmem[UR7+0xc0] ;  /* 0x0000c007000479ee */ /* 0x002e620008340000 */
[----:B------:R-:W-:Y:S01]  /*4a380*/  LEA.HI.X.SX32 R3, R3, UR17, 0x1, P6 ;  /* 0x0000001103037c11 */ /* 0x000fe2000b0f0eff */
[----:B------:R-:W0:Y:S01]  /*4a390*/  LDCU.64 UR6, c[0x0][0x398] ;  /* 0x00007300ff0677ac */ /* 0x000e220008000a00 */
[----:B------:R-:W-:Y:S01]  /*4a3a0*/  LEA.HI.X.SX32 R69, R69, UR17, 0x1, P5 ;  /* 0x0000001145457c11 */ /* 0x000fe2000a8f0eff */
[----:B------:R-:W-:Y:S01]  /*4a3b0*/  NOP ;  /* 0x0000000000007918 */ /* 0x000fe20000000000 */
[----:B-1----:R1:W-:Y:S01]  /*4a3c0*/  STL.64 [R1+0x19d0], R8 ;  /* 0x0019d00801007387 */ /* 0x0023e20000100a00 */
[C---:B------:R-:W-:Y:S01]  /*4a3d0*/  IADD3 R78, P6, PT, R83.reuse, R0, RZ ;  /* 0x00000000534e7210 */ /* 0x040fe20007fde0ff */
[----:B------:R-:W0:Y:S02]  /*4a3e0*/  LDCU.64 UR16, c[0x0][0x398] ;  /* 0x00007300ff1077ac */ /* 0x000e240008000a00 */
[----:B------:R-:W-:Y:S04]  /*4a3f0*/  STL.64 [R1+0x19c8], R10 ;  /* 0x0019c80a01007387 */ /* 0x000fe80000100a00 */
[----:B------:R-:W-:Y:S04]  /*4a400*/  STL.64 [R1+0x19c0], R12 ;  /* 0x0019c00c01007387 */ /* 0x000fe80000100a00 */
[----:B------:R-:W-:Y:S01]  /*4a410*/  STL.64 [R1+0x19b8], R14 ;  /* 0x0019b80e01007387 */ /* 0x000fe20000100a00 */
[----:B-1----:R-:W-:Y:S01]  /*4a420*/  IMAD.MOV.U32 R8, RZ, RZ, R74 ;  /* 0x000000ffff087224 */ /* 0x002fe200078e004a */
[----:B------:R-:W-:Y:S01]  /*4a430*/  IADD3 R76, P5, PT, R83, R2, RZ ;  /* 0x00000002534c7210 */ /* 0x000fe20007fbe0ff */
        /* <DEDUP_REMOVED lines=24> */
[----:B------:R1:W-:Y:S04]  /*4a5c0*/  STL [R1+0x18f8], R63 ;  /* 0x0018f83f01007387 */ /* 0x0003e80000100800 */
[----:B-1----:R-:W2:Y:S04]  /*4a5d0*/  LDL R63, [R1+0x6d0] ;  /* 0x0006d000013f7983 */ /* 0x002ea80000100800 */
[----:B------:R-:W-:Y:S04]  /*4a5e0*/  STL [R1+0x18f4], R64 ;  /* 0x0018f44001007387 */ /* 0x000fe80000100800 */
[----:B------:R1:W-:Y:S04]  /*4a5f0*/  STL [R1+0x18f0], R65 ;  /* 0x0018f04101007387 */ /* 0x0003e80000100800 */
[----:B-1----:R-:W3:Y:S04]  /*4a600*/  LDL R65, [R1+0x6cc] ;  /* 0x0006cc0001417983 */ /* 0x002ee80000100800 */
[----:B------:R1:W-:Y:S04]  /*4a610*/  STL [R1+0x18ec], R66 ;  /* 0x0018ec4201007387 */ /* 0x0003e80000100800 */
[----:B-1----:R-:W3:Y:S04]  /*4a620*/  LDL.LU R66, [R1+0x53c] ;  /* 0x00053c0001427983 */ /* 0x002ee80000300800 */
[----:B------:R1:W-:Y:S04]  /*4a630*/  STL [R1+0x18e8], R67 ;  /* 0x0018e84301007387 */ /* 0x0003e80000100800 */
[----:B-1----:R-:W5:Y:S01]  /*4a640*/  LDL.LU R67, [R1+0x6d4] ;  /* 0x0006d40001437983 */ /* 0x002f620000300800 */
[----:B------:R-:W-:Y:S01]  /*4a650*/  IMAD.X R79, R73, 0x1, R72, P6 ;  /* 0x00000001494f7824 */ /* 0x000fe200030e0648 */
[----:B------:R-:W-:Y:S01]  /*4a660*/  IADD3 R74, P6, PT, R83, R68, RZ ;  /* 0x00000044534a7210 */ /* 0x000fe20007fde0ff */
[----:B------:R-:W-:Y:S01]  /*4a670*/  IMAD.X R77, R73, 0x1, R71, P5 ;  /* 0x00000001494d7824 */ /* 0x000fe200028e0647 */
[----:B------:R-:W-:-:S02]  /*4a680*/  F2FP.SATFINITE.E5M2.F32.PACK_AB_MERGE_C R64, R9, R8, RZ ;  /* 0x000000080940723e */ /* 0x000fc400048060ff */
[----:B------:R1:W-:Y:S01]  /*4a690*/  @P3 STG.E.U8 desc[UR14][R78.64], R84 ;  /* 0x000000544e003986 */ /* 0x0003e2000c10110e */
[----:B------:R-:W-:Y:S01]  /*4a6a0*/  IMAD.X R75, R73, 0x1, R3, P6 ;  /* 0x00000001494b7824 */ /* 0x000fe200030e0603 */
[C---:B------:R-:W-:Y:S01]  /*4a6b0*/  IADD3 R80, P6, PT, R83.reuse, R70, RZ ;  /* 0x0000004653507210 */ /* 0x040fe20007fde0ff */
[----:B------:R-:W-:Y:S01]  /*4a6c0*/  VIADD R83, R83, UR28 ;  /* 0x0000001c53537c36 */ /* 0x000fe20008000000 */
[----:B0-----:R-:W-:Y:S01]  /*4a6d0*/  ISETP.GE.AND P3, PT, R82, UR12, PT ;  /* 0x0000000c52007c0c */ /* 0x001fe2000bf66270 */
[----:B------:R-:W0:Y:S01]  /*4a6e0*/  LDCU.64 UR12, c[0x0][0x398] ;  /* 0x00007300ff0c77ac */ /* 0x000e220008000a00 */
[----:B------:R-:W-:Y:S01]  /*4a6f0*/  F2FP.SATFINITE.E5M2.F32.PACK_AB_MERGE_C R89, R89, R91, RZ ;  /* 0x0000005b5959723e */ /* 0x000fe200048060ff */
[----:B------:R-:W-:Y:S01]  /*4a700*/  IMAD.X R81, R73, 0x1, R69, P6 ;  /* 0x0000000149517824 */ /* 0x000fe200030e0645 */
[----:B------:R-:W-:Y:S02]  /*4a710*/  F2FP.SATFINITE.E5M2.F32.PACK_AB_MERGE_C R73, R92, R93, RZ ;  /* 0x0000005d5c49723e */ /* 0x000fe400048060ff */
[----:B-1----:R-:W-:-:S02]  /*4a720*/  F2FP.SATFINITE.E5M2.F32.PACK_AB_MERGE_C R78, R85, R86, RZ ;  /* 0x00000056554e723e */ /* 0x002fc400048060ff */
[----:B------:R-:W-:Y:S02]  /*4a730*/  F2FP.SATFINITE.E5M2.F32.PACK_AB_MERGE_C R86, R5, R4, RZ ;  /* 0x000000040556723e */ /* 0x000fe400048060ff */
[----:B------:R-:W-:Y:S02]  /*4a740*/  SHF.R.S32.HI R85, RZ, 0x1f, R83 ;  /* 0x0000001fff557819 */ /* 0x000fe40000011453 */
[----:B------:R-:W-:Y:S02]  /*4a750*/  PRMT R79, R84, 0x9910, RZ ;  /* 0x00009910544f7816 */ /* 0x000fe400000000ff */
[----:B--2---:R-:W-:Y:S01]  /*4a760*/  ISETP.LT.AND P6, PT, R63, UR10, !P4 ;  /* 0x0000000a3f007c0c */ /* 0x004fe2000e7c1270 */
[----:B------:R-:W1:Y:S01]  /*4a770*/  LDCU UR10, c[0x0][0x398] ;  /* 0x00007300ff0a77ac */ /* 0x000e620008000800 */
[----:B-----5:R-:W-:Y:S01]  /*4a780*/  ISETP.LT.AND P5, PT, R67, UR8, !P4 ;  /* 0x0000000843007c0c */ /* 0x020fe2000e7a1270 */
[----:B------:R-:W2:Y:S01]  /*4a790*/  LDCU UR8, c[0x0][0x398] ;  /* 0x00007300ff0877ac */ /* 0x000ea20008000800 */
[----:B---3--:R-:W-:Y:S01]  /*4a7a0*/  ISETP.LT.AND P4, PT, R65, UR6, !P4 ;  /* 0x0000000641007c0c */ /* 0x008fe2000e781270 */
[----:B------:R-:W3:Y:S10]  /*4a7b0*/  LDCU UR6, c[0x0][0x39c] ;  /* 0x00007380ff0677ac */ /* 0x000ef40008000800 */
[----:B------:R5:W-:Y:S04]  /*4a7c0*/  @P5 STG.E.U8 desc[UR14][R76.64], R73 ;  /* 0x000000494c005986 */ /* 0x000be8000c10110e */
[----:B------:R0:W-:Y:S04]  /*4a7d0*/  @P6 STG.E.U8 desc[UR14][R74.64], R78 ;  /* 0x0000004e4a006986 */ /* 0x0001e8000c10110e */
[----:B------:R1:W-:Y:S01]  /*4a7e0*/  @P4 STG.E.U8 desc[UR14][R80.64], R86 ;  /* 0x0000005650004986 */ /* 0x0003e2000c10110e */
[----:B------:R-:W-:Y:S01]  /*4a7f0*/  ISETP.LT.AND P4, PT, R66, UR16, !P0 ;  /* 0x0000001042007c0c */ /* 0x000fe2000c781270 */
[----:B------:R-:W2:Y:S01]  /*4a800*/  LDCU UR16, c[0x0][0x398] ;  /* 0x00007300ff1077ac */ /* 0x000ea20008000800 */
[----:B-----5:R-:W-:-:S02]  /*4a810*/  IADD3 R76, P5, PT, R83, R0, RZ ;  /* 0x00000000534c7210 */ /* 0x020fc40007fbe0ff */
[----:B0-----:R-:W-:-:S03]  /*4a820*/  IADD3 R74, P6, PT, R83, R2, RZ ;  /* 0x00000002534a7210 */ /* 0x001fc60007fde0ff */
[----:B------:R-:W-:Y:S01]  /*4a830*/  IMAD.X R77, R85, 0x1, R72, P5 ;  /* 0x00000001554d7824 */ /* 0x000fe200028e0648 */
[----:B------:R-:W-:Y:S02]  /*4a840*/  IADD3 R4, P5, PT, R83, R68, RZ ;  /* 0x0000004453047210 */ /* 0x000fe40007fbe0ff */
[----:B-1----:R-:W-:Y:S01]  /*4a850*/  PRMT R80, R73, 0x9910, RZ ;  /* 0x0000991049507816 */ /* 0x002fe200000000ff */
[C---:B------:R-:W-:Y:S01]  /*4a860*/  IMAD.X R75, R85.reuse, 0x1, R71, P6 ;  /* 0x00000001554b7824 */ /* 0x040fe200030e0647 */
[----:B------:R-:W-:Y:S01]  /*4a870*/  SHF.R.S32.HI R73, RZ, 0x8, R79 ;  /* 0x00000008ff497819 */ /* 0x000fe2000001144f */
[----:B------:R-:W-:Y:S01]  /*4a880*/  IMAD.X R5, R85, 0x1, R3, P5 ;  /* 0x0000000155057824 */ /* 0x000fe200028e0603 */
[----:B------:R-:W-:Y:S01]  /*4a890*/  ISETP.LT.AND P5, PT, R67, UR26, !P0 ;  /* 0x0000001a43007c0c */ /* 0x000fe2000c7a1270 */
[----:B------:R-:W-:Y:S01]  /*4a8a0*/  IMAD.MOV.U32 R79, RZ, RZ, R80 ;  /* 0x000000ffff4f7224 */ /* 0x000fe200078e0050 */
[----:B------:R-:W-:Y:S01]  /*4a8b0*/  PRMT R80, R78, 0x9910, RZ ;  /* 0x000099104e507816 */ /* 0x000fe200000000ff */
[----:B------:R0:W-:Y:S01]  /*4a8c0*/  @P4 STG.E.U8 desc[UR14][R76.64], R73 ;  /* 0x000000494c004986 */ /* 0x0001e2000c10110e */
[----:B----4-:R-:W-:-:S02]  /*4a8d0*/  ISETP.LT.AND P6, PT, R63, UR24, !P0 ;  /* 0x000000183f007c0c */ /* 0x010fc4000c7c1270 */
[----:B------:R-:W-:Y:S01]  /*4a8e0*/  SHF.R.S32.HI R78, RZ, 0x8, R79 ;  /* 0x00000008ff4e7819 */ /* 0x000fe2000001144f */
[----:B------:R-:W-:-:S06]  /*4a8f0*/  IMAD.MOV.U32 R79, RZ, RZ, R80 ;  /* 0x000000ffff4f7224 */ /* 0x000fcc00078e0050 */
[----:B------:R1:W-:Y:S01]  /*4a900*/  @P5 STG.E.U8 desc[UR14][R74.64], R78 ;  /* 0x0000004e4a005986 */ /* 0x0003e2000c10110e */
[----:B0-----:R-:W-:Y:S01]  /*4a910*/  SHF.R.S32.HI R76, RZ, 0x8, R79 ;  /* 0x00000008ff4c7819 */ /* 0x001fe2000001144f */
[----:B------:R-:W-:-:S04]  /*4a920*/  VIADD R73, R83, UR28 ;  /* 0x0000001c53497c36 */ /* 0x000fc80008000000 */
[----:B------:R0:W-:Y:S01]  /*4a930*/  @P6 STG.E.U8 desc[UR14][R4.64], R76 ;  /* 0x0000004c04006986 */ /* 0x0001e2000c10110e */
[----:B------:R-:W-:Y:S02]  /*4a940*/  SHF.R.S32.HI R84, RZ, 0x1f, R73 ;  /* 0x0000001fff547819 */ /* 0x000fe40000011449 */
[----:B-1----:R-:W-:-:S05]  /*4a950*/  IADD3 R78, P4, PT, R73, R0, RZ ;  /* 0x00000000494e7210 */ /* 0x002fca0007f9e0ff */
[----:B------:R-:W-:Y:S01]  /*4a960*/  IMAD.X R79, R84, 0x1, R72, P4 ;  /* 0x00000001544f7824 */ /* 0x000fe200020e0648 */
[C---:B------:R-:W-:Y:S01]  /*4a970*/  IADD3 R74, P4, PT, R73.reuse, R68, RZ ;  /* 0x00000044494a7210 */ /* 0x040fe20007f9e0ff */
[C---:B0-----:R-:W-:Y:S01]  /*4a980*/  VIADD R4, R73.reuse, UR28 ;  /* 0x0000001c49047c36 */ /* 0x041fe20008000000 */
[----:B------:R-:W-:-:S03]  /*4a990*/  IADD3 R76, P5, PT, R73, R2, RZ ;  /* 0x00000002494c7210 */ /* 0x000fc60007fbe0ff */
[C---:B------:R-:W-:Y:S01]  /*4a9a0*/  IMAD.X R75, R84.reuse, 0x1, R3, P4 ;  /* 0x00000001544b7824 */ /* 0x040fe200020e0603 */
[----:B------:R-:W-:Y:S01]  /*4a9b0*/  SHF.R.S32.HI R82, RZ, 0x1f, R4 ;  /* 0x0000001fff527819 */ /* 0x000fe20000011404 */
[--C-:B------:R-:W-:Y:S01]  /*4a9c0*/  IMAD.X R77, R84, 0x1, R71.reuse, P5 ;  /* 0x00000001544d7824 */ /* 0x100fe200028e0647 */
[C---:B------:R-:W-:Y:S01]  /*4a9d0*/  IADD3 R8, P5, PT, R4.reuse, R0, RZ ;  /* 0x0000000004087210 */ /* 0x040fe20007fbe0ff */
[C---:B------:R-:W-:Y:S01]  /*4a9e0*/  VIADD R5, R4.reuse, UR28 ;  /* 0x0000001c04057c36 */ /* 0x040fe20008000000 */
[----:B------:R-:W-:Y:S02]  /*4a9f0*/  IADD3 R10, P6, PT, R4, R2, RZ ;  /* 0x00000002040a7210 */ /* 0x000fe40007fde0ff */
[----:B------:R-:W-:Y:S01]  /*4aa00*/  ISETP.LT.AND P4, PT, R65, UR22, !P0 ;  /* 0x0000001641007c0c */ /* 0x000fe2000c781270 */
[C---:B------:R-:W-:Y:S01]  /*4aa10*/  IMAD.X R9, R82.reuse, 0x1, R72, P5 ;  /* 0x0000000152097824 */ /* 0x040fe200028e0648 */
[----:B------:R-:W-:Y:S01]  /*4aa20*/  IADD3 R80, P0, PT, R83, R70, RZ ;  /* 0x0000004653507210 */ /* 0x000fe20007f1e0ff */
[----:B------:R-:W-:-:S03]  /*4aa30*/  IMAD.X R11, R82, 0x1, R71, P6 ;  /* 0x00000001520b7824 */ /* 0x000fc600030e0647 */
[----:B------:R0:W-:Y:S01]  /*4aa40*/  STL.64 [R1+0x3c8], R8 ;  /* 0x0003c80801007387 */ /* 0x0001e20000100a00 */
[----:B------:R-:W-:-:S03]  /*4aa50*/  IMAD.X R81, R85, 0x1, R69, P0 ;  /* 0x0000000155517824 */ /* 0x000fc600000e0645 */
[----:B------:R1:W-:Y:S01]  /*4aa60*/  STL.64 [R1+0x3c0], R10 ;  /* 0x0003c00a01007387 */ /* 0x0003e20000100a00 */
[C---:B0-----:R-:W-:Y:S02]  /*4aa70*/  IADD3 R8, P5, PT, R4.reuse, R68, RZ ;  /* 0x0000004404087210 */ /* 0x041fe40007fbe0ff */
[----:B-1----:R-:W-:-:S03]  /*4aa80*/  IADD3 R10, P0, PT, R4, R70, RZ ;  /* 0x00000046040a7210 */ /* 0x002fc60007f1e0ff */
[C---:B------:R-:W-:Y:S01]  /*4aa90*/  IMAD.X R9, R82.reuse, 0x1, R3, P5 ;  /* 0x0000000152097824 */ /* 0x040fe200028e0603 */
[----:B------:R-:W-:Y:S01]  /*4aaa0*/  IADD3 R60, P5, PT, R73, R70, RZ ;  /* 0x00000046493c7210 */ /* 0x000fe20007fbe0ff */
[C---:B------:R-:W-:Y:S01]  /*4aab0*/  VIADD R4, R5.reuse, UR28 ;  /* 0x0000001c05047c36 */ /* 0x040fe20008000000 */
[----:B------:R-:W-:Y:S01]  /*4aac0*/  SHF.R.S32.HI R73, RZ, 0x1f, R5 ;  /* 0x0000001fff497819 */ /* 0x000fe20000011405 */
[--C-:B------:R-:W-:Y:S01]  /*4aad0*/  IMAD.X R11, R82, 0x1, R69.reuse, P0 ;  /* 0x00000001520b7824 */ /* 0x100fe200000e0645 */
[----:B------:R-:W-:Y:S01]  /*4aae0*/  STL.64 [R1+0x19d8], R8 ;  /* 0x0019d80801007387 */ /* 0x000fe20000100a00 */
[----:B------:R-:W-:Y:S01]  /*4aaf0*/  IMAD.X R61, R84, 0x1, R69, P5 ;  /* 0x00000001543d7824 */ /* 0x000fe200028e0645 */
[C---:B------:R-:W-:Y:S02]  /*4ab00*/  IADD3 R12, P5, PT, R5.reuse, R0, RZ ;  /* 0x00000000050c7210 */ /* 0x040fe40007fbe0ff */
[----:B------:R0:W-:Y:S01]  /*4ab10*/  STL.64 [R1+0x19e0], R10 ;  /* 0x0019e00a01007387 */ /* 0x0001e20000100a00 */
[----:B------:R-:W-:Y:S01]  /*4ab20*/  IADD3 R14, P0, PT, R5, R2, RZ ;  /* 0x00000002050e7210 */ /* 0x000fe20007f1e0ff */
[----:B------:R-:W-:Y:S01]  /*4ab30*/  IMAD.MOV.U32 R83, RZ, RZ, R61 ;  /* 0x000000ffff537224 */ /* 0x000fe200078e003d */
[----:B------:R-:W-:Y:S01]  /*4ab40*/  SHF.R.S32.HI R82, RZ, 0x1f, R4 ;  /* 0x0000001fff527819 */ /* 0x000fe20000011404 */
[----:B------:R-:W-:Y:S01]  /*4ab50*/  IMAD.X R13, R73, 0x1, R72, P5 ;  /* 0x00000001490d7824 */ /* 0x000fe200028e0648 */
[----:B------:R-:W-:Y:S01]  /*4ab60*/  IADD3 R16, P5, PT, R5, R68, RZ ;  /* 0x0000004405107210 */ /* 0x000fe20007fbe0ff */
[----:B------:R-:W-:Y:S01]  /*4ab70*/  IMAD.X R15, R73, 0x1, R71, P0 ;  /* 0x00000001490f7824 */ /* 0x000fe200000e0647 */
[----:B------:R-:W-:Y:S01]  /*4ab80*/  IADD3 R18, P0, PT, R5, R70, RZ ;  /* 0x0000004605127210 */ /* 0x000fe20007f1e0ff */
[----:B------:R-:W-:-:S02]  /*4ab90*/  VIADD R5, R4, UR28 ;  /* 0x0000001c04057c36 */ /* 0x000fc40008000000 */
[C---:B------:R-:W-:Y:S01]  /*4aba0*/  IMAD.X R17, R73.reuse, 0x1, R3, P5 ;  /* 0x0000000149117824 */ /* 0x040fe200028e0603 */
[C---:B------:R-:W-:Y:S01]  /*4abb0*/  IADD3 R20, P5, PT, R4.reuse, R0, RZ ;  /* 0x0000000004147210 */ /* 0x040fe20007fbe0ff */
[----:B0-----:R-:W4:Y:S01]  /*4abc0*/  LDL.LU.64 R10, [R1+0x3c8] ;  /* 0x0003c800010a7983 */ /* 0x001f220000300a00 */
[----:B------:R-:W-:Y:S01]  /*4abd0*/  IMAD.X R19, R73, 0x1, R69, P0 ;  /* 0x0000000149137824 */ /* 0x000fe200000e0645 */
[----:B------:R-:W-:Y:S02]  /*4abe0*/  IADD3 R22, P0, PT, R4, R2, RZ ;  /* 0x0000000204167210 */ /* 0x000fe40007f1e0ff */
[----:B------:R-:W5:Y:S01]  /*4abf0*/  LDL.LU.64 R8, [R1+0x3c0] ;  /* 0x0003c00001087983 */ /* 0x000f620000300a00 */
[----:B------:R-:W-:Y:S01]  /*4ac00*/  IMAD.X R21, R82, 0x1, R72, P5 ;  /* 0x0000000152157824 */ /* 0x000fe200028e0648 */
[----:B------:R-:W-:Y:S01]  /*4ac10*/  IADD3 R24, P5, PT, R4, R68, RZ ;  /* 0x0000004404187210 */ /* 0x000fe20007fbe0ff */
[----:B------:R-:W-:Y:S01]  /*4ac20*/  IMAD.X R23, R82, 0x1, R71, P0 ;  /* 0x0000000152177824 */ /* 0x000fe200000e0647 */
[----:B------:R-:W-:-:S02]  /*4ac30*/  SHF.R.S32.HI R73, RZ, 0x1f, R5 ;  /* 0x0000001fff497819 */ /* 0x000fc40000011405 */
[----:B------:R-:W-:Y:S01]  /*4ac40*/  IADD3 R26, P0, PT, R4, R70, RZ ;  /* 0x00000046041a7210 */ /* 0x000fe20007f1e0ff */
[C---:B------:R-:W-:Y:S01]  /*4ac50*/  IMAD.X R25, R82.reuse, 0x1, R3, P5 ;  /* 0x0000000152197824 */ /* 0x040fe200028e0603 */
[C---:B------:R-:W-:Y:S01]  /*4ac60*/  IADD3 R28, P5, PT, R5.reuse, R0, RZ ;  /* 0x00000000051c7210 */ /* 0x040fe20007fbe0ff */
[C---:B------:R-:W-:Y:S02]  /*4ac70*/  VIADD R4, R5.reuse, UR28 ;  /* 0x0000001c05047c36 */ /* 0x040fe40008000000 */
[----:B------:R-:W-:Y:S01]  /*4ac80*/  IMAD.X R27, R82, 0x1, R69, P0 ;  /* 0x00000001521b7824 */ /* 0x000fe200000e0645 */
[----:B------:R-:W-:Y:S01]  /*4ac90*/  IADD3 R30, P0, PT, R5, R2, RZ ;  /* 0x00000002051e7210 */ /* 0x000fe20007f1e0ff */
[----:B------:R-:W-:Y:S01]  /*4aca0*/  IMAD.X R29, R73, 0x1, R72, P5 ;  /* 0x00000001491d7824 */ /* 0x000fe200028e0648 */
[----:B------:R-:W-:Y:S02]  /*4acb0*/  IADD3 R32, P5, PT, R5, R68, RZ ;  /* 0x0000004405207210 */ /* 0x000fe40007fbe0ff */
[----:B------:R-:W-:Y:S01]  /*4acc0*/  SHF.R.S32.HI R82, RZ, 0x1f, R4 ;  /* 0x0000001fff527819 */ /* 0x000fe20000011404 */
[----:B------:R-:W-:Y:S01]  /*4acd0*/  IMAD.X R31, R73, 0x1, R71, P0 ;  /* 0x00000001491f7824 */ /* 0x000fe200000e0647 */
[----:B------:R-:W-:Y:S01]  /*4ace0*/  IADD3 R34, P0, PT, R5, R70, RZ ;  /* 0x0000004605227210 */ /* 0x000fe20007f1e0ff */
[----:B------:R-:W-:Y:S01]  /*4acf0*/  IMAD.X R33, R73, 0x1, R3, P5 ;  /* 0x0000000149217824 */ /* 0x000fe200028e0603 */
[C---:B------:R-:W-:Y:S01]  /*4ad00*/  IADD3 R36, P5, PT, R4.reuse, R0, RZ ;  /* 0x0000000004247210 */ /* 0x040fe20007fbe0ff */
[----:B------:R-:W-:-:S02]  /*4ad10*/  VIADD R5, R4, UR28 ;  /* 0x0000001c04057c36 */ /* 0x000fc40008000000 */
        /* <DEDUP_REMOVED lines=17> */
[C---:B------:R-:W-:Y:S01]  /*4ae30*/  IMAD.X R49, R73.reuse, 0x1, R3, P5 ;  /* 0x0000000149317824 */ /* 0x040fe200028e0603 */
[----:B------:R-:W-:Y:S02]  /*4ae40*/  IADD3 R52, P5, PT, R4, R0, RZ ;  /* 0x0000000004347210 */ /* 0x000fe40007fbe0ff */
[----:B------:R-:W-:Y:S01]  /*4ae50*/  PRMT R5, R86, 0x9910, RZ ;  /* 0x0000991056057816 */ /* 0x000fe200000000ff */
[----:B------:R-:W-:Y:S01]  /*4ae60*/  IMAD.X R51, R73, 0x1, R69, P0 ;  /* 0x0000000149337824 */ /* 0x000fe200000e0645 */
[----:B------:R-:W-:Y:S01]  /*4ae70*/  IADD3 R58, P6, PT, R4, R70, RZ ;  /* 0x00000046043a7210 */ /* 0x000fe20007fde0ff */
[----:B------:R-:W-:Y:S01]  /*4ae80*/  IMAD.X R53, R82, 0x1, R72, P5 ;  /* 0x0000000152357824 */ /* 0x000fe200028e0648 */
[----:B------:R-:W-:Y:S01]  /*4ae90*/  IADD3 R54, P5, PT, R4, R2, RZ ;  /* 0x0000000204367210 */ /* 0x000fe20007fbe0ff */
[----:B------:R-:W-:Y:S01]  /*4aea0*/  IMAD.MOV.U32 R73, RZ, RZ, R5 ;  /* 0x000000ffff497224 */ /* 0x000fe200078e0005 */
[----:B------:R-:W-:Y:S01]  /*4aeb0*/  ISETP.LT.AND P0, PT, R66, UR20, !P2 ;  /* 0x0000001442007c0c */ /* 0x000fe2000d701270 */
[----:B------:R-:W-:-:S02]  /*4aec0*/  VIADD R5, R4, UR28 ;  /* 0x0000001c04057c36 */ /* 0x000fc40008000000 */
[----:B------:R-:W-:Y:S01]  /*4aed0*/  IMAD.X R55, R82, 0x1, R71, P5 ;  /* 0x0000000152377824 */ /* 0x000fe200028e0647 */
[----:B------:R-:W-:Y:S01]  /*4aee0*/  IADD3 R56, P5, PT, R4, R68, RZ ;  /* 0x0000004404387210 */ /* 0x000fe20007fbe0ff */
[----:B------:R-:W-:Y:S01]  /*4aef0*/  IMAD.X R59, R82, 0x1, R69, P6 ;  /* 0x00000001523b7824 */ /* 0x000fe200030e0645 */
[----:B------:R-:W-:Y:S01]  /*4af00*/  SHF.R.S32.HI R73, RZ, 0x8, R73 ;  /* 0x00000008ff497819 */ /* 0x000fe20000011449 */
[----:B------:R-:W-:Y:S02]  /*4af10*/  VIADD R4, R88, 0x5 ;  /* 0x0000000558047836 */ /* 0x000fe40000000000 */
[----:B------:R-:W-:Y:S01]  /*4af20*/  IMAD.X R57, R82, 0x1, R3, P5 ;  /* 0x0000000152397824 */ /* 0x000fe200028e0603 */
[----:B------:R-:W-:Y:S01]  /*4af30*/  ISETP.LT.AND P5, PT, R67, UR18, !P2 ;  /* 0x0000001243007c0c */ /* 0x000fe2000d7a1270 */
[----:B------:R0:W-:Y:S01]  /*4af40*/  @P4 STG.E.U8 desc[UR14][R80.64], R73 ;  /* 0x0000004950004986 */ /* 0x0001e2000c10110e */
[----:B------:R-:W-:Y:S01]  /*4af50*/  IMAD.MOV.U32 R82, RZ, RZ, R60 ;  /* 0x000000ffff527224 */ /* 0x000fe200078e003c */
[----:B------:R-:W-:Y:S01]  /*4af60*/  IADD3 R60, P4, PT, R5, R0, RZ ;  /* 0x00000000053c7210 */ /* 0x000fe20007f9e0ff */
[----:B------:R-:W1:Y:S01]  /*4af70*/  LDCU UR18, c[0x0][0x398] ;  /* 0x00007300ff1277ac */ /* 0x000e620008000800 */
[----:B------:R2:W-:Y:S01]  /*4af80*/  @P0 STG.E.U8 desc[UR14][R78.64], R64 ;  /* 0x000000404e000986 */ /* 0x0005e2000c10110e */
[----:B---3--:R-:W-:-:S02]  /*4af90*/  ISETP.GE.AND P0, PT, R4, UR6, PT ;  /* 0x0000000604007c0c */ /* 0x008fc4000bf06270 */
[----:B0-----:R-:W-:Y:S01]  /*4afa0*/  SHF.R.S32.HI R73, RZ, 0x1f, R5 ;  /* 0x0000001fff497819 */ /* 0x001fe20000011405 */
[----:B------:R-:W-:-:S04]  /*4afb0*/  VIADD R80, R88, 0x4 ;  /* 0x0000000458507836 */ /* 0x000fc80000000000 */
[----:B------:R0:W-:Y:S01]  /*4afc0*/  @P5 STG.E.U8 desc[UR14][R76.64], R89 ;  /* 0x000000594c005986 */ /* 0x0001e2000c10110e */
[----:B------:R-:W3:Y:S01]  /*4afd0*/  LDCU UR6, c[0x0][0x398] ;  /* 0x00007300ff0677ac */ /* 0x000ee20008000800 */
[----:B--2---:R-:W-:Y:S01]  /*4afe0*/  F2FP.SATFINITE.E5M2.F32.PACK_AB_MERGE_C R79, R87, R90, RZ ;  /* 0x0000005a574f723e */ /* 0x004fe200048060ff */
[----:B------:R-:W-:Y:S01]  /*4aff0*/  IMAD.X R61, R73, 0x1, R72, P4 ;  /* 0x00000001493d7824 */ /* 0x000fe200020e0648 */
[----:B------:R-:W-:Y:S01]  /*4b000*/  ISETP.LT.AND P4, PT, R63, UR12, !P2 ;  /* 0x0000000c3f007c0c */ /* 0x000fe2000d781270 */
[----:B------:R-:W-:Y:S01]  /*4b010*/  VIADD R4, R5, UR28 ;  /* 0x0000001c05047c36 */ /* 0x000fe20008000000 */
[----:B------:R-:W-:Y:S01]  /*4b020*/  ISETP.LT.AND P2, PT, R65, UR30, !P2 ;  /* 0x0000001e41007c0c */ /* 0x000fe2000d741270 */
[----:B------:R-:W2:Y:S01]  /*4b030*/  LDCU UR12, c[0x0][0x398] ;  /* 0x00007300ff0c77ac */ /* 0x000ea20008000800 */
[----:B------:R-:W-:Y:S02]  /*4b040*/  IADD3 R92, P5, PT, R5, R2, RZ ;  /* 0x00000002055c7210 */ /* 0x000fe40007fbe0ff */
[----:B------:R-:W-:-:S02]  /*4b050*/  F2FP.SATFINITE.E5M2.F32.PACK_AB_MERGE_C R78, R7, R6, RZ ;  /* 0x00000006074e723e */ /* 0x000fc400048060ff */
[----:B------:R-:W-:Y:S01]  /*4b060*/  ISETP.GE.AND P6, PT, R80, UR4, PT ;  /* 0x0000000450007c0c */ /* 0x000fe2000bfc6270 */
[----:B------:R-:W1:Y:S01]  /*4b070*/  LDCU UR4, c[0x0][0x39c] ;  /* 0x00007380ff0477ac */ /* 0x000e620008000800 */
[----:B------:R-:W-:Y:S01]  /*4b080*/  IMAD.X R93, R73, 0x1, R71, P5 ;  /* 0x00000001495d7824 */ /* 0x000fe200028e0647 */
[C---:B------:R-:W-:Y:S02]  /*4b090*/  IADD3 R86, P5, PT, R5.reuse, R70, RZ ;  /* 0x0000004605567210 */ /* 0x040fe40007fbe0ff */
[----:B------:R2:W-:Y:S01]  /*4b0a0*/  @P4 STG.E.U8 desc[UR14][R74.64], R79 ;  /* 0x0000004f4a004986 */ /* 0x0005e2000c10110e */
[----:B------:R-:W-:Y:S02]  /*4b0b0*/  IADD3 R90, P4, PT, R5, R68, RZ ;  /* 0x00000044055a7210 */ /* 0x000fe40007f9e0ff */
[----:B------:R-:W-:Y:S01]  /*4b0c0*/  SHF.R.S32.HI R5, RZ, 0x1f, R4 ;  /* 0x0000001fff057819 */ /* 0x000fe20000011404 */
[----:B------:R1:W-:Y:S02]  /*4b0d0*/  @P2 STG.E.U8 desc[UR14][R82.64], R78 ;  /* 0x0000004e52002986 */ /* 0x0003e4000c10110e */
[----:B------:R-:W-:Y:S01]  /*4b0e0*/  IMAD.X R91, R73, 0x1, R3, P4 ;  /* 0x00000001495b7824 */ /* 0x000fe200020e0603 */
[----:B------:R-:W-:Y:S01]  /*4b0f0*/  IADD3 R84, P4, PT, R4, R0, RZ ;  /* 0x0000000004547210 */ /* 0x000fe20007f9e0ff */
[----:B------:R-:W-:Y:S01]  /*4b100*/  VIADD R6, R88, 0x6 ;  /* 0x0000000658067836 */ /* 0x000fe20000000000 */
[----:B0-----:R-:W-:Y:S01]  /*4b110*/  PRMT R89, R89, 0x9910, RZ ;  /* 0x0000991059597816 */ /* 0x001fe200000000ff */
[----:B------:R-:W-:Y:S01]  /*4b120*/  IMAD.X R87, R73, 0x1, R69, P5 ;  /* 0x0000000149577824 */ /* 0x000fe200028e0645 */
[----:B------:R-:W-:Y:S01]  /*4b130*/  PRMT R7, R64, 0x9910, RZ ;  /* 0x0000991040077816 */ /* 0x000fe200000000ff */
[----:B--2---:R-:W2:Y:S01]  /*4b140*/  LDL.LU R74, [R1+0x214] ;  /* 0x00021400014a7983 */ /* 0x004ea20000300800 */
[----:B-1----:R-:W-:Y:S01]  /*4b150*/  IADD3 R82, P2, PT, R4, R2, RZ ;  /* 0x0000000204527210 */ /* 0x002fe20007f5e0ff */
[C---:B------:R-:W-:Y:S01]  /*4b160*/  IMAD.X R85, R5.reuse, 0x1, R72, P4 ;  /* 0x0000000105557824 */ /* 0x040fe200020e0648 */
[----:B------:R-:W-:Y:S01]  /*4b170*/  ISETP.LT.AND P5, PT, R66, UR32, !P3 ;  /* 0x0000002042007c0c */ /* 0x000fe2000dfa1270 */
[----:B------:R-:W2:Y:S02]  /*4b180*/  LDL.LU R73, [R1+0x114] ;  /* 0x0001140001497983 */ /* 0x000ea40000300800 */
[----:B------:R-:W-:Y:S01]  /*4b190*/  IMAD.X R83, R5, 0x1, R71, P2 ;  /* 0x0000000105537824 */ /* 0x000fe200010e0647 */
[----:B------:R-:W-:Y:S01]  /*4b1a0*/  IADD3 R80, P2, PT, R4, R68, RZ ;  /* 0x0000004404507210 */ /* 0x000fe20007f5e0ff */
[----:B------:R-:W2:Y:S01]  /*4b1b0*/  LDL.LU R75, [R1+0x10] ;  /* 0x00001000014b7983 */ /* 0x000ea20000300800 */
[----:B------:R-:W-:-:S03]  /*4b1c0*/  ISETP.GE.AND P4, PT, R6, UR4, PT ;  /* 0x0000000406007c0c */ /* 0x000fc6000bf86270 */
[----:B------:R-:W-:Y:S01]  /*4b1d0*/  IMAD.X R81, R5, 0x1, R3, P2 ;  /* 0x0000000105517824 */ /* 0x000fe200010e0603 */
[----:B---3--:R-:W-:Y:S01]  /*4b1e0*/  ISETP.LT.AND P2, PT, R67, UR6, !P3 ;  /* 0x0000000643007c0c */ /* 0x008fe2000df41270 */
[----:B------:R-:W-:Y:S01]  /*4b1f0*/  IMAD.MOV.U32 R6, RZ, RZ, R89 ;  /* 0x000000ffff067224 */ /* 0x000fe200078e0059 */
[----:B------:R-:W-:Y:S01]  /*4b200*/  SHF.R.S32.HI R7, RZ, 0x8, R7 ;  /* 0x00000008ff077819 */ /* 0x000fe20000011407 */
[----:B------:R-:W3:Y:S01]  /*4b210*/  LDL.LU R76, [R1+0x14] ;  /* 0x00001400014c7983 */ /* 0x000ee20000300800 */
[----:B------:R-:W-:Y:S01]  /*4b220*/  PRMT R79, R79, 0x9910, RZ ;  /* 0x000099104f4f7816 */ /* 0x000fe200000000ff */
[----:B------:R-:W0:Y:S01]  /*4b230*/  LDCU UR6, c[0x0][0x398] ;  /* 0x00007300ff0677ac */ /* 0x000e220008000800 */
[----:B------:R-:W-:Y:S01]  /*4b240*/  SHF.R.S32.HI R6, RZ, 0x8, R6 ;  /* 0x00000008ff067819 */ /* 0x000fe20000011406 */
[----:B------:R-:W2:Y:S01]  /*4b250*/  LDL.LU R89, [R1+0x110] ;  /* 0x0001100001597983 */ /* 0x000ea20000300800 */
[----:B------:R-:W1:Y:S03]  /*4b260*/  LDCU UR4, c[0x0][0x39c] ;  /* 0x00007380ff0477ac */ /* 0x000e660008000800 */
[----:B----4-:R4:W-:Y:S04]  /*4b270*/  @P5 STG.E.U8 desc[UR14][R10.64], R7 ;  /* 0x000000070a005986 */ /* 0x0109e8000c10110e */
[----:B-----5:R5:W-:Y:S04]  /*4b280*/  @P2 STG.E.U8 desc[UR14][R8.64], R6 ;  /* 0x0000000608002986 */ /* 0x020be8000c10110e */
[----:B----4-:R-:W4:Y:S04]  /*4b290*/  LDL.LU.64 R10, [R1+0x19e0] ;  /* 0x0019e000010a7983 */ /* 0x010f280000300a00 */
[----:B-----5:R-:W5:Y:S01]  /*4b2a0*/  LDL.LU.64 R8, [R1+0x19d8] ;  /* 0x0019d80001087983 */ /* 0x020f620000300a00 */
[----:B------:R-:W-:-:S03]  /*4b2b0*/  IMAD.MOV.U32 R6, RZ, RZ, R79 ;  /* 0x000000ffff067224 */ /* 0x000fc600078e004f */
[----:B------:R-:W2:Y:S04]  /*4b2c0*/  LDL.LU R77, [R1+0x218] ;  /* 0x00021800014d7983 */ /* 0x000ea80000300800 */
[----:B------:R-:W2:Y:S04]  /*4b2d0*/  LDL.LU R64, [R1+0x21c] ;  /* 0x00021c0001407983 */ /* 0x000ea80000300800 */
[----:B------:R-:W2:Y:S01]  /*4b2e0*/  LDL.LU R79, [R1+0x210] ;  /* 0x00021000014f7983 */ /* 0x000ea20000300800 */
[----:B------:R-:W-:Y:S01]  /*4b2f0*/  ISETP.LT.AND P5, PT, R63, UR8, !P3 ;  /* 0x000000083f007c0c */ /* 0x000fe2000dfa1270 */
[----:B------:R-:W1:Y:S01]  /*4b300*/  LDCU UR8, c[0x0][0x398] ;  /* 0x00007300ff0877ac */ /* 0x000e620008000800 */
[----:B------:R-:W-:-:S02]  /*4b310*/  SHF.R.S32.HI R6, RZ, 0x8, R6 ;  /* 0x00000008ff067819 */ /* 0x000fc40000011406 */
[----:B------:R-:W-:Y:S01]  /*4b320*/  ISETP.LT.AND P3, PT, R65, UR10, !P3 ;  /* 0x0000000a41007c0c */ /* 0x000fe2000df61270 */
[----:B------:R-:W1:Y:S01]  /*4b330*/  LDCU UR10, c[0x0][0x398] ;  /* 0x00007300ff0a77ac */ /* 0x000e620008000800 */
[----:B------:R-:W-:Y:S02]  /*4b340*/  PRMT R7, R78, 0x9910, RZ ;  /* 0x000099104e077816 */ /* 0x000fe400000000ff */
[----:B0-----:R-:W-:Y:S01]  /*4b350*/  ISETP.LT.AND P2, PT, R66, UR6, !P6 ;  /* 0x0000000642007c0c */ /* 0x001fe2000f741270 */
[----:B------:R-:W0:Y:S01]  /*4b360*/  LDCU UR6, c[0x0][0x398] ;  /* 0x00007300ff0677ac */ /* 0x000e220008000800 */
[----:B------:R-:W-:-:S03]  /*4b370*/  SHF.R.S32.HI R7, RZ, 0x8, R7 ;  /* 0x00000008ff077819 */ /* 0x000fc60000011407 */
[----:B-----5:R5:W-:Y:S04]  /*4b380*/  @P5 STG.E.U8 desc[UR14][R8.64], R6 ;  /* 0x0000000608005986 */ /* 0x020be8000c10110e */
[----:B-----5:R-:W5:Y:S01]  /*4b390*/  LDL.LU.64 R8, [R1+0x19d0] ;  /* 0x0019d00001087983 */ /* 0x020f620000300a00 */
[----:B------:R-:W-:Y:S01]  /*4b3a0*/  VIADD R6, R88, 0x7 ;  /* 0x0000000758067836 */ /* 0x000fe20000000000 */
[----:B--2---:R-:W-:Y:S02]  /*4b3b0*/  F2FP.SATFINITE.E5M2.F32.PACK_AB_MERGE_C R74, R74, R79, RZ ;  /* 0x0000004f4a4a723e */ /* 0x004fe400048060ff */
[----:B----4-:R3:W-:Y:S02]  /*4b3c0*/  @P3 STG.E.U8 desc[UR14][R10.64], R7 ;  /* 0x000000070a003986 */ /* 0x0107e4000c10110e */
[----:B-1----:R-:W-:Y:S01]  /*4b3d0*/  ISETP.GE.AND P3, PT, R6, UR4, PT ;  /* 0x0000000406007c0c */ /* 0x002fe2000bf66270 */
[----:B------:R-:W1:Y:S01]  /*4b3e0*/  LDCU UR4, c[0x0][0x39c] ;  /* 0x00007380ff0477ac */ /* 0x000e620008000800 */
[----:B------:R-:W-:Y:S01]  /*4b3f0*/  ISETP.LT.AND P5, PT, R67, UR12, !P6 ;  /* 0x0000000c43007c0c */ /* 0x000fe2000f7a1270 */
[----:B------:R2:W-:Y:S01]  /*4b400*/  @P2 STG.E.U8 desc[UR14][R12.64], R74 ;  /* 0x0000004a0c002986 */ /* 0x0005e2000c10110e */
[----:B------:R-:W-:-:S02]  /*4b410*/  ISETP.LT.AND P2, PT, R63, UR8, !P6 ;  /* 0x000000083f007c0c */ /* 0x000fc4000f741270 */
[----:B------:R-:W-:Y:S01]  /*4b420*/  F2FP.SATFINITE.E5M2.F32.PACK_AB_MERGE_C R73, R73, R89, RZ ;  /* 0x000000594949723e */ /* 0x000fe200048060ff */
[----:B------:R-:W-:Y:S01]  /*4b430*/  VIADD R6, R88, 0x8 ;  /* 0x0000000858067836 */ /* 0x000fe20000000000 */
[----:B---3--:R-:W-:Y:S01]  /*4b440*/  F2FP.SATFINITE.E5M2.F32.PACK_AB_MERGE_C R7, R76, R75, RZ ;  /* 0x0000004b4c07723e */ /* 0x008fe200048060ff */
[----:B------:R-:W3:Y:S01]  /*4b450*/  LDL.LU.64 R10, [R1+0x19c8] ;  /* 0x0019c800010a7983 */ /* 0x000ee20000300a00 */
[----:B------:R-:W-:Y:S01]  /*4b460*/  ISETP.LT.AND P6, PT, R65, UR10, !P6 ;  /* 0x0000000a41007c0c */ /* 0x000fe2000f7c1270 */
[----:B------:R-:W4:Y:S01]  /*4b470*/  LDCU UR8, c[0x0][0x398] ;  /* 0x00007300ff0877ac */ /* 0x000f220008000800 */
[----:B--2---:R-:W-:-:S03]  /*4b480*/  PRMT R74, R74, 0x9910, RZ ;  /* 0x000099104a4a7816 */ /* 0x004fc600000000ff */
[----:B------:R2:W-:Y:S01]  /*4b490*/  @P5 STG.E.U8 desc[UR14][R14.64], R73 ;  /* 0x000000490e005986 */ /* 0x0005e2000c10110e */
[----:B0-----:R-:W-:Y:S01]  /*4b4a0*/  ISETP.LT.AND P5, PT, R66, UR6, !P0 ;  /* 0x0000000642007c0c */ /* 0x001fe2000c7a1270 */
[----:B------:R-:W0:Y:S02]  /*4b4b0*/  LDCU UR10, c[0x0][0x398] ;  /* 0x00007300ff0a77ac */ /* 0x000e240008000800 */
[----:B------:R4:W-:Y:S01]  /*4b4c0*/  @P2 STG.E.U8 desc[UR14][R16.64], R7 ;  /* 0x0000000710002986 */ /* 0x0009e2000c10110e */
[----:B-1----:R-:W-:Y:S01]  /*4b4d0*/  ISETP.GE.AND P2, PT, R6, UR4, PT ;  /* 0x0000000406007c0c */ /* 0x002fe2000bf46270 */
[----:B------:R-:W-:Y:S01]  /*4b4e0*/  IMAD.MOV.U32 R6, RZ, RZ, R74 ;  /* 0x000000ffff067224 */ /* 0x000fe200078e004a */
[----:B------:R-:W1:Y:S01]  /*4b4f0*/  LDCU UR12, c[0x0][0x398] ;  /* 0x00007300ff0c77ac */ /* 0x000e620008000800 */
[----:B------:R-:W3:Y:S03]  /*4b500*/  LDL.LU.64 R12, [R1+0x19c0] ;  /* 0x0019c000010c7983 */ /* 0x000ee60000300a00 */
[----:B------:R-:W-:Y:S01]  /*4b510*/  SHF.R.S32.HI R6, RZ, 0x8, R6 ;  /* 0x00000008ff067819 */ /* 0x000fe20000011406 */
[----:B--2---:R-:W2:Y:S01]  /*4b520*/  LDL.LU.64 R14, [R1+0x19b8] ;  /* 0x0019b800010e7983 */ /* 0x004ea20000300a00 */
[----:B------:R-:W0:Y:S03]  /*4b530*/  LDCU UR6, c[0x0][0x398] ;  /* 0x00007300ff0677ac */ /* 0x000e260008000800 */
[----:B----4-:R-:W4:Y:S01]  /*4b540*/  LDL.LU.64 R16, [R1+0x19b0] ;  /* 0x0019b00001107983 */ /* 0x010f220000300a00 */
[----:B-----5:R-:W-:Y:S01]  /*4b550*/  F2FP.SATFINITE.E5M2.F32.PACK_AB_MERGE_C R8, R9, R8, RZ ;  /* 0x000000080908723e */ /* 0x020fe200048060ff */
[----:B------:R-:W5:Y:S04]  /*4b560*/  LDCU UR4, c[0x0][0x39c] ;  /* 0x00007380ff0477ac */ /* 0x000f680008000800 */
[----:B------:R0:W-:Y:S04]  /*4b570*/  @P6 STG.E.U8 desc[UR14][R18.64], R8 ;  /* 0x0000000812006986 */ /* 0x0001e8000c10110e */
[----:B------:R1:W-:Y:S01]  /*4b580*/  @P5 STG.E.U8 desc[UR14][R20.64], R6 ;  /* 0x0000000614005986 */ /* 0x0003e2000c10110e */
[----:B------:R-:W-:-:S03]  /*4b590*/  F2FP.SATFINITE.E5M2.F32.PACK_AB_MERGE_C R9, R64, R77, RZ ;  /* 0x0000004d4009723e */ /* 0x000fc600048060ff */
[----:B0-----:R-:W2:Y:S04]  /*4b5a0*/  LDL.LU.64 R18, [R1+0x19a8] ;  /* 0x0019a80001127983 */ /* 0x001ea80000300a00 */
[----:B-1----:R-:W2:Y:S04]  /*4b5b0*/  LDL.LU.64 R20, [R1+0x19a0] ;  /* 0x0019a00001147983 */ /* 0x002ea80000300a00 */
[----:B------:R-:W2:Y:S04]  /*4b5c0*/  LDL.LU R74, [R1+0x118] ;  /* 0x00011800014a7983 */ /* 0x000ea80000300800 */
[----:B------:R-:W2:Y:S04]  /*4b5d0*/  LDL.LU R89, [R1+0x11c] ;  /* 0x00011c0001597983 */ /* 0x000ea80000300800 */
[----:B------:R-:W2:Y:S04]  /*4b5e0*/  LDL.LU R75, [R1+0x18] ;  /* 0x00001800014b7983 */ /* 0x000ea80000300800 */
[----:B------:R-:W2:Y:S01]  /*4b5f0*/  LDL.LU R64, [R1+0x1c] ;  /* 0x00001c0001407983 */ /* 0x000ea20000300800 */
[----:B------:R-:W-:-:S02]  /*4b600*/  PRMT R73, R73, 0x9910, RZ ;  /* 0x0000991049497816 */ /* 0x000fc400000000ff */
[----:B------:R-:W-:Y:S01]  /*4b610*/  ISETP.LT.AND P6, PT, R67, UR8, !P0 ;  /* 0x0000000843007c0c */ /* 0x000fe2000c7c1270 */
[----:B------:R-:W0:Y:S02]  /*4b620*/  LDCU UR8, c[0x0][0x398] ;  /* 0x00007300ff0877ac */ /* 0x000e240008000800 */
[----:B------:R-:W-:Y:S01]  /*4b630*/  IMAD.MOV.U32 R6, RZ, RZ, R73 ;  /* 0x000000ffff067224 */ /* 0x000fe200078e0049 */
[----:B------:R-:W-:-:S04]  /*4b640*/  PRMT R7, R7, 0x9910, RZ ;  /* 0x0000991007077816 */ /* 0x000fc800000000ff */
[----:B------:R-:W-:Y:S02]  /*4b650*/  SHF.R.S32.HI R6, RZ, 0x8, R6 ;  /* 0x00000008ff067819 */ /* 0x000fe40000011406 */
[----:B------:R-:W-:Y:S02]  /*4b660*/  PRMT R8, R8, 0x9910, RZ ;  /* 0x0000991008087816 */ /* 0x000fe400000000ff */
[----:B------:R-:W-:Y:S01]  /*4b670*/  ISETP.LT.AND P5, PT, R63, UR10, !P0 ;  /* 0x0000000a3f007c0c */ /* 0x000fe2000c7a1270 */
[----:B------:R1:W-:Y:S01]  /*4b680*/  @P6 STG.E.U8 desc[UR14][R22.64], R6 ;  /* 0x0000000616006986 */ /* 0x0003e2000c10110e */
[----:B------:R-:W-:Y:S01]  /*4b690*/  ISETP.LT.AND P0, PT, R65, UR12, !P0 ;  /* 0x0000000c41007c0c */ /* 0x000fe2000c701270 */
[----:B------:R-:W0:Y:S01]  /*4b6a0*/  LDCU UR10, c[0x0][0x398] ;  /* 0x00007300ff0a77ac */ /* 0x000e220008000800 */
[----:B------:R-:W-:Y:S01]  /*4b6b0*/  ISETP.LT.AND P6, PT, R66, UR6, !P4 ;  /* 0x0000000642007c0c */ /* 0x000fe2000e7c1270 */
[----:B------:R-:W0:Y:S01]  /*4b6c0*/  LDCU UR6, c[0x0][0x398] ;  /* 0x00007300ff0677ac */ /* 0x000e220008000800 */
[----:B------:R-:W0:Y:S01]  /*4b6d0*/  LDCU UR12, c[0x0][0x398] ;  /* 0x00007300ff0c77ac */ /* 0x000e220008000800 */
[----:B-1----:R-:W-:Y:S01]  /*4b6e0*/  SHF.R.S32.HI R6, RZ, 0x8, R7 ;  /* 0x00000008ff067819 */ /* 0x002fe20000011407 */
[----:B------:R-:W-:Y:S01]  /*4b6f0*/  IMAD.MOV.U32 R7, RZ, RZ, R8 ;  /* 0x000000ffff077224 */ /* 0x000fe200078e0008 */
[----:B------:R-:W3:Y:S04]  /*4b700*/  LDL.LU.64 R22, [R1+0x1998] ;  /* 0x0019980001167983 */ /* 0x000ee80000300a00 */
[----:B------:R-:W-:Y:S01]  /*4b710*/  SHF.R.S32.HI R7, RZ, 0x8, R7 ;  /* 0x00000008ff077819 */ /* 0x000fe20000011407 */
[----:B------:R1:W-:Y:S04]  /*4b720*/  @P5 STG.E.U8 desc[UR14][R24.64], R6 ;  /* 0x0000000618005986 */ /* 0x0003e8000c10110e */
[----:B------:R0:W-:Y:S04]  /*4b730*/  @P0 STG.E.U8 desc[UR14][R26.64], R7 ;  /* 0x000000071a000986 */ /* 0x0001e8000c10110e */
[----:B------:R4:W-:Y:S04]  /*4b740*/  @P6 STG.E.U8 desc[UR14][R28.64], R9 ;  /* 0x000000091c006986 */ /* 0x0009e8000c10110e */
[----:B-1----:R-:W3:Y:S04]  /*4b750*/  LDL.LU.64 R24, [R1+0x1990] ;  /* 0x0019900001187983 */ /* 0x002ee80000300a00 */
[----:B0-----:R-:W3:Y:S04]  /*4b760*/  LDL.LU.64 R26, [R1+0x1988] ;  /* 0x00198800011a7983 */ /* 0x001ee80000300a00 */
[----:B----4-:R-:W4:Y:S01]  /*4b770*/  LDL.LU.64 R28, [R1+0x1980] ;  /* 0x00198000011c7983 */ /* 0x010f220000300a00 */
[----:B--2---:R-:W-:-:S03]  /*4b780*/  F2FP.SATFINITE.E5M2.F32.PACK_AB_MERGE_C R8, R64, R75, RZ ;  /* 0x0000004b4008723e */ /* 0x004fc600048060ff */
[----:B------:R-:W2:Y:S04]  /*4b790*/  LDL.LU R75, [R1+0x220] ;  /* 0x00022000014b7983 */ /* 0x000ea80000300800 */
[----:B------:R-:W2:Y:S01]  /*4b7a0*/  LDL.LU R64, [R1+0x224] ;  /* 0x0002240001407983 */ /* 0x000ea20000300800 */
[C---:B------:R-:W-:Y:S01]  /*4b7b0*/  IADD3 R78, P5, PT, R4.reuse, R70, RZ ;  /* 0x00000046044e7210 */ /* 0x040fe20007fbe0ff */
[----:B------:R-:W-:-:S04]  /*4b7c0*/  VIADD R4, R4, UR28 ;  /* 0x0000001c04047c36 */ /* 0x000fc80008000000 */
[----:B------:R-:W-:Y:S01]  /*4b7d0*/  IMAD.X R79, R5, 0x1, R69, P5 ;  /* 0x00000001054f7824 */ /* 0x000fe200028e0645 */
[----:B------:R-:W-:Y:S01]  /*4b7e0*/  ISETP.LT.AND P5, PT, R67, UR8, !P4 ;  /* 0x0000000843007c0c */ /* 0x000fe2000e7a1270 */
[----:B------:R-:W0:Y:S01]  /*4b7f0*/  LDCU UR8, c[0x0][0x398] ;  /* 0x00007300ff0877ac */ /* 0x000e220008000800 */
[----:B------:R-:W-:Y:S01]  /*4b800*/  SHF.R.S32.HI R5, RZ, 0x1f, R4 ;  /* 0x0000001fff057819 */ /* 0x000fe20000011404 */
[----:B------:R-:W-:Y:S01]  /*4b810*/  VIADD R6, R88, 0x9 ;  /* 0x0000000958067836 */ /* 0x000fe20000000000 */
[----:B------:R-:W-:Y:S02]  /*4b820*/  IADD3 R76, P0, PT, R4, R0, RZ ;  /* 0x00000000044c7210 */ /* 0x000fe40007f1e0ff */
[----:B------:R-:W-:Y:S01]  /*4b830*/  ISETP.LT.AND P6, PT, R63, UR6, !P4 ;  /* 0x000000063f007c0c */ /* 0x000fe2000e7c1270 */
[----:B------:R-:W1:Y:S02]  /*4b840*/  LDCU UR6, c[0x0][0x398] ;  /* 0x00007300ff0677ac */ /* 0x000e640008000800 */
[----:B------:R-:W-:Y:S01]  /*4b850*/  IMAD.X R77, R5, 0x1, R72, P0 ;  /* 0x00000001054d7824 */ /* 0x000fe200000e0648 */
[----:B-----5:R-:W-:Y:S01]  /*4b860*/  ISETP.GE.AND P0, PT, R6, UR4, PT ;  /* 0x0000000406007c0c */ /* 0x020fe2000bf06270 */
[----:B------:R-:W5:Y:S01]  /*4b870*/  LDCU UR4, c[0x0][0x39c] ;  /* 0x00007380ff0477ac */ /* 0x000f620008000800 */
[----:B------:R-:W-:-:S02]  /*4b880*/  F2FP.SATFINITE.E5M2.F32.PACK_AB_MERGE_C R6, R89, R74, RZ ;  /* 0x0000004a5906723e */ /* 0x000fc400048060ff */
[----:B------:R-:W-:Y:S01]  /*4b890*/  ISETP.LT.AND P4, PT, R65, UR10, !P4 ;  /* 0x0000000a41007c0c */ /* 0x000fe2000e781270 */
[----:B------:R-:W1:Y:S02]  /*4b8a0*/  LDCU UR10, c[0x0][0x398] ;  /* 0x00007300ff0a77ac */ /* 0x000e640008000800 */
[----:B------:R3:W-:Y:S01]  /*4b8b0*/  @P5 STG.E.U8 desc[UR14][R30.64], R6 ;  /* 0x000000061e005986 */ /* 0x0007e2000c10110e */
[----:B------:R-:W-:Y:S01]  /*4b8c0*/  ISETP.LT.AND P5, PT, R66, UR12, !P3 ;  /* 0x0000000c42007c0c */ /* 0x000fe2000dfa1270 */
[----:B------:R-:W1:Y:S01]  /*4b8d0*/  LDCU UR12, c[0x0][0x398] ;  /* 0x00007300ff0c77ac */ /* 0x000e620008000800 */
[----:B------:R-:W-:Y:S01]  /*4b8e0*/  PRMT R7, R9, 0x9910, RZ ;  /* 0x0000991009077816 */ /* 0x000fe200000000ff */
[----:B------:R3:W-:Y:S01]  /*4b8f0*/  @P6 STG.E.U8 desc[UR14][R32.64], R8 ;  /* 0x0000000820006986 */ /* 0x0007e2000c10110e */
[----:B0-----:R-:W-:Y:S01]  /*4b900*/  ISETP.LT.AND P6, PT, R67, UR8, !P3 ;  /* 0x0000000843007c0c */ /* 0x001fe2000dfc1270 */
[----:B------:R-:W0:Y:S01]  /*4b910*/  LDCU UR8, c[0x0][0x398] ;  /* 0x00007300ff0877ac */ /* 0x000e220008000800 */
[----:B---3--:R-:W-:-:S02]  /*4b920*/  F2FP.SATFINITE.E5M2.F32.PACK_AB_MERGE_C R10, R11, R10, RZ ;  /* 0x0000000a0b0a723e */ /* 0x008fc400048060ff */
[----:B------:R-:W-:Y:S01]  /*4b930*/  PRMT R9, R6, 0x9910, RZ ;  /* 0x0000991006097816 */ /* 0x000fe200000000ff */
[----:B------:R-:W-:Y:S02]  /*4b940*/  VIADD R6, R88, 0xa ;  /* 0x0000000a58067836 */ /* 0x000fe40000000000 */
[----:B------:R-:W-:Y:S01]  /*4b950*/  @P4 STG.E.U8 desc[UR14][R34.64], R10 ;  /* 0x0000000a22004986 */ /* 0x000fe2000c10110e */
[----:B------:R-:W-:Y:S02]  /*4b960*/  SHF.R.S32.HI R7, RZ, 0x8, R7 ;  /* 0x00000008ff077819 */ /* 0x000fe40000011407 */
[----:B-----5:R-:W-:Y:S01]  /*4b970*/  ISETP.GE.AND P4, PT, R6, UR4, PT ;  /* 0x0000000406007c0c */ /* 0x020fe2000bf86270 */
[----:B------:R-:W3:Y:S01]  /*4b980*/  LDCU UR4, c[0x0][0x39c] ;  /* 0x00007380ff0477ac */ /* 0x000ee20008000800 */
[----:B------:R-:W-:Y:S01]  /*4b990*/  SHF.R.S32.HI R6, RZ, 0x8, R9 ;  /* 0x00000008ff067819 */ /* 0x000fe20000011409 */
[----:B------:R5:W-:Y:S01]  /*4b9a0*/  @P5 STG.E.U8 desc[UR14][R36.64], R7 ;  /* 0x0000000724005986 */ /* 0x000be2000c10110e */
[----:B------:R-:W-:-:S02]  /*4b9b0*/  PRMT R8, R8, 0x9910, RZ ;  /* 0x0000991008087816 */ /* 0x000fc400000000ff */
[----:B-1----:R-:W-:Y:S01]  /*4b9c0*/  ISETP.LT.AND P5, PT, R63, UR6, !P3 ;  /* 0x000000063f007c0c */ /* 0x002fe2000dfa1270 */
[----:B------:R1:W-:Y:S01]  /*4b9d0*/  @P6 STG.E.U8 desc[UR14][R38.64], R6 ;  /* 0x0000000626006986 */ /* 0x0003e2000c10110e */
[----:B------:R-:W-:Y:S01]  /*4b9e0*/  ISETP.LT.AND P6, PT, R65, UR10, !P3 ;  /* 0x0000000a41007c0c */ /* 0x000fe2000dfc1270 */
[----:B------:R-:W0:Y:S01]  /*4b9f0*/  LDCU UR6, c[0x0][0x398] ;  /* 0x00007300ff0677ac */ /* 0x000e220008000800 */
[----:B------:R-:W-:Y:S01]  /*4ba00*/  ISETP.LT.AND P3, PT, R66, UR12, !P2 ;  /* 0x0000000c42007c0c */ /* 0x000fe2000d761270 */
[----:B------:R-:W4:Y:S01]  /*4ba10*/  LDL.LU.64 R30, [R1+0x1978] ;  /* 0x00197800011e7983 */ /* 0x000f220000300a00 */
[----:B------:R-:W0:Y:S03]  /*4ba20*/  LDCU UR10, c[0x0][0x398] ;  /* 0x00007300ff0a77ac */ /* 0x000e260008000800 */
[----:B------:R-:W4:Y:S01]  /*4ba30*/  LDL.LU.64 R32, [R1+0x1970] ;  /* 0x0019700001207983 */ /* 0x000f220000300a00 */
[----:B-----5:R-:W-:Y:S01]  /*4ba40*/  PRMT R7, R10, 0x9910, RZ ;  /* 0x000099100a077816 */ /* 0x020fe200000000ff */
[----:B------:R-:W5:Y:S01]  /*4ba50*/  LDCU UR12, c[0x0][0x398] ;  /* 0x00007300ff0c77ac */ /* 0x000f620008000800 */
[----:B-1----:R-:W-:Y:S01]  /*4ba60*/  IMAD.MOV.U32 R6, RZ, RZ, R8 ;  /* 0x000000ffff067224 */ /* 0x002fe200078e0008 */
[----:B------:R-:W4:Y:S01]  /*4ba70*/  LDL.LU.64 R34, [R1+0x1968] ;  /* 0x0019680001227983 */ /* 0x000f220000300a00 */
[----:B------:R-:W-:-:S03]  /*4ba80*/  SHF.R.S32.HI R7, RZ, 0x8, R7 ;  /* 0x00000008ff077819 */ /* 0x000fc60000011407 */
[----:B------:R-:W4:Y:S01]  /*4ba90*/  LDL.LU.64 R36, [R1+0x1960] ;  /* 0x0019600001247983 */ /* 0x000f220000300a00 */
[----:B------:R-:W-:-:S03]  /*4baa0*/  SHF.R.S32.HI R6, RZ, 0x8, R6 ;  /* 0x00000008ff067819 */ /* 0x000fc60000011406 */
[----:B------:R-:W4:Y:S01]  /*4bab0*/  LDL.LU R9, [R1+0x20] ;  /* 0x0000200001097983 */ /* 0x000f220000300800 */
[----:B------:R-:W-:-:S03]  /*4bac0*/  VIADD R8, R88, 0xb ;  /* 0x0000000b58087836 */ /* 0x000fc60000000000 */
[----:B------:R-:W4:Y:S04]  /*4bad0*/  LDL.LU R73, [R1+0x24] ;  /* 0x0000240001497983 */ /* 0x000f280000300800 */
[----:B------:R-:W5:Y:S04]  /*4bae0*/  LDL.LU.64 R38, [R1+0x1958] ;  /* 0x0019580001267983 */ /* 0x000f680000300a00 */
[----:B------:R-:W5:Y:S04]  /*4baf0*/  LDL.LU R10, [R1+0x124] ;  /* 0x00012400010a7983 */ /* 0x000f680000300800 */
[----:B------:R-:W5:Y:S04]  /*4bb00*/  LDL.LU R89, [R1+0x228] ;  /* 0x0002280001597983 */ /* 0x000f680000300800 */
[----:B------:R1:W-:Y:S04]  /*4bb10*/  @P5 STG.E.U8 desc[UR14][R40.64], R6 ;  /* 0x0000000628005986 */ /* 0x0003e8000c10110e */
[----:B------:R0:W-:Y:S01]  /*4bb20*/  @P6 STG.E.U8 desc[UR14][R42.64], R7 ;  /* 0x000000072a006986 */ /* 0x0001e2000c10110e */
[----:B--2---:R-:W-:-:S03]  /*4bb30*/  F2FP.SATFINITE.E5M2.F32.PACK_AB_MERGE_C R11, R64, R75, RZ ;  /* 0x0000004b400b723e */ /* 0x004fc600048060ff */
[----:B------:R-:W2:Y:S04]  /*4bb40*/  LDL.LU R64, [R1+0x22c] ;  /* 0x00022c0001407983 */ /* 0x000ea80000300800 */
[----:B-1----:R-:W2:Y:S04]  /*4bb50*/  LDL.LU.64 R40, [R1+0x1950] ;  /* 0x0019500001287983 */ /* 0x002ea80000300a00 */
[----:B0-----:R-:W2:Y:S04]  /*4bb60*/  LDL.LU.64 R42, [R1+0x1948] ;  /* 0x00194800012a7983 */ /* 0x001ea80000300a00 */
[----:B------:R0:W-:Y:S01]  /*4bb70*/  @P3 STG.E.U8 desc[UR14][R44.64], R11 ;  /* 0x0000000b2c003986 */ /* 0x0001e2000c10110e */
[----:B---3--:R-:W-:Y:S01]  /*4bb80*/  ISETP.GE.AND P3, PT, R8, UR4, PT ;  /* 0x0000000408007c0c */ /* 0x008fe2000bf66270 */
[----:B------:R-:W1:Y:S02]  /*4bb90*/  LDCU UR4, c[0x0][0x398] ;  /* 0x00007300ff0477ac */ /* 0x000e640008000800 */
[----:B0-----:R-:W3:Y:S04]  /*4bba0*/  LDL.LU.64 R44, [R1+0x1940] ;  /* 0x00194000012c7983 */ /* 0x001ee80000300a00 */
[----:B------:R-:W5:Y:S01]  /*4bbb0*/  LDL.LU R8, [R1+0x120] ;  /* 0x0001200001087983 */ /* 0x000f620000300800 */
[----:B------:R-:W-:-:S02]  /*4bbc0*/  IADD3 R6, P5, PT, R4, R2, RZ ;  /* 0x0000000204067210 */ /* 0x000fc40007fbe0ff */
[----:B------:R-:W-:Y:S01]  /*4bbd0*/  ISETP.LT.AND P6, PT, R67, UR6, !P2 ;  /* 0x0000000643007c0c */ /* 0x000fe2000d7c1270 */
[----:B------:R-:W0:Y:S02]  /*4bbe0*/  LDCU UR6, c[0x0][0x39c] ;  /* 0x00007380ff0677ac */ /* 0x000e240008000800 */
[----:B------:R-:W-:Y:S01]  /*4bbf0*/  IMAD.X R7, R5, 0x1, R71, P5 ;  /* 0x0000000105077824 */ /* 0x000fe200028e0647 */
[----:B------:R-:W-:-:S05]  /*4bc00*/  IADD3 R74, P5, PT, R4, R68, RZ ;  /* 0x00000044044a7210 */ /* 0x000fca0007fbe0ff */
[----:B------:R-:W-:Y:S01]  /*4bc10*/  IMAD.X R75, R5, 0x1, R3, P5 ;  /* 0x00000001054b7824 */ /* 0x000fe200028e0603 */
[----:B------:R-:W-:Y:S01]  /*4bc20*/  ISETP.LT.AND P5, PT, R63, UR8, !P2 ;  /* 0x000000083f007c0c */ /* 0x000fe2000d7a1270 */
[----:B------:R-:W0:Y:S01]  /*4bc30*/  LDCU UR8, c[0x0][0x398] ;  /* 0x00007300ff0877ac */ /* 0x000e220008000800 */
[----:B------:R-:W-:Y:S02]  /*4bc40*/  ISETP.LT.AND P2, PT, R65, UR10, !P2 ;  /* 0x0000000a41007c0c */ /* 0x000fe4000d741270 */
[----:B------:R-:W-:Y:S01]  /*4bc50*/  PRMT R11, R11, 0x9910, RZ ;  /* 0x000099100b0b7816 */ /* 0x000fe200000000ff */
[----:B------:R-:W0:Y:S01]  /*4bc60*/  LDCU UR10, c[0x0][0x398] ;  /* 0x00007300ff0a77ac */ /* 0x000e220008000800 */
[----:B------:R-:W-:Y:S02]  /*4bc70*/  F2FP.SATFINITE.E5M2.F32.PACK_AB_MERGE_C R12, R13, R12, RZ ;  /* 0x0000000c0d0c723e */ /* 0x000fe400048060ff */
[----:B----4-:R-:W-:Y:S02]  /*4bc80*/  F2FP.SATFINITE.E5M2.F32.PACK_AB_MERGE_C R9, R73, R9, RZ ;  /* 0x000000094909723e */ /* 0x010fe400048060ff */
[----:B-----5:R-:W-:Y:S01]  /*4bc90*/  F2FP.SATFINITE.E5M2.F32.PACK_AB_MERGE_C R10, R10, R8, RZ ;  /* 0x000000080a0a723e */ /* 0x020fe200048060ff */
[----:B------:R-:W-:-:S04]  /*4bca0*/  VIADD R8, R88, 0xc ;  /* 0x0000000c58087836 */ /* 0x000fc80000000000 */
[----:B------:R4:W-:Y:S01]  /*4bcb0*/  @P6 STG.E.U8 desc[UR14][R46.64], R10 ;  /* 0x0000000a2e006986 */ /* 0x0009e2000c10110e */
[----:B------:R-:W-:Y:S01]  /*4bcc0*/  ISETP.LT.AND P6, PT, R66, UR12, !P0 ;  /* 0x0000000c42007c0c */ /* 0x000fe2000c7c1270 */
[----:B------:R-:W5:Y:S02]  /*4bcd0*/  LDCU UR12, c[0x0][0x398] ;  /* 0x00007300ff0c77ac */ /* 0x000f640008000800 */
[----:B------:R3:W-:Y:S01]  /*4bce0*/  @P5 STG.E.U8 desc[UR14][R48.64], R9 ;  /* 0x0000000930005986 */ /* 0x0007e2000c10110e */
[----:B0-----:R-:W-:Y:S01]  /*4bcf0*/  ISETP.GE.AND P5, PT, R8, UR6, PT ;  /* 0x0000000608007c0c */ /* 0x001fe2000bfa6270 */
[----:B------:R-:W-:Y:S01]  /*4bd00*/  IMAD.MOV.U32 R8, RZ, RZ, R11 ;  /* 0x000000ffff087224 */ /* 0x000fe200078e000b */
[----:B--2---:R-:W-:Y:S01]  /*4bd10*/  F2FP.SATFINITE.E5M2.F32.PACK_AB_MERGE_C R89, R64, R89, RZ ;  /* 0x000000594059723e */ /* 0x004fe200048060ff */
[----:B------:R0:W-:Y:S01]  /*4bd20*/  @P2 STG.E.U8 desc[UR14][R50.64], R12 ;  /* 0x0000000c32002986 */ /* 0x0001e2000c10110e */
[----:B------:R-:W-:Y:S01]  /*4bd30*/  F2FP.SATFINITE.E5M2.F32.PACK_AB_MERGE_C R14, R15, R14, RZ ;  /* 0x0000000e0f0e723e */ /* 0x000fe200048060ff */
[----:B------:R-:W2:Y:S01]  /*4bd40*/  LDCU UR6, c[0x0][0x39c] ;  /* 0x00007380ff0677ac */ /* 0x000ea20008000800 */
[----:B------:R-:W-:Y:S01]  /*4bd50*/  SHF.R.S32.HI R8, RZ, 0x8, R8 ;  /* 0x00000008ff087819 */ /* 0x000fe20000011408 */
[----:B----4-:R-:W4:Y:S01]  /*4bd60*/  LDL.LU.64 R46, [R1+0x1938] ;  /* 0x00193800012e7983 */ /* 0x010f220000300a00 */
[----:B------:R-:W-:-:S02]  /*4bd70*/  PRMT R10, R10, 0x9910, RZ ;  /* 0x000099100a0a7816 */ /* 0x000fc400000000ff */
[----:B-1----:R-:W-:Y:S01]  /*4bd80*/  ISETP.LT.AND P2, PT, R67, UR4, !P0 ;  /* 0x0000000443007c0c */ /* 0x002fe2000c741270 */
[----:B------:R1:W-:Y:S01]  /*4bd90*/  @P6 STG.E.U8 desc[UR14][R52.64], R8 ;  /* 0x0000000834006986 */ /* 0x0003e2000c10110e */
[----:B------:R-:W-:Y:S01]  /*4bda0*/  ISETP.LT.AND P6, PT, R63, UR8, !P0 ;  /* 0x000000083f007c0c */ /* 0x000fe2000c7c1270 */
[----:B------:R-:W2:Y:S01]  /*4bdb0*/  LDCU UR4, c[0x0][0x39c] ;  /* 0x00007380ff0477ac */ /* 0x000ea20008000800 */
[----:B---3--:R-:W-:Y:S01]  /*4bdc0*/  PRMT R9, R9, 0x9910, RZ ;  /* 0x0000991009097816 */ /* 0x008fe200000000ff */
[----:B------:R-:W3:Y:S01]  /*4bdd0*/  LDL.LU.64 R48, [R1+0x1930] ;  /* 0x0019300001307983 */ /* 0x000ee20000300a00 */
[----:B0-----:R-:W-:Y:S01]  /*4bde0*/  PRMT R12, R12, 0x9910, RZ ;  /* 0x000099100c0c7816 */ /* 0x001fe200000000ff */
[----:B------:R-:W0:Y:S01]  /*4bdf0*/  LDCU UR8, c[0x0][0x398] ;  /* 0x00007300ff0877ac */ /* 0x000e220008000800 */
[----:B-1----:R-:W-:Y:S01]  /*4be00*/  IMAD.MOV.U32 R8, RZ, RZ, R10 ;  /* 0x000000ffff087224 */ /* 0x002fe200078e000a */
[----:B------:R-:W-:Y:S01]  /*4be10*/  ISETP.LT.AND P0, PT, R65, UR10, !P0 ;  /* 0x0000000a41007c0c */ /* 0x000fe2000c701270 */
[----:B------:R-:W1:Y:S01]  /*4be20*/  LDCU UR10, c[0x0][0x398] ;  /* 0x00007300ff0a77ac */ /* 0x000e620008000800 */
[----:B------:R-:W3:Y:S02]  /*4be30*/  LDL.LU.64 R50, [R1+0x1928] ;  /* 0x0019280001327983 */ /* 0x000ee40000300a00 */
[----:B------:R-:W-:-:S02]  /*4be40*/  SHF.R.S32.HI R8, RZ, 0x8, R8 ;  /* 0x00000008ff087819 */ /* 0x000fc40000011408 */
[----:B------:R-:W3:Y:S04]  /*4be50*/  LDL.LU.64 R52, [R1+0x1920] ;  /* 0x0019200001347983 */ /* 0x000ee80000300a00 */
[----:B------:R0:W-:Y:S01]  /*4be60*/  @P2 STG.E.U8 desc[UR14][R54.64], R8 ;  /* 0x0000000836002986 */ /* 0x0001e2000c10110e */
[----:B-----5:R-:W-:Y:S01]  /*4be70*/  ISETP.LT.AND P2, PT, R66, UR12, !P4 ;  /* 0x0000000c42007c0c */ /* 0x020fe2000e741270 */
[----:B------:R-:W5:Y:S02]  /*4be80*/  LDCU UR12, c[0x0][0x398] ;  /* 0x00007300ff0c77ac */ /* 0x000f640008000800 */
[----:B------:R-:W3:Y:S04]  /*4be90*/  LDL.LU R64, [R1+0x128] ;  /* 0x0001280001407983 */ /* 0x000ee80000300800 */
[----:B------:R-:W3:Y:S01]  /*4bea0*/  LDL.LU R73, [R1+0x12c] ;  /* 0x00012c0001497983 */ /* 0x000ee20000300800 */
[----:B0-----:R-:W-:Y:S01]  /*4beb0*/  SHF.R.S32.HI R8, RZ, 0x8, R9 ;  /* 0x00000008ff087819 */ /* 0x001fe20000011409 */
[----:B------:R-:W-:-:S02]  /*4bec0*/  IMAD.MOV.U32 R9, RZ, RZ, R12 ;  /* 0x000000ffff097224 */ /* 0x000fc400078e000c */
[----:B------:R-:W4:Y:S04]  /*4bed0*/  LDL.LU R13, [R1+0x2c] ;  /* 0x00002c00010d7983 */ /* 0x000f280000300800 */
[----:B------:R0:W-:Y:S01]  /*4bee0*/  @P6 STG.E.U8 desc[UR14][R56.64], R8 ;  /* 0x0000000838006986 */ /* 0x0001e2000c10110e */
[----:B------:R-:W-:Y:S02]  /*4bef0*/  SHF.R.S32.HI R9, RZ, 0x8, R9 ;  /* 0x00000008ff097819 */ /* 0x000fe40000011409 */
[C---:B------:R-:W-:Y:S01]  /*4bf00*/  IADD3 R10, P6, PT, R4.reuse, R70, RZ ;  /* 0x00000046040a7210 */ /* 0x040fe20007fde0ff */
[----:B------:R-:W-:Y:S01]  /*4bf10*/  VIADD R4, R4, UR28 ;  /* 0x0000001c04047c36 */ /* 0x000fe20008000000 */
[----:B------:R-:W4:Y:S01]  /*4bf20*/  LDL.LU.64 R54, [R1+0x1918] ;  /* 0x0019180001367983 */ /* 0x000f220000300a00 */
[----:B------:R-:W-:-:S02]  /*4bf30*/  VIADD R12, R88, 0xd ;  /* 0x0000000d580c7836 */ /* 0x000fc40000000000 */
[----:B------:R-:W-:Y:S01]  /*4bf40*/  IMAD.X R11, R5, 0x1, R69, P6 ;  /* 0x00000001050b7824 */ /* 0x000fe200030e0645 */
[----:B------:R2:W-:Y:S01]  /*4bf50*/  @P0 STG.E.U8 desc[UR14][R58.64], R9 ;  /* 0x000000093a000986 */ /* 0x0005e2000c10110e */
[----:B------:R-:W-:Y:S02]  /*4bf60*/  SHF.R.S32.HI R5, RZ, 0x1f, R4 ;  /* 0x0000001fff057819 */ /* 0x000fe40000011404 */
[----:B0-----:R-:W-:Y:S01]  /*4bf70*/  IADD3 R8, P0, PT, R4, R0, RZ ;  /* 0x0000000004087210 */ /* 0x001fe20007f1e0ff */
[----:B------:R-:W4:Y:S04]  /*4bf80*/  LDL.LU.64 R56, [R1+0x1910] ;  /* 0x0019100001387983 */ /* 0x000f280000300a00 */
[----:B------:R0:W-:Y:S01]  /*4bf90*/  @P2 STG.E.U8 desc[UR14][R60.64], R89 ;  /* 0x000000593c002986 */ /* 0x0001e2000c10110e */
[----:B-1----:R-:W-:Y:S01]  /*4bfa0*/  ISETP.LT.AND P2, PT, R63, UR10, !P4 ;  /* 0x0000000a3f007c0c */ /* 0x002fe2000e741270 */
[----:B------:R-:W1:Y:S02]  /*4bfb0*/  LDCU UR10, c[0x0][0x398] ;  /* 0x00007300ff0a77ac */ /* 0x000e640008000800 */
[----:B--2---:R-:W2:Y:S01]  /*4bfc0*/  LDL.LU.64 R58, [R1+0x1908] ;  /* 0x00190800013a7983 */ /* 0x004ea20000300a00 */
[----:B------:R-:W-:Y:S01]  /*4bfd0*/  IMAD.X R9, R5, 0x1, R72, P0 ;  /* 0x0000000105097824 */ /* 0x000fe200000e0648 */
[----:B------:R-:W-:Y:S01]  /*4bfe0*/  ISETP.GE.AND P0, PT, R12, UR4, PT ;  /* 0x000000040c007c0c */ /* 0x000fe2000bf06270 */
[----:B------:R-:W1:Y:S01]  /*4bff0*/  LDCU UR4, c[0x0][0x39c] ;  /* 0x00007380ff0477ac */ /* 0x000e620008000800 */
[----:B0-----:R-:W2:Y:S04]  /*4c000*/  LDL.LU.64 R60, [R1+0x1900] ;  /* 0x00190000013c7983 */ /* 0x001ea80000300a00 */
[----:B------:R-:W2:Y:S04]  /*4c010*/  LDL.LU R63, [R1+0x18f8] ;  /* 0x0018f800013f7983 */ /* 0x000ea80000300800 */
[----:B------:R-:W4:Y:S01]  /*4c020*/  LDL.LU R12, [R1+0x28] ;  /* 0x00002800010c7983 */ /* 0x000f220000300800 */
[----:B------:R-:W-:Y:S01]  /*4c030*/  ISETP.LT.AND P6, PT, R67, UR8, !P4 ;  /* 0x0000000843007c0c */ /* 0x000fe2000e7c1270 */
[----:B------:R-:W0:Y:S01]  /*4c040*/  LDCU UR8, c[0x0][0x398] ;  /* 0x00007300ff0877ac */ /* 0x000e220008000800 */
[----:B-----5:R-:W-:-:S02]  /*4c050*/  ISETP.LT.AND P4, PT, R65, UR12, !P4 ;  /* 0x0000000c41007c0c */ /* 0x020fc4000e781270 */
[----:B------:R-:W-:Y:S01]  /*4c060*/  PRMT R15, R89, 0x9910, RZ ;  /* 0x00009910590f7816 */ /* 0x000fe200000000ff */
[----:B------:R-:W5:Y:S01]  /*4c070*/  LDCU UR12, c[0x0][0x398] ;  /* 0x00007300ff0c77ac */ /* 0x000f620008000800 */
[----:B---3--:R-:W-:Y:S02]  /*4c080*/  F2FP.SATFINITE.E5M2.F32.PACK_AB_MERGE_C R73, R73, R64, RZ ;  /* 0x000000404949723e */ /* 0x008fe400048060ff */
[----:B------:R-:W3:Y:S04]  /*4c090*/  LDL.LU R64, [R1+0x18f4] ;  /* 0x0018f40001407983 */ /* 0x000ee80000300800 */
[----:B------:R-:W3:Y:S04]  /*4c0a0*/  LDL.LU R65, [R1+0x18f0] ;  /* 0x0018f00001417983 */ /* 0x000ee80000300800 */
[----:B------:R0:W-:Y:S04]  /*4c0b0*/  @P6 STG.E.U8 desc[UR14][R92.64], R73 ;  /* 0x000000495c006986 */ /* 0x0001e8000c10110e */
[----:B0-----:R-:W2:Y:S04]  /*4c0c0*/  LDL.LU R92, [R1+0x1e0] ;  /* 0x0001e000015c7983 */ /* 0x001ea80000300800 */
[----:B------:R-:W2:Y:S04]  /*4c0d0*/  LDL.LU R93, [R1+0x1e4] ;  /* 0x0001e400015d7983 */ /* 0x000ea80000300800 */
[----:B------:R-:W5:Y:S01]  /*4c0e0*/  LDL.LU R89, [R1+0x6cc] ;  /* 0x0006cc0001597983 */ /* 0x000f620000300800 */
[----:B----4-:R-:W-:-:S05]  /*4c0f0*/  F2FP.SATFINITE.E5M2.F32.PACK_AB_MERGE_C R13, R13, R12, RZ ;  /* 0x0000000c0d0d723e */ /* 0x010fca00048060ff */
[----:B------:R0:W-:Y:S04]  /*4c100*/  @P2 STG.E.U8 desc[UR14][R90.64], R13 ;  /* 0x0000000d5a002986 */ /* 0x0001e8000c10110e */
[----:B0-----:R-:W4:Y:S04]  /*4c110*/  LDL.LU R90, [R1+0x29c] ;  /* 0x00029c00015a7983 */ /* 0x001f280000300800 */
[----:B------:R-:W1:Y:S01]  /*4c120*/  LDL.LU R91, [R1+0x6d0] ;  /* 0x0006d000015b7983 */ /* 0x000e620000300800 */
[----:B------:R-:W-:Y:S01]  /*4c130*/  VIADD R12, R88, 0xe ;  /* 0x0000000e580c7836 */ /* 0x000fe20000000000 */
[----:B------:R-:W-:Y:S01]  /*4c140*/  ISETP.LT.AND P6, PT, R66, UR16, !P3 ;  /* 0x0000001042007c0c */ /* 0x000fe2000dfc1270 */
[----:B------:R-:W0:Y:S03]  /*4c150*/  LDCU UR16, c[0x0][0x398] ;  /* 0x00007300ff1077ac */ /* 0x000e260008000800 */
[----:B------:R-:W-:Y:S01]  /*4c160*/  ISETP.GE.AND P2, PT, R12, UR6, PT ;  /* 0x000000060c007c0c */ /* 0x000fe2000bf46270 */
[----:B------:R-:W-:Y:S01]  /*4c170*/  IMAD.MOV.U32 R12, RZ, RZ, R15 ;  /* 0x000000ffff0c7224 */ /* 0x000fe200078e000f */
[----:B------:R-:W-:Y:S01]  /*4c180*/  PRMT R73, R73, 0x9910, RZ ;  /* 0x0000991049497816 */ /* 0x000fe200000000ff */
[----:B------:R0:W-:Y:S01]  /*4c190*/  @P4 STG.E.U8 desc[UR14][R86.64], R14 ;  /* 0x0000000e56004986 */ /* 0x0001e2000c10110e */
[----:B------:R-:W-:Y:S01]  /*4c1a0*/  PRMT R13, R13, 0x9910, RZ ;  /* 0x000099100d0d7816 */ /* 0x000fe200000000ff */
[----:B------:R-:W1:Y:S01]  /*4c1b0*/  LDCU UR6, c[0x0][0x398] ;  /* 0x00007300ff0677ac */ /* 0x000e620008000800 */
[----:B------:R-:W-:Y:S01]  /*4c1c0*/  SHF.R.S32.HI R12, RZ, 0x8, R12 ;  /* 0x00000008ff0c7819 */ /* 0x000fe2000001140c */
[----:B------:R-:W2:Y:S01]  /*4c1d0*/  LDL.LU R15, [R1+0x234] ;  /* 0x00023400010f7983 */ /* 0x000ea20000300800 */
[----:B------:R-:W-:Y:S01]  /*4c1e0*/  ISETP.LT.AND P4, PT, R67, UR8, !P3 ;  /* 0x0000000843007c0c */ /* 0x000fe2000df81270 */
[----:B------:R-:W1:Y:S02]  /*4c1f0*/  LDCU UR8, c[0x0][0x398] ;  /* 0x00007300ff0877ac */ /* 0x000e640008000800 */
[----:B------:R0:W-:Y:S01]  /*4c200*/  @P6 STG.E.U8 desc[UR14][R84.64], R12 ;  /* 0x0000000c54006986 */ /* 0x0001e2000c10110e */
[----:B------:R-:W-:-:S03]  /*4c210*/  SHF.R.S32.HI R13, RZ, 0x8, R13 ;  /* 0x00000008ff0d7819 */ /* 0x000fc6000001140d */
[----:B0-----:R-:W2:Y:S01]  /*4c220*/  LDL.LU R86, [R1+0x26c] ;  /* 0x00026c0001567983 */ /* 0x001ea20000300800 */
[----:B------:R-:W-:-:S03]  /*4c230*/  PRMT R14, R14, 0x9910, RZ ;  /* 0x000099100e0e7816 */ /* 0x000fc600000000ff */
[----:B------:R-:W4:Y:S01]  /*4c240*/  LDL.LU R87, [R1+0x298] ;  /* 0x0002980001577983 */ /* 0x000f220000300800 */
[----:B------:R-:W-:-:S03]  /*4c250*/  IMAD.MOV.U32 R12, RZ, RZ, R73 ;  /* 0x000000ffff0c7224 */ /* 0x000fc600078e0049 */
[----:B------:R-:W2:Y:S02]  /*4c260*/  LDL.LU R84, [R1+0x34] ;  /* 0x0000340001547983 */ /* 0x000ea40000300800 */
[----:B------:R-:W-:Y:S02]  /*4c270*/  SHF.R.S32.HI R12, RZ, 0x8, R12 ;  /* 0x00000008ff0c7819 */ /* 0x000fe4000001140c */
[----:B------:R-:W2:Y:S04]  /*4c280*/  LDL.LU R85, [R1+0x268] ;  /* 0x0002680001557983 */ /* 0x000ea80000300800 */
[----:B------:R-:W2:Y:S04]  /*4c290*/  LDL.LU R73, [R1+0x23c] ;  /* 0x00023c0001497983 */ /* 0x000ea80000300800 */
[----:B------:R0:W-:Y:S04]  /*4c2a0*/  @P4 STG.E.U8 desc[UR14][R82.64], R12 ;  /* 0x0000000c52004986 */ /* 0x0001e8000c10110e */
[----:B0-----:R-:W2:Y:S01]  /*4c2b0*/  LDL.LU R82, [R1+0x238] ;  /* 0x0002380001527983 */ /* 0x001ea20000300800 */
[----:B------:R-:W-:-:S03]  /*4c2c0*/  IMAD.MOV.U32 R12, RZ, RZ, R14 ;  /* 0x000000ffff0c7224 */ /* 0x000fc600078e000e */
[----:B------:R-:W3:Y:S04]  /*4c2d0*/  LDL.LU R83, [R1+0x30] ;  /* 0x0000300001537983 */ /* 0x000ee80000300800 */
[----:B------:R-:W4:Y:S01]  /*4c2e0*/  LDL.LU R14, [R1+0x134] ;  /* 0x00013400010e7983 */ /* 0x000f220000300800 */
[----:B-1----:R-:W-:Y:S01]  /*4c2f0*/  ISETP.LT.AND P6, PT, R91, UR10, !P3 ;  /* 0x0000000a5b007c0c */ /* 0x002fe2000dfc1270 */
[----:B------:R-:W0:-:S12]  /*4c300*/  LDCU UR10, c[0x0][0x398] ;  /* 0x00007300ff0a77ac */ /* 0x000e180008000800 */
[----:B------:R1:W-:Y:S04]  /*4c310*/  @P6 STG.E.U8 desc[UR14][R80.64], R13 ;  /* 0x0000000d50006986 */ /* 0x0003e8000c10110e */
[----:B-1----:R-:W4:Y:S04]  /*4c320*/  LDL.LU R80, [R1+0x230] ;  /* 0x0002300001507983 */ /* 0x002f280000300800 */
[----:B------:R-:W4:Y:S01]  /*4c330*/  LDL.LU R81, [R1+0x130] ;  /* 0x0001300001517983 */ /* 0x000f220000300800 */
[----:B--2---:R-:W-:Y:S02]  /*4c340*/  F2FP.SATFINITE.E5M2.F32.PACK_AB_MERGE_C R73, R73, R82, RZ ;  /* 0x000000524949723e */ /* 0x004fe400048060ff */
[----:B---3--:R-:W-:-:S02]  /*4c350*/  F2FP.SATFINITE.E5M2.F32.PACK_AB_MERGE_C R13, R84, R83, RZ ;  /* 0x00000053540d723e */ /* 0x008fc400048060ff */
[----:B-----5:R-:W-:Y:S01]  /*4c360*/  ISETP.LT.AND P3, PT, R89, UR12, !P3 ;  /* 0x0000000c59007c0c */ /* 0x020fe2000df61270 */
[----:B------:R-:W1:Y:S01]  /*4c370*/  LDCU UR12, c[0x0][0x398] ;  /* 0x00007300ff0c77ac */ /* 0x000e620008000800 */
[----:B------:R-:W-:Y:S02]  /*4c380*/  SHF.R.S32.HI R12, RZ, 0x8, R12 ;  /* 0x00000008ff0c7819 */ /* 0x000fe4000001140c */
[----:B------:R-:W-:Y:S01]  /*4c390*/  ISETP.LT.AND P4, PT, R66, UR6, !P5 ;  /* 0x0000000642007c0c */ /* 0x000fe2000ef81270 */
[----:B------:R-:W2:Y:S01]  /*4c3a0*/  LDCU UR6, c[0x0][0x398] ;  /* 0x00007300ff0677ac */ /* 0x000ea20008000800 */
[----:B------:R-:W-:Y:S01]  /*4c3b0*/  ISETP.LT.AND P6, PT, R67, UR8, !P5 ;  /* 0x0000000843007c0c */ /* 0x000fe2000efc1270 */
[----:B------:R-:W3:Y:S06]  /*4c3c0*/  LDCU UR8, c[0x0][0x398] ;  /* 0x00007300ff0877ac */ /* 0x000eec0008000800 */
[----:B------:R5:W-:Y:S01]  /*4c3d0*/  @P3 STG.E.U8 desc[UR14][R78.64], R12 ;  /* 0x0000000c4e003986 */ /* 0x000be2000c10110e */
[----:B------:R-:W-:Y:S01]  /*4c3e0*/  ISETP.LT.AND P3, PT, R91, UR16, !P5 ;  /* 0x000000105b007c0c */ /* 0x000fe2000ef61270 */
[----:B------:R-:W1:Y:S01]  /*4c3f0*/  LDCU UR16, c[0x0][0x398] ;  /* 0x00007300ff1077ac */ /* 0x000e620008000800 */
[----:B0-----:R-:W-:-:S02]  /*4c400*/  ISETP.LT.AND P5, PT, R89, UR10, !P5 ;  /* 0x0000000a59007c0c */ /* 0x001fc4000efa1270 */
[----:B------:R-:W-:Y:S01]  /*4c410*/  F2FP.SATFINITE.E5M2.F32.PACK_AB_MERGE_C R16, R17, R16, RZ ;  /* 0x000000101110723e */ /* 0x000fe200048060ff */
[----:B------:R-:W0:Y:S01]  /*4c420*/  LDCU UR10, c[0x0][0x398] ;  /* 0x00007300ff0a77ac */ /* 0x000e220008000800 */
[----:B----4-:R-:W-:Y:S02]  /*4c430*/  F2FP.SATFINITE.E5M2.F32.PACK_AB_MERGE_C R14, R14, R81, RZ ;  /* 0x000000510e0e723e */ /* 0x010fe400048060ff */
[----:B------:R-:W4:Y:S04]  /*4c440*/  LDL.LU R81, [R1+0x138] ;  /* 0x0001380001517983 */ /* 0x000f280000300800 */
[----:B------:R-:W4:Y:S04]  /*4c450*/  LDL.LU R82, [R1+0x13c] ;  /* 0x00013c0001527983 */ /* 0x000f280000300800 */
[----:B------:R-:W4:Y:S04]  /*4c460*/  LDL.LU R83, [R1+0x38] ;  /* 0x0000380001537983 */ /* 0x000f280000300800 */
[----:B------:R-:W4:Y:S01]  /*4c470*/  LDL.LU R84, [R1+0x3c] ;  /* 0x00003c0001547983 */ /* 0x000f220000300800 */
[----:B------:R-:W-:Y:S01]  /*4c480*/  F2FP.SATFINITE.E5M2.F32.PACK_AB_MERGE_C R15, R15, R80, RZ ;  /* 0x000000500f0f723e */ /* 0x000fe200048060ff */
[----:B-----5:R-:W-:-:S02]  /*4c490*/  VIADD R12, R88, 0xf ;  /* 0x0000000f580c7836 */ /* 0x020fc40000000000 */
[----:B------:R-:W5:Y:S04]  /*4c4a0*/  LDL.LU R79, [R1+0x240] ;  /* 0x00024000014f7983 */ /* 0x000f680000300800 */
[----:B------:R-:W-:Y:S04]  /*4c4b0*/  @P4 STG.E.U8 desc[UR14][R76.64], R15 ;  /* 0x0000000f4c004986 */ /* 0x000fe8000c10110e */
[----:B------:R0:W-:Y:S01]  /*4c4c0*/  @P6 STG.E.U8 desc[UR14][R6.64], R14 ;  /* 0x0000000e06006986 */ /* 0x0001e2000c10110e */
[----:B------:R-:W-:Y:S01]  /*4c4d0*/  ISETP.GE.AND P4, PT, R12, UR4, PT ;  /* 0x000000040c007c0c */ /* 0x000fe2000bf86270 */
[----:B------:R-:W1:Y:S02]  /*4c4e0*/  LDCU UR4, c[0x0][0x398] ;  /* 0x00007300ff0477ac */ /* 0x000e640008000800 */
[----:B------:R-:W-:Y:S01]  /*4c4f0*/  @P3 STG.E.U8 desc[UR14][R74.64], R13 ;  /* 0x0000000d4a003986 */ /* 0x000fe2000c10110e */
[----:B--2---:R-:W-:Y:S01]  /*4c500*/  ISETP.LT.AND P3, PT, R66, UR6, !P0 ;  /* 0x0000000642007c0c */ /* 0x004fe2000c761270 */
[----:B------:R-:W2:Y:S02]  /*4c510*/  LDCU UR6, c[0x0][0x398] ;  /* 0x00007300ff0677ac */ /* 0x000ea40008000800 */
[----:B------:R-:W5:Y:S01]  /*4c520*/  LDL.LU R80, [R1+0x244] ;  /* 0x0002440001507983 */ /* 0x000f620000300800 */
[----:B0-----:R-:W-:-:S05]  /*4c530*/  IADD3 R6, P6, PT, R4, R2, RZ ;  /* 0x0000000204067210 */ /* 0x001fca0007fde0ff */
[----:B------:R-:W-:Y:S01]  /*4c540*/  IMAD.X R7, R5, 0x1, R71, P6 ;  /* 0x0000000105077824 */ /* 0x000fe200030e0647 */
[----:B---3--:R-:W-:Y:S02]  /*4c550*/  ISETP.LT.AND P6, PT, R67, UR8, !P0 ;  /* 0x0000000843007c0c */ /* 0x008fe4000c7c1270 */
[----:B------:R-:W-:Y:S02]  /*4c560*/  PRMT R12, R15, 0x9910, RZ ;  /* 0x000099100f0c7816 */ /* 0x000fe400000000ff */
[----:B------:R-:W-:Y:S01]  /*4c570*/  PRMT R14, R14, 0x9910, RZ ;  /* 0x000099100e0e7816 */ /* 0x000fe200000000ff */
[----:B------:R0:W-:Y:S01]  /*4c580*/  @P5 STG.E.U8 desc[UR14][R10.64], R16 ;  /* 0x000000100a005986 */ /* 0x0001e2000c10110e */
[----:B------:R-:W-:Y:S01]  /*4c590*/  SHF.R.S32.HI R12, RZ, 0x8, R12 ;  /* 0x00000008ff0c7819 */ /* 0x000fe2000001140c */
[----:B------:R-:W3:Y:S04]  /*4c5a0*/  LDCU UR8, c[0x0][0x398] ;  /* 0x00007300ff0877ac */ /* 0x000ee80008000800 */
[----:B------:R-:W-:Y:S01]  /*4c5b0*/  @P3 STG.E.U8 desc[UR14][R8.64], R12 ;  /* 0x0000000c08003986 */ /* 0x000fe2000c10110e */
[----:B0-----:R-:W-:-:S02]  /*4c5c0*/  SHF.R.S32.HI R10, RZ, 0x8, R14 ;  /* 0x00000008ff0a7819 */ /* 0x001fc4000001140e */
[----:B-1----:R-:W-:Y:S01]  /*4c5d0*/  ISETP.LT.AND P3, PT, R91, UR4, !P0 ;  /* 0x000000045b007c0c */ /* 0x002fe2000c761270 */
[----:B------:R-:W0:Y:S02]  /*4c5e0*/  LDCU UR4, c[0x0][0x39c] ;  /* 0x00007380ff0477ac */ /* 0x000e240008000800 */
[----:B------:R1:W-:Y:S01]  /*4c5f0*/  @P6 STG.E.U8 desc[UR14][R6.64], R10 ;  /* 0x0000000a06006986 */ /* 0x0003e2000c10110e */
[----:B--2---:R-:W-:Y:S01]  /*4c600*/  ISETP.LT.AND P0, PT, R89, UR6, !P0 ;  /* 0x0000000659007c0c */ /* 0x004fe2000c701270 */
[----:B------:R-:W2:Y:S01]  /*4c610*/  LDCU UR6, c[0x0][0x39c] ;  /* 0x00007380ff0677ac */ /* 0x000ea20008000800 */
[----:B------:R-:W-:Y:S02]  /*4c620*/  PRMT R11, R16, 0x9910, RZ ;  /* 0x00009910100b7816 */ /* 0x000fe400000000ff */
[----:B-1----:R-:W-:Y:S02]  /*4c630*/  IADD3 R6, P5, PT, R4, R68, RZ ;  /* 0x0000004404067210 */ /* 0x002fe40007fbe0ff */
[----:B------:R-:W-:-:S03]  /*4c640*/  PRMT R10, R13, 0x9910, RZ ;  /* 0x000099100d0a7816 */ /* 0x000fc600000000ff */
[C---:B------:R-:W-:Y:S01]  /*4c650*/  IMAD.X R7, R5.reuse, 0x1, R3, P5 ;  /* 0x0000000105077824 */ /* 0x040fe200028e0603 */
[C---:B------:R-:W-:Y:S02]  /*4c660*/  IADD3 R8, P5, PT, R4.reuse, R70, RZ ;  /* 0x0000004604087210 */ /* 0x040fe40007fbe0ff */
[----:B------:R-:W-:Y:S01]  /*4c670*/  SHF.R.S32.HI R10, RZ, 0x8, R10 ;  /* 0x00000008ff0a7819 */ /* 0x000fe2000001140a */
[----:B------:R-:W-:Y:S01]  /*4c680*/  VIADD R4, R4, UR28 ;  /* 0x0000001c04047c36 */ /* 0x000fe20008000000 */
[----:B------:R-:W-:Y:S01]  /*4c690*/  SHF.R.S32.HI R11, RZ, 0x8, R11 ;  /* 0x00000008ff0b7819 */ /* 0x000fe2000001140b */
[----:B------:R-:W-:Y:S02]  /*4c6a0*/  IMAD.X R9, R5, 0x1, R69, P5 ;  /* 0x0000000105097824 */ /* 0x000fe400028e0645 */
[----:B------:R-:W-:Y:S04]  /*4c6b0*/  @P3 STG.E.U8 desc[UR14][R6.64], R10 ;  /* 0x0000000a06003986 */ /* 0x000fe8000c10110e */
[----:B------:R1:W-:Y:S01]  /*4c6c0*/  @P0 STG.E.U8 desc[UR14][R8.64], R11 ;  /* 0x0000000b08000986 */ /* 0x0003e2000c10110e */
[----:B------:R-:W-:-:S02]  /*4c6d0*/  IADD3 R12, P0, PT, R4, R0, RZ ;  /* 0x00000000040c7210 */ /* 0x000fc40007f1e0ff */
[----:B-1----:R-:W-:-:S05]  /*4c6e0*/  SHF.R.S32.HI R8, RZ, 0x1f, R4 ;  /* 0x0000001fff087819 */ /* 0x002fca0000011404 */
[----:B------:R-:W-:Y:S01]  /*4c6f0*/  IMAD.X R13, R8, 0x1, R72, P0 ;  /* 0x00000001080d7824 */ /* 0x000fe200000e0648 */
[----:B---3--:R-:W-:Y:S02]  /*4c700*/  ISETP.LT.AND P0, PT, R66, UR8, !P2 ;  /* 0x0000000842007c0c */ /* 0x008fe4000d701270 */
[----:B----4-:R-:W-:-:S11]  /*4c710*/  F2FP.SATFINITE.E5M2.F32.PACK_AB_MERGE_C R17, R82, R81, RZ ;  /* 0x000000515211723e */ /* 0x010fd600048060ff */
[----:B------:R1:W-:Y:S01]  /*4c720*/  @P0 STG.E.U8 desc[UR14][R12.64], R73 ;  /* 0x000000490c000986 */ /* 0x0003e2000c10110e */
[C---:B------:R-:W-:Y:S01]  /*4c730*/  IADD3 R6, P5, PT, R4.reuse, R2, RZ ;  /* 0x0000000204067210 */ /* 0x040fe20007fbe0ff */
[C---:B------:R-:W-:Y:S01]  /*4c740*/  VIADD R5, R4.reuse, UR28 ;  /* 0x0000001c04057c36 */ /* 0x040fe20008000000 */
[C---:B------:R-:W-:Y:S01]  /*4c750*/  IADD3 R14, P3, PT, R4.reuse, R68, RZ ;  /* 0x00000044040e7210 */ /* 0x040fe20007f7e0ff */
[----:B------:R-:W3:Y:S01]  /*4c760*/  LDL.LU R81, [R1+0x140] ;  /* 0x0001400001517983 */ /* 0x000ee20000300800 */
[----:B------:R-:W-:Y:S01]  /*4c770*/  IADD3 R10, P6, PT, R4, R70, RZ ;  /* 0x00000046040a7210 */ /* 0x000fe20007fde0ff */
[----:B------:R-:W4:Y:S02]  /*4c780*/  LDCU UR8, c[0x0][0x398] ;  /* 0x00007300ff0877ac */ /* 0x000f240008000800 */
[----:B------:R-:W3:Y:S01]  /*4c790*/  LDL.LU R82, [R1+0x144] ;  /* 0x0001440001527983 */ /* 0x000ee20000300800 */
[----:B-1----:R-:W-:-:S03]  /*4c7a0*/  F2FP.SATFINITE.E5M2.F32.PACK_AB_MERGE_C R13, R84, R83, RZ ;  /* 0x00000053540d723e */ /* 0x002fc600048060ff */
[----:B------:R-:W3:Y:S04]  /*4c7b0*/  LDL.LU R83, [R1+0x40] ;  /* 0x0000400001537983 */ /* 0x000ee80000300800 */
[----:B------:R-:W3:Y:S01]  /*4c7c0*/  LDL.LU R84, [R1+0x44] ;  /* 0x0000440001547983 */ /* 0x000ee20000300800 */
[C---:B------:R-:W-:Y:S01]  /*4c7d0*/  IMAD.X R7, R8.reuse, 0x1, R71, P5 ;  /* 0x0000000108077824 */ /* 0x040fe200028e0647 */
[----:B------:R-:W-:Y:S01]  /*4c7e0*/  SHF.R.S32.HI R16, RZ, 0x1f, R5 ;  /* 0x0000001fff107819 */ /* 0x000fe20000011405 */
[C---:B------:R-:W-:Y:S01]  /*4c7f0*/  IMAD.X R15, R8.reuse, 0x1, R3, P3 ;  /* 0x00000001080f7824 */ /* 0x040fe200018e0603 */
[----:B------:R-:W-:Y:S01]  /*4c800*/  ISETP.LT.AND P5, PT, R67, UR10, !P2 ;  /* 0x0000000a43007c0c */ /* 0x000fe2000d7a1270 */
[----:B------:R-:W-:Y:S01]  /*4c810*/  IMAD.X R11, R8, 0x1, R69, P6 ;  /* 0x00000001080b7824 */ /* 0x000fe200030e0645 */
[----:B------:R-:W-:Y:S01]  /*4c820*/  IADD3 R8, P3, PT, R5, R0, RZ ;  /* 0x0000000005087210 */ /* 0x000fe20007f7e0ff */
[----:B------:R-:W-:Y:S01]  /*4c830*/  VIADD R4, R88, 0x10 ;  /* 0x0000001058047836 */ /* 0x000fe20000000000 */
[----:B------:R-:W-:Y:S01]  /*4c840*/  PRMT R12, R73, 0x9910, RZ ;  /* 0x00009910490c7816 */ /* 0x000fe200000000ff */
[----:B------:R-:W1:Y:S02]  /*4c850*/  LDCU UR10, c[0x0][0x398] ;  /* 0x00007300ff0a77ac */ /* 0x000e640008000800 */
[----:B------:R-:W-:Y:S01]  /*4c860*/  IMAD.X R9, R16, 0x1, R72, P3 ;  /* 0x0000000110097824 */ /* 0x000fe200018e0648 */
[----:B0-----:R-:W-:Y:S01]  /*4c870*/  ISETP.GE.AND P3, PT, R4, UR4, PT ;  /* 0x0000000404007c0c */ /* 0x001fe2000bf66270 */
[----:B------:R-:W-:Y:S01]  /*4c880*/  VIADD R4, R88, 0x11 ;  /* 0x0000001158047836 */ /* 0x000fe20000000000 */
[----:B------:R-:W0:Y:S03]  /*4c890*/  LDCU UR4, c[0x0][0x398] ;  /* 0x00007300ff0477ac */ /* 0x000e260008000800 */
[----:B------:R1:W-:Y:S01]  /*4c8a0*/  @P5 STG.E.U8 desc[UR14][R6.64], R17 ;  /* 0x0000001106005986 */ /* 0x0003e2000c10110e */
[----:B--2---:R-:W-:Y:S01]  /*4c8b0*/  ISETP.GE.AND P0, PT, R4, UR6, PT ;  /* 0x0000000604007c0c */ /* 0x004fe2000bf06270 */
[----:B------:R-:W2:Y:S01]  /*4c8c0*/  LDCU UR6, c[0x0][0x398] ;  /* 0x00007300ff0677ac */ /* 0x000ea20008000800 */
[----:B------:R-:W-:-:S02]  /*4c8d0*/  ISETP.LT.AND P6, PT, R91, UR12, !P2 ;  /* 0x0000000c5b007c0c */ /* 0x000fc4000d7c1270 */
[----:B------:R-:W-:Y:S01]  /*4c8e0*/  ISETP.LT.AND P2, PT, R89, UR16, !P2 ;  /* 0x0000001059007c0c */ /* 0x000fe2000d741270 */
[----:B------:R-:W0:Y:S01]  /*4c8f0*/  LDCU UR12, c[0x0][0x398] ;  /* 0x00007300ff0c77ac */ /* 0x000e220008000800 */
[----:B-1----:R-:W-:Y:S01]  /*4c900*/  IADD3 R6, P5, PT, R5, R2, RZ ;  /* 0x0000000205067210 */ /* 0x002fe20007fbe0ff */
[----:B------:R-:W1:Y:S04]  /*4c910*/  LDCU UR16, c[0x0][0x398] ;  /* 0x00007300ff1077ac */ /* 0x000e680008000800 */
[----:B------:R-:W-:Y:S01]  /*4c920*/  IMAD.X R7, R16, 0x1, R71, P5 ;  /* 0x0000000110077824 */ /* 0x000fe200028e0647 */
[----:B----4-:R-:W-:Y:S02]  /*4c930*/  ISETP.LT.AND P5, PT, R66, UR8, !P4 ;  /* 0x0000000842007c0c */ /* 0x010fe4000e7a1270 */
[----:B------:R-:W-:Y:S01]  /*4c940*/  F2FP.SATFINITE.E5M2.F32.PACK_AB_MERGE_C R18, R19, R18, RZ ;  /* 0x000000121312723e */ /* 0x000fe200048060ff */
[----:B------:R4:W-:Y:S01]  /*4c950*/  @P6 STG.E.U8 desc[UR14][R14.64], R13 ;  /* 0x0000000d0e006986 */ /* 0x0009e2000c10110e */
[----:B------:R-:W-:Y:S01]  /*4c960*/  SHF.R.S32.HI R12, RZ, 0x8, R12 ;  /* 0x00000008ff0c7819 */ /* 0x000fe2000001140c */
[----:B------:R-:W1:Y:S01]  /*4c970*/  LDCU UR8, c[0x0][0x398] ;  /* 0x00007300ff0877ac */ /* 0x000e620008000800 */
[----:B0-----:R-:W-:Y:S01]  /*4c980*/  ISETP.LT.AND P6, PT, R67, UR4, !P4 ;  /* 0x0000000443007c0c */ /* 0x001fe2000e7c1270 */
[----:B------:R0:W-:Y:S01]  /*4c990*/  @P2 STG.E.U8 desc[UR14][R10.64], R18 ;  /* 0x000000120a002986 */ /* 0x0001e2000c10110e */
[----:B--2---:R-:W-:Y:S01]  /*4c9a0*/  ISETP.LT.AND P2, PT, R91, UR6, !P4 ;  /* 0x000000065b007c0c */ /* 0x004fe2000e741270 */
[----:B------:R-:W2:Y:S01]  /*4c9b0*/  LDCU UR4, c[0x0][0x39c] ;  /* 0x00007380ff0477ac */ /* 0x000ea20008000800 */
[----:B------:R-:W-:-:S03]  /*4c9c0*/  PRMT R4, R17, 0x9910, RZ ;  /* 0x0000991011047816 */ /* 0x000fc600000000ff */
[----:B------:R-:W-:Y:S01]  /*4c9d0*/  @P5 STG.E.U8 desc[UR14][R8.64], R12 ;  /* 0x0000000c08005986 */ /* 0x000fe2000c10110e */
[----:B----4-:R-:W-:Y:S01]  /*4c9e0*/  PRMT R13, R13, 0x9910, RZ ;  /* 0x000099100d0d7816 */ /* 0x010fe200000000ff */
[----:B------:R-:W4:Y:S01]  /*4c9f0*/  LDCU UR6, c[0x0][0x39c] ;  /* 0x00007380ff0677ac */ /* 0x000f220008000800 */
[----:B0-----:R-:W-:Y:S02]  /*4ca00*/  IADD3 R10, P5, PT, R5, R68, RZ ;  /* 0x00000044050a7210 */ /* 0x001fe40007fbe0ff */
[----:B------:R-:W-:Y:S02]  /*4ca10*/  SHF.R.S32.HI R4, RZ, 0x8, R4 ;  /* 0x00000008ff047819 */ /* 0x000fe40000011404 */
[----:B------:R-:W-:Y:S01]  /*4ca20*/  SHF.R.S32.HI R13, RZ, 0x8, R13 ;  /* 0x00000008ff0d7819 */ /* 0x000fe2000001140d */
[----:B------:R-:W-:Y:S01]  /*4ca30*/  IMAD.X R11, R16, 0x1, R3, P5 ;  /* 0x00000001100b7824 */ /* 0x000fe200028e0603 */
[----:B-----5:R-:W-:Y:S01]  /*4ca40*/  F2FP.SATFINITE.E5M2.F32.PACK_AB_MERGE_C R14, R80, R79, RZ ;  /* 0x0000004f500e723e */ /* 0x020fe200048060ff */
[----:B------:R-:W-:Y:S04]  /*4ca50*/  @P6 STG.E.U8 desc[UR14][R6.64], R4 ;  /* 0x0000000406006986 */ /* 0x000fe8000c10110e */
[----:B------:R3:W-:Y:S04]  /*4ca60*/  @P2 STG.E.U8 desc[UR14][R10.64], R13 ;  /* 0x0000000d0a002986 */ /* 0x0007e8000c10110e */
[----:B------:R-:W5:Y:S04]  /*4ca70*/  LDL.LU R79, [R1+0x248] ;  /* 0x00024800014f7983 */ /* 0x000f680000300800 */
[----:B------:R-:W5:Y:S01]  /*4ca80*/  LDL.LU R80, [R1+0x24c] ;  /* 0x00024c0001507983 */ /* 0x000f620000300800 */
[----:B---3--:R-:W-:-:S03]  /*4ca90*/  F2FP.SATFINITE.E5M2.F32.PACK_AB_MERGE_C R13, R82, R81, RZ ;  /* 0x00000051520d723e */ /* 0x008fc600048060ff */
[----:B------:R-:W3:Y:S04]  /*4caa0*/  LDL.LU R81, [R1+0x148] ;  /* 0x0001480001517983 */ /* 0x000ee80000300800 */
[----:B------:R-:W3:Y:S01]  /*4cab0*/  LDL.LU R82, [R1+0x14c] ;  /* 0x00014c0001527983 */ /* 0x000ee20000300800 */
[----:B------:R-:W-:-:S03]  /*4cac0*/  F2FP.SATFINITE.E5M2.F32.PACK_AB_MERGE_C R11, R84, R83, RZ ;  /* 0x00000053540b723e */ /* 0x000fc600048060ff */
[----:B------:R-:W3:Y:S04]  /*4cad0*/  LDL.LU R83, [R1+0x48] ;  /* 0x0000480001537983 */ /* 0x000ee80000300800 */
[----:B------:R-:W3:Y:S01]  /*4cae0*/  LDL.LU R84, [R1+0x4c] ;  /* 0x00004c0001547983 */ /* 0x000ee20000300800 */
[----:B------:R-:W-:Y:S01]  /*4caf0*/  PRMT R18, R18, 0x9910, RZ ;  /* 0x0000991012127816 */ /* 0x000fe200000000ff */
[----:B------:R-:W-:Y:S01]  /*4cb00*/  VIADD R4, R5, UR28 ;  /* 0x0000001c05047c36 */ /* 0x000fe20008000000 */
[----:B------:R-:W-:Y:S01]  /*4cb10*/  ISETP.LT.AND P4, PT, R89, UR10, !P4 ;  /* 0x0000000a59007c0c */ /* 0x000fe2000e781270 */
[----:B------:R-:W0:Y:S01]  /*4cb20*/  LDCU UR10, c[0x0][0x398] ;  /* 0x00007300ff0a77ac */ /* 0x000e220008000800 */
[----:B------:R-:W-:Y:S01]  /*4cb30*/  IADD3 R8, P6, PT, R5, R70, RZ ;  /* 0x0000004605087210 */ /* 0x000fe20007fde0ff */
[----:B------:R-:W-:Y:S01]  /*4cb40*/  IMAD.MOV.U32 R5, RZ, RZ, R18 ;  /* 0x000000ffff057224 */ /* 0x000fe200078e0012 */
[----:B-1----:R-:W-:Y:S01]  /*4cb50*/  ISETP.LT.AND P5, PT, R66, UR8, !P3 ;  /* 0x0000000842007c0c */ /* 0x002fe2000dfa1270 */
[----:B------:R-:W1:Y:S01]  /*4cb60*/  LDCU UR8, c[0x0][0x398] ;  /* 0x00007300ff0877ac */ /* 0x000e620008000800 */
[----:B------:R-:W-:Y:S01]  /*4cb70*/  SHF.R.S32.HI R12, RZ, 0x1f, R4 ;  /* 0x0000001fff0c7819 */ /* 0x000fe20000011404 */
[----:B------:R-:W-:Y:S01]  /*4cb80*/  IMAD.X R9, R16, 0x1, R69, P6 ;  /* 0x0000000110097824 */ /* 0x000fe200030e0645 */
[----:B------:R-:W-:Y:S01]  /*4cb90*/  IADD3 R6, P6, PT, R4, R0, RZ ;  /* 0x0000000004067210 */ /* 0x000fe20007fde0ff */
[----:B------:R-:W3:Y:S01]  /*4cba0*/  LDL.LU R75, [R1+0x250] ;  /* 0x00025000014b7983 */ /* 0x000ee20000300800 */
[----:B------:R-:W-:-:S03]  /*4cbb0*/  SHF.R.S32.HI R5, RZ, 0x8, R5 ;  /* 0x00000008ff057819 */ /* 0x000fc60000011405 */
[----:B------:R-:W-:Y:S01]  /*4cbc0*/  IMAD.X R7, R12, 0x1, R72, P6 ;  /* 0x000000010c077824 */ /* 0x000fe200030e0648 */
[----:B------:R-:W-:Y:S01]  /*4cbd0*/  ISETP.LT.AND P2, PT, R67, UR12, !P3 ;  /* 0x0000000c43007c0c */ /* 0x000fe2000df41270 */
[----:B------:R0:W-:Y:S01]  /*4cbe0*/  @P4 STG.E.U8 desc[UR14][R8.64], R5 ;  /* 0x0000000508004986 */ /* 0x0001e2000c10110e */
[----:B------:R-:W-:Y:S01]  /*4cbf0*/  F2FP.SATFINITE.E5M2.F32.PACK_AB_MERGE_C R20, R21, R20, RZ ;  /* 0x000000141514723e */ /* 0x000fe200048060ff */
[----:B------:R-:W2:Y:S02]  /*4cc00*/  LDCU UR12, c[0x0][0x398] ;  /* 0x00007300ff0c77ac */ /* 0x000ea40008000800 */
[----:B------:R4:W-:Y:S01]  /*4cc10*/  @P5 STG.E.U8 desc[UR14][R6.64], R14 ;  /* 0x0000000e06005986 */ /* 0x0009e2000c10110e */
[----:B------:R-:W-:Y:S01]  /*4cc20*/  ISETP.LT.AND P5, PT, R91, UR16, !P3 ;  /* 0x000000105b007c0c */ /* 0x000fe2000dfa1270 */
[----:B------:R-:W3:Y:S02]  /*4cc30*/  LDCU UR16, c[0x0][0x398] ;  /* 0x00007300ff1077ac */ /* 0x000ee40008000800 */
[----:B------:R-:W3:Y:S01]  /*4cc40*/  LDL.LU R76, [R1+0x254] ;  /* 0x00025400014c7983 */ /* 0x000ee20000300800 */
[----:B0-----:R-:W-:Y:S01]  /*4cc50*/  IADD3 R8, P6, PT, R4, R2, RZ ;  /* 0x0000000204087210 */ /* 0x001fe20007fde0ff */
[----:B------:R-:W-:Y:S01]  /*4cc60*/  VIADD R5, R88, 0x12 ;  /* 0x0000001258057836 */ /* 0x000fe20000000000 */
[----:B-1----:R-:W-:Y:S01]  /*4cc70*/  ISETP.LT.AND P3, PT, R89, UR8, !P3 ;  /* 0x0000000859007c0c */ /* 0x002fe2000df61270 */
[----:B------:R-:W3:Y:S01]  /*4cc80*/  LDL.LU R77, [R1+0x150] ;  /* 0x00015000014d7983 */ /* 0x000ee20000300800 */
[----:B------:R-:W0:Y:S01]  /*4cc90*/  LDCU UR8, c[0x0][0x398] ;  /* 0x00007300ff0877ac */ /* 0x000e220008000800 */
[----:B------:R-:W-:Y:S01]  /*4cca0*/  IMAD.X R9, R12, 0x1, R71, P6 ;  /* 0x000000010c097824 */ /* 0x000fe200030e0647 */
[----:B----4-:R-:W-:Y:S01]  /*4ccb0*/  IADD3 R6, P6, PT, R4, R68, RZ ;  /* 0x0000004404067210 */ /* 0x010fe20007fde0ff */
[----:B------:R-:W4:Y:S01]  /*4ccc0*/  LDL.LU R78, [R1+0x154] ;  /* 0x00015400014e7983 */ /* 0x000f220000300800 */
[----:B--2---:R-:W-:Y:S01]  /*4ccd0*/  ISETP.GE.AND P4, PT, R5, UR4, PT ;  /* 0x0000000405007c0c */ /* 0x004fe2000bf86270 */
[----:B------:R-:W-:Y:S01]  /*4cce0*/  VIADD R5, R88, 0x13 ;  /* 0x0000001358057836 */ /* 0x000fe20000000000 */
[----:B------:R-:W1:Y:S01]  /*4ccf0*/  LDCU UR4, c[0x0][0x398] ;  /* 0x00007300ff0477ac */ /* 0x000e620008000800 */
[----:B------:R-:W-:Y:S01]  /*4cd00*/  IMAD.X R7, R12, 0x1, R3, P6 ;  /* 0x000000010c077824 */ /* 0x000fe200030e0603 */
[----:B------:R2:W-:Y:S02]  /*4cd10*/  @P2 STG.E.U8 desc[UR14][R8.64], R13 ;  /* 0x0000000d08002986 */ /* 0x0005e4000c10110e */
[----:B------:R-:W-:Y:S01]  /*4cd20*/  ISETP.GE.AND P2, PT, R5, UR6, PT ;  /* 0x0000000605007c0c */ /* 0x000fe2000bf46270 */
[----:B------:R-:W-:Y:S01]  /*4cd30*/  VIADD R5, R4, UR28 ;  /* 0x0000001c04057c36 */ /* 0x000fe20008000000 */
[----:B------:R0:W-:Y:S01]  /*4cd40*/  @P5 STG.E.U8 desc[UR14][R6.64], R11 ;  /* 0x0000000b06005986 */ /* 0x0001e2000c10110e */
[----:B------:R-:W-:Y:S01]  /*4cd50*/  ISETP.LT.AND P5, PT, R66, UR10, !P0 ;  /* 0x0000000a42007c0c */ /* 0x000fe2000c7a1270 */
[----:B------:R-:W1:Y:S01]  /*4cd60*/  LDCU UR6, c[0x0][0x398] ;  /* 0x00007300ff0677ac */ /* 0x000e620008000800 */
[----:B--2---:R-:W-:Y:S01]  /*4cd70*/  IADD3 R8, P6, PT, R4, R70, RZ ;  /* 0x0000004604087210 */ /* 0x004fe20007fde0ff */
[----:B------:R-:W2:Y:S01]  /*4cd80*/  LDCU UR10, c[0x0][0x398] ;  /* 0x00007300ff0a77ac */ /* 0x000ea20008000800 */
[----:B------:R-:W-:-:S03]  /*4cd90*/  SHF.R.S32.HI R10, RZ, 0x1f, R5 ;  /* 0x0000001fff0a7819 */ /* 0x000fc60000011405 */
[----:B------:R-:W-:Y:S01]  /*4cda0*/  IMAD.X R9, R12, 0x1, R69, P6 ;  /* 0x000000010c097824 */ /* 0x000fe200030e0645 */
[----:B0-----:R-:W-:Y:S02]  /*4cdb0*/  IADD3 R6, P6, PT, R5, R0, RZ ;  /* 0x0000000005067210 */ /* 0x001fe40007fde0ff */
[----:B------:R-:W-:-:S03]  /*4cdc0*/  PRMT R4, R14, 0x9910, RZ ;  /* 0x000099100e047816 */ /* 0x000fc600000000ff */
[----:B------:R-:W-:Y:S01]  /*4cdd0*/  IMAD.X R7, R10, 0x1, R72, P6 ;  /* 0x000000010a077824 */ /* 0x000fe200030e0648 */
[----:B------:R-:W-:Y:S02]  /*4cde0*/  SHF.R.S32.HI R4, RZ, 0x8, R4 ;  /* 0x00000008ff047819 */ /* 0x000fe40000011404 */
[----:B------:R-:W-:Y:S01]  /*4cdf0*/  PRMT R13, R13, 0x9910, RZ ;  /* 0x000099100d0d7816 */ /* 0x000fe200000000ff */
[----:B------:R-:W-:Y:S01]  /*4ce00*/  @P3 STG.E.U8 desc[UR14][R8.64], R20 ;  /* 0x0000001408003986 */ /* 0x000fe2000c10110e */
[----:B-----5:R-:W-:-:S03]  /*4ce10*/  F2FP.SATFINITE.E5M2.F32.PACK_AB_MERGE_C R14, R80, R79, RZ ;  /* 0x0000004f500e723e */ /* 0x020fc600048060ff */
[----:B------:R0:W-:Y:S04]  /*4ce20*/  @P5 STG.E.U8 desc[UR14][R6.64], R4 ;  /* 0x0000000406005986 */ /* 0x0001e8000c10110e */
[----:B------:R-:W5:Y:S04]  /*4ce30*/  LDL.LU R79, [R1+0x258] ;  /* 0x00025800014f7983 */ /* 0x000f680000300800 */
[----:B------:R-:W5:Y:S01]  /*4ce40*/  LDL.LU R80, [R1+0x25c] ;  /* 0x00025c0001507983 */ /* 0x000f620000300800 */
[----:B0-----:R-:W-:Y:S01]  /*4ce50*/  PRMT R4, R11, 0x9910, RZ ;  /* 0x000099100b047816 */ /* 0x001fe200000000ff */
[----:B------:R-:W-:Y:S01]  /*4ce60*/  IMAD.MOV.U32 R11, RZ, RZ, R13 ;  /* 0x000000ffff0b7224 */ /* 0x000fe200078e000d */
[----:B---3--:R-:W-:-:S02]  /*4ce70*/  F2FP.SATFINITE.E5M2.F32.PACK_AB_MERGE_C R12, R82, R81, RZ ;  /* 0x00000051520c723e */ /* 0x008fc400048060ff */
[----:B------:R-:W3:Y:S04]  /*4ce80*/  LDL.LU R81, [R1+0x158] ;  /* 0x0001580001517983 */ /* 0x000ee80000300800 */
[----:B------:R-:W3:Y:S01]  /*4ce90*/  LDL.LU R82, [R1+0x15c] ;  /* 0x00015c0001527983 */ /* 0x000ee20000300800 */
[----:B------:R-:W-:-:S03]  /*4cea0*/  F2FP.SATFINITE.E5M2.F32.PACK_AB_MERGE_C R13, R84, R83, RZ ;  /* 0x00000053540d723e */ /* 0x000fc600048060ff */
[----:B------:R-:W3:Y:S04]  /*4ceb0*/  LDL.LU R83, [R1+0x50] ;  /* 0x0000500001537983 */ /* 0x000ee80000300800 */
[----:B------:R-:W3:Y:S01]  /*4cec0*/  LDL.LU R84, [R1+0x54] ;  /* 0x0000540001547983 */ /* 0x000ee20000300800 */
[----:B------:R-:W-:Y:S02]  /*4ced0*/  IADD3 R8, P6, PT, R5, R2, RZ ;  /* 0x0000000205087210 */ /* 0x000fe40007fde0ff */
[----:B-1----:R-:W-:Y:S01]  /*4cee0*/  ISETP.LT.AND P5, PT, R67, UR4, !P0 ;  /* 0x0000000443007c0c */ /* 0x002fe2000c7a1270 */
[----:B------:R-:W0:Y:S01]  /*4cef0*/  LDCU UR4, c[0x0][0x39c] ;  /* 0x00007380ff0477ac */ /* 0x000e220008000800 */
[----:B------:R-:W-:Y:S01]  /*4cf00*/  ISETP.LT.AND P3, PT, R91, UR6, !P0 ;  /* 0x000000065b007c0c */ /* 0x000fe2000c761270 */
[----:B------:R-:W-:Y:S01]  /*4cf10*/  IMAD.X R9, R10, 0x1, R71, P6 ;  /* 0x000000010a097824 */ /* 0x000fe200030e0647 */
[----:B------:R-:W-:Y:S01]  /*4cf20*/  IADD3 R6, P6, PT, R5, R68, RZ ;  /* 0x0000004405067210 */ /* 0x000fe20007fde0ff */
[----:B------:R-:W1:Y:S01]  /*4cf30*/  LDCU UR6, c[0x0][0x398] ;  /* 0x00007300ff0677ac */ /* 0x000e620008000800 */
[----:B------:R-:W-:-:S02]  /*4cf40*/  SHF.R.S32.HI R11, RZ, 0x8, R11 ;  /* 0x00000008ff0b7819 */ /* 0x000fc4000001140b */
[----:B------:R-:W-:Y:S01]  /*4cf50*/  SHF.R.S32.HI R4, RZ, 0x8, R4 ;  /* 0x00000008ff047819 */ /* 0x000fe20000011404 */
[----:B------:R-:W-:Y:S01]  /*4cf60*/  IMAD.X R7, R10, 0x1, R3, P6 ;  /* 0x000000010a077824 */ /* 0x000fe200030e0603 */
[----:B------:R-:W-:Y:S01]  /*4cf70*/  ISETP.LT.AND P0, PT, R89, UR8, !P0 ;  /* 0x0000000859007c0c */ /* 0x000fe2000c701270 */
[----:B------:R-:W0:Y:S02]  /*4cf80*/  LDCU UR8, c[0x0][0x398] ;  /* 0x00007300ff0877ac */ /* 0x000e240008000800 */
[----:B------:R1:W-:Y:S04]  /*4cf90*/  @P5 STG.E.U8 desc[UR14][R8.64], R11 ;  /* 0x0000000b08005986 */ /* 0x0003e8000c10110e */
[----:B------:R0:W-:Y:S01]  /*4cfa0*/  @P3 STG.E.U8 desc[UR14][R6.64], R4 ;  /* 0x0000000406003986 */ /* 0x0001e2000c10110e */
[----:B--2---:R-:W-:Y:S01]  /*4cfb0*/  ISETP.LT.AND P5, PT, R66, UR10, !P4 ;  /* 0x0000000a42007c0c */ /* 0x004fe2000e7a1270 */
[----:B------:R-:W2:Y:S01]  /*4cfc0*/  LDCU UR10, c[0x0][0x398] ;  /* 0x00007300ff0a77ac */ /* 0x000ea20008000800 */
[----:B-1----:R-:W-:-:S02]  /*4cfd0*/  IADD3 R8, P3, PT, R5, R70, RZ ;  /* 0x0000004605087210 */ /* 0x002fc40007f7e0ff */
[----:B------:R-:W-:Y:S01]  /*4cfe0*/  PRMT R11, R20, 0x9910, RZ ;  /* 0x00009910140b7816 */ /* 0x000fe200000000ff */
[----:B0-----:R-:W-:Y:S02]  /*4cff0*/  VIADD R4, R5, UR28 ;  /* 0x0000001c05047c36 */ /* 0x001fe40008000000 */
[----:B------:R-:W-:Y:S02]  /*4d000*/  VIADD R7, R88, 0x14 ;  /* 0x0000001458077836 */ /* 0x000fe40000000000 */
[----:B------:R-:W-:Y:S01]  /*4d010*/  IMAD.X R9, R10, 0x1, R69, P3 ;  /* 0x000000010a097824 */ /* 0x000fe200018e0645 */
[----:B------:R-:W-:Y:S02]  /*4d020*/  SHF.R.S32.HI R5, RZ, 0x1f, R4 ;  /* 0x0000001fff057819 */ /* 0x000fe40000011404 */
[----:B------:R-:W-:Y:S02]  /*4d030*/  IADD3 R6, P6, PT, R4, R0, RZ ;  /* 0x0000000004067210 */ /* 0x000fe40007fde0ff */
[----:B------:R-:W-:-:S02]  /*4d040*/  SHF.R.S32.HI R10, RZ, 0x8, R11 ;  /* 0x00000008ff0a7819 */ /* 0x000fc4000001140b */
[----:B------:R-:W-:Y:S01]  /*4d050*/  ISETP.GE.AND P3, PT, R7, UR4, PT ;  /* 0x0000000407007c0c */ /* 0x000fe2000bf66270 */
[----:B------:R-:W-:Y:S01]  /*4d060*/  IMAD.X R7, R5, 0x1, R72, P6 ;  /* 0x0000000105077824 */ /* 0x000fe200030e0648 */
[----:B------:R-:W-:Y:S01]  /*4d070*/  F2FP.SATFINITE.E5M2.F32.PACK_AB_MERGE_C R22, R23, R22, RZ ;  /* 0x000000161716723e */ /* 0x000fe200048060ff */
[----:B------:R0:W-:Y:S01]  /*4d080*/  @P0 STG.E.U8 desc[UR14][R8.64], R10 ;  /* 0x0000000a08000986 */ /* 0x0001e2000c10110e */
[----:B------:R-:W-:Y:S01]  /*4d090*/  ISETP.LT.AND P0, PT, R91, UR6, !P4 ;  /* 0x000000065b007c0c */ /* 0x000fe2000e701270 */
[----:B------:R-:W1:Y:S02]  /*4d0a0*/  LDCU UR6, c[0x0][0x39c] ;  /* 0x00007380ff0677ac */ /* 0x000e640008000800 */
[----:B------:R1:W-:Y:S01]  /*4d0b0*/  @P5 STG.E.U8 desc[UR14][R6.64], R14 ;  /* 0x0000000e06005986 */ /* 0x0003e2000c10110e */
[----:B------:R-:W-:Y:S01]  /*4d0c0*/  ISETP.LT.AND P5, PT, R67, UR12, !P4 ;  /* 0x0000000c43007c0c */ /* 0x000fe2000e7a1270 */
[----:B------:R-:W1:Y:S01]  /*4d0d0*/  LDCU UR12, c[0x0][0x398] ;  /* 0x00007300ff0c77ac */ /* 0x000e620008000800 */
[----:B------:R-:W2:Y:S01]  /*4d0e0*/  LDCU UR4, c[0x0][0x39c] ;  /* 0x00007380ff0477ac */ /* 0x000ea20008000800 */
[----:B0-----:R-:W-:-:S05]  /*4d0f0*/  IADD3 R10, P6, PT, R4, R2, RZ ;  /* 0x00000002040a7210 */ /* 0x001fca0007fde0ff */
[----:B------:R-:W-:Y:S01]  /*4d100*/  IMAD.X R11, R5, 0x1, R71, P6 ;  /* 0x00000001050b7824 */ /* 0x000fe200030e0647 */
[C---:B------:R-:W-:Y:S02]  /*4d110*/  IADD3 R8, P6, PT, R4.reuse, R68, RZ ;  /* 0x0000004404087210 */ /* 0x040fe40007fde0ff */
[----:B------:R-:W-:Y:S01]  /*4d120*/  ISETP.LT.AND P4, PT, R89, UR16, !P4 ;  /* 0x0000001059007c0c */ /* 0x000fe2000e781270 */
[----:B------:R-:W0:Y:S02]  /*4d130*/  LDCU UR16, c[0x0][0x398] ;  /* 0x00007300ff1077ac */ /* 0x000e240008000800 */
[----:B------:R-:W-:Y:S01]  /*4d140*/  IMAD.X R9, R5, 0x1, R3, P6 ;  /* 0x0000000105097824 */ /* 0x000fe200030e0603 */
[C---:B-1----:R-:W-:Y:S01]  /*4d150*/  IADD3 R6, P6, PT, R4.reuse, R70, RZ ;  /* 0x0000004604067210 */ /* 0x042fe20007fde0ff */
[----:B------:R1:W-:Y:S01]  /*4d160*/  @P5 STG.E.U8 desc[UR14][R10.64], R12 ;  /* 0x0000000c0a005986 */ /* 0x0003e2000c10110e */
[----:B------:R-:W-:Y:S01]  /*4d170*/  VIADD R4, R4, UR28 ;  /* 0x0000001c04047c36 */ /* 0x000fe20008000000 */
[----:B------:R-:W-:-:S02]  /*4d180*/  PRMT R14, R14, 0x9910, RZ ;  /* 0x000099100e0e7816 */ /* 0x000fc400000000ff */
[----:B------:R-:W-:Y:S01]  /*4d190*/  IMAD.X R7, R5, 0x1, R69, P6 ;  /* 0x0000000105077824 */ /* 0x000fe200030e0645 */
[----:B------:R0:W-:Y:S01]  /*4d1a0*/  @P0 STG.E.U8 desc[UR14][R8.64], R13 ;  /* 0x0000000d08000986 */ /* 0x0001e2000c10110e */
[----:B------:R-:W-:Y:S01]  /*4d1b0*/  ISETP.LT.AND P0, PT, R66, UR8, !P2 ;  /* 0x0000000842007c0c */ /* 0x000fe2000d701270 */
[----:B------:R-:W3:Y:S01]  /*4d1c0*/  LDCU UR8, c[0x0][0x398] ;  /* 0x00007300ff0877ac */ /* 0x000ee20008000800 */
[----:B--2---:R-:W-:Y:S01]  /*4d1d0*/  ISETP.LT.AND P5, PT, R67, UR10, !P2 ;  /* 0x0000000a43007c0c */ /* 0x004fe2000d7a1270 */
[----:B------:R2:W-:Y:S01]  /*4d1e0*/  @P4 STG.E.U8 desc[UR14][R6.64], R22 ;  /* 0x0000001606004986 */ /* 0x0005e2000c10110e */
[----:B------:R-:W-:Y:S01]  /*4d1f0*/  SHF.R.S32.HI R5, RZ, 0x1f, R4 ;  /* 0x0000001fff057819 */ /* 0x000fe20000011404 */
[----:B------:R-:W3:Y:S01]  /*4d200*/  LDCU UR10, c[0x0][0x398] ;  /* 0x00007300ff0a77ac */ /* 0x000ee20008000800 */
[----:B-1----:R-:W-:Y:S01]  /*4d210*/  PRMT R11, R12, 0x9910, RZ ;  /* 0x000099100c0b7816 */ /* 0x002fe200000000ff */
[----:B------:R-:W-:Y:S01]  /*4d220*/  IMAD.MOV.U32 R12, RZ, RZ, R14 ;  /* 0x000000ffff0c7224 */ /* 0x000fe200078e000e */
[----:B0-----:R-:W-:-:S02]  /*4d230*/  IADD3 R8, P4, PT, R4, R0, RZ ;  /* 0x0000000004087210 */ /* 0x001fc40007f9e0ff */
[----:B--2---:R-:W-:-:S03]  /*4d240*/  IADD3 R6, P6, PT, R4, R2, RZ ;  /* 0x0000000204067210 */ /* 0x004fc60007fde0ff */
[C---:B------:R-:W-:Y:S01]  /*4d250*/  IMAD.X R9, R5.reuse, 0x1, R72, P4 ;  /* 0x0000000105097824 */ /* 0x040fe200020e0648 */
[----:B------:R-:W-:Y:S02]  /*4d260*/  SHF.R.S32.HI R12, RZ, 0x8, R12 ;  /* 0x00000008ff0c7819 */ /* 0x000fe4000001140c */
[----:B------:R-:W-:Y:S01]  /*4d270*/  SHF.R.S32.HI R11, RZ, 0x8, R11 ;  /* 0x00000008ff0b7819 */ /* 0x000fe2000001140b */
[----:B------:R-:W-:Y:S02]  /*4d280*/  IMAD.X R7, R5, 0x1, R71, P6 ;  /* 0x0000000105077824 */ /* 0x000fe400030e0647 */
[----:B------:R-:W-:Y:S04]  /*4d290*/  @P0 STG.E.U8 desc[UR14][R8.64], R12 ;  /* 0x0000000c08000986 */ /* 0x000fe8000c10110e */
[----:B------:R3:W-:Y:S02]  /*4d2a0*/  @P5 STG.E.U8 desc[UR14][R6.64], R11 ;  /* 0x0000000b06005986 */ /* 0x0007e4000c10110e */
[----:B---3--:R-:W-:-:S02]  /*4d2b0*/  F2FP.SATFINITE.E5M2.F32.PACK_AB_MERGE_C R11, R84, R83, RZ ;  /* 0x00000053540b723e */ /* 0x008fc400048060ff */
[----:B------:R-:W2:Y:S04]  /*4d2c0*/  LDL.LU R83, [R1+0x58] ;  /* 0x0000580001537983 */ /* 0x000ea80000300800 */
[----:B------:R-:W2:Y:S01]  /*4d2d0*/  LDL.LU R84, [R1+0x5c] ;  /* 0x00005c0001547983 */ /* 0x000ea20000300800 */
[----:B------:R-:W-:Y:S01]  /*4d2e0*/  ISETP.LT.AND P6, PT, R91, UR12, !P2 ;  /* 0x0000000c5b007c0c */ /* 0x000fe2000d7c1270 */
[----:B------:R-:W-:Y:S01]  /*4d2f0*/  VIADD R7, R88, 0x16 ;  /* 0x0000001658077836 */ /* 0x000fe20000000000 */
[----:B------:R-:W-:Y:S01]  /*4d300*/  IADD3 R6, P5, PT, R4, R68, RZ ;  /* 0x0000004404067210 */ /* 0x000fe20007fbe0ff */
[----:B------:R-:W-:Y:S01]  /*4d310*/  VIADD R10, R88, 0x15 ;  /* 0x00000015580a7836 */ /* 0x000fe20000000000 */
[----:B------:R-:W-:Y:S01]  /*4d320*/  PRMT R8, R13, 0x9910, RZ ;  /* 0x000099100d087816 */ /* 0x000fe200000000ff */
[----:B------:R-:W0:Y:S01]  /*4d330*/  LDCU UR12, c[0x0][0x398] ;  /* 0x00007300ff0c77ac */ /* 0x000e220008000800 */
[----:B------:R-:W-:Y:S01]  /*4d340*/  ISETP.GE.AND P0, PT, R7, UR6, PT ;  /* 0x0000000607007c0c */ /* 0x000fe2000bf06270 */
[----:B------:R-:W-:Y:S01]  /*4d350*/  IMAD.X R7, R5, 0x1, R3, P5 ;  /* 0x0000000105077824 */ /* 0x000fe200028e0603 */
[----:B------:R-:W-:Y:S01]  /*4d360*/  SHF.R.S32.HI R8, RZ, 0x8, R8 ;  /* 0x00000008ff087819 */ /* 0x000fe20000011408 */
[----:B------:R-:W1:Y:S01]  /*4d370*/  LDCU UR6, c[0x0][0x398] ;  /* 0x00007300ff0677ac */ /* 0x000e620008000800 */
[----:B------:R-:W-:-:S03]  /*4d380*/  ISETP.LT.AND P5, PT, R89, UR16, !P2 ;  /* 0x0000001059007c0c */ /* 0x000fc6000d7a1270 */
[----:B------:R3:W-:Y:S01]  /*4d390*/  @P6 STG.E.U8 desc[UR14][R6.64], R8 ;  /* 0x0000000806006986 */ /* 0x0007e2000c10110e */
[----:B------:R-:W-:Y:S01]  /*4d3a0*/  PRMT R9, R22, 0x9910, RZ ;  /* 0x0000991016097816 */ /* 0x000fe200000000ff */
[----:B------:R-:W0:Y:S03]  /*4d3b0*/  LDCU UR16, c[0x0][0x398] ;  /* 0x00007300ff1077ac */ /* 0x000e260008000800 */
[----:B------:R-:W-:Y:S02]  /*4d3c0*/  SHF.R.S32.HI R9, RZ, 0x8, R9 ;  /* 0x00000008ff097819 */ /* 0x000fe40000011409 */
[C---:B---3--:R-:W-:Y:S01]  /*4d3d0*/  IADD3 R6, P2, PT, R4.reuse, R70, RZ ;  /* 0x0000004604067210 */ /* 0x048fe20007f5e0ff */
[----:B------:R-:W-:-:S04]  /*4d3e0*/  VIADD R4, R4, UR28 ;  /* 0x0000001c04047c36 */ /* 0x000fc80008000000 */
[----:B------:R-:W-:Y:S01]  /*4d3f0*/  IMAD.X R7, R5, 0x1, R69, P2 ;  /* 0x0000000105077824 */ /* 0x000fe200010e0645 */
[----:B------:R-:W-:Y:S02]  /*4d400*/  SHF.R.S32.HI R5, RZ, 0x1f, R4 ;  /* 0x0000001fff057819 */ /* 0x000fe40000011404 */
[----:B------:R-:W-:Y:S02]  /*4d410*/  IADD3 R8, P6, PT, R4, R0, RZ ;  /* 0x0000000004087210 */ /* 0x000fe40007fde0ff */
[----:B------:R-:W-:Y:S01]  /*4d420*/  ISETP.LT.AND P2, PT, R66, UR8, !P3 ;  /* 0x0000000842007c0c */ /* 0x000fe2000df41270 */
[----:B------:R3:W-:Y:S01]  /*4d430*/  @P5 STG.E.U8 desc[UR14][R6.64], R9 ;  /* 0x0000000906005986 */ /* 0x0007e2000c10110e */
[----:B------:R-:W-:Y:S01]  /*4d440*/  ISETP.LT.AND P5, PT, R67, UR10, !P3 ;  /* 0x0000000a43007c0c */ /* 0x000fe2000dfa1270 */
[----:B------:R-:W0:Y:S01]  /*4d450*/  LDCU UR8, c[0x0][0x398] ;  /* 0x00007300ff0877ac */ /* 0x000e220008000800 */
[----:B------:R-:W-:Y:S02]  /*4d460*/  F2FP.SATFINITE.E5M2.F32.PACK_AB_MERGE_C R12, R76, R75, RZ ;  /* 0x0000004b4c0c723e */ /* 0x000fe400048060ff */
[----:B----4-:R-:W-:Y:S01]  /*4d470*/  F2FP.SATFINITE.E5M2.F32.PACK_AB_MERGE_C R13, R78, R77, RZ ;  /* 0x0000004d4e0d723e */ /* 0x010fe200048060ff */
[----:B------:R-:W4:Y:S01]  /*4d480*/  LDCU UR10, c[0x0][0x398] ;  /* 0x00007300ff0a77ac */ /* 0x000f220008000800 */
[----:B---3--:R-:W-:Y:S01]  /*4d490*/  IMAD.X R9, R5, 0x1, R72, P6 ;  /* 0x0000000105097824 */ /* 0x008fe200030e0648 */
[----:B------:R-:W-:-:S05]  /*4d4a0*/  IADD3 R6, P6, PT, R4, R2, RZ ;  /* 0x0000000204067210 */ /* 0x000fca0007fde0ff */
[----:B------:R-:W-:Y:S01]  /*4d4b0*/  IMAD.X R7, R5, 0x1, R71, P6 ;  /* 0x0000000105077824 */ /* 0x000fe200030e0647 */
[----:B-1----:R-:W-:Y:S01]  /*4d4c0*/  ISETP.LT.AND P6, PT, R91, UR6, !P3 ;  /* 0x000000065b007c0c */ /* 0x002fe2000dfc1270 */
[----:B------:R-:W-:Y:S01]  /*4d4d0*/  @P2 STG.E.U8 desc[UR14][R8.64], R12 ;  /* 0x0000000c08002986 */ /* 0x000fe2000c10110e */
[----:B------:R-:W-:Y:S01]  /*4d4e0*/  ISETP.GE.AND P4, PT, R10, UR4, PT ;  /* 0x000000040a007c0c */ /* 0x000fe2000bf86270 */
[----:B------:R-:W1:Y:S02]  /*4d4f0*/  LDCU UR4, c[0x0][0x39c] ;  /* 0x00007380ff0477ac */ /* 0x000e640008000800 */
[----:B------:R3:W-:Y:S01]  /*4d500*/  @P5 STG.E.U8 desc[UR14][R6.64], R13 ;  /* 0x0000000d06005986 */ /* 0x0007e2000c10110e */
[----:B0-----:R-:W-:Y:S01]  /*4d510*/  ISETP.LT.AND P3, PT, R89, UR8, !P3 ;  /* 0x0000000859007c0c */ /* 0x001fe2000df61270 */
[----:B------:R-:W-:Y:S01]  /*4d520*/  VIADD R10, R88, 0x17 ;  /* 0x00000017580a7836 */ /* 0x000fe20000000000 */
[----:B------:R-:W-:Y:S01]  /*4d530*/  F2FP.SATFINITE.E5M2.F32.PACK_AB_MERGE_C R24, R25, R24, RZ ;  /* 0x000000181918723e */ /* 0x000fe200048060ff */
[----:B------:R-:W0:Y:S01]  /*4d540*/  LDCU UR6, c[0x0][0x398] ;  /* 0x00007300ff0677ac */ /* 0x000e220008000800 */
[----:B-----5:R-:W-:-:S02]  /*4d550*/  F2FP.SATFINITE.E5M2.F32.PACK_AB_MERGE_C R14, R80, R79, RZ ;  /* 0x0000004f500e723e */ /* 0x020fc400048060ff */
[----:B------:R-:W5:Y:S01]  /*4d560*/  LDL.LU R79, [R1+0x260] ;  /* 0x00026000014f7983 */ /* 0x000f620000300800 */
[----:B------:R-:W-:Y:S01]  /*4d570*/  F2FP.SATFINITE.E5M2.F32.PACK_AB_MERGE_C R15, R82, R81, RZ ;  /* 0x00000051520f723e */ /* 0x000fe200048060ff */
[----:B------:R-:W0:Y:S02]  /*4d580*/  LDCU UR8, c[0x0][0x398] ;  /* 0x00007300ff0877ac */ /* 0x000e240008000800 */
[----:B------:R-:W5:Y:S01]  /*4d590*/  LDL.LU R80, [R1+0x264] ;  /* 0x0002640001507983 */ /* 0x000f620000300800 */
[----:B---3--:R-:W-:-:S03]  /*4d5a0*/  IADD3 R6, P5, PT, R4, R68, RZ ;  /* 0x0000004404067210 */ /* 0x008fc60007fbe0ff */
[----:B------:R-:W3:Y:S02]  /*4d5b0*/  LDL.LU R81, [R1+0x160] ;  /* 0x0001600001517983 */ /* 0x000ee40000300800 */
[----:B------:R-:W-:Y:S01]  /*4d5c0*/  IMAD.X R7, R5, 0x1, R3, P5 ;  /* 0x0000000105077824 */ /* 0x000fe200028e0603 */
[----:B-1----:R-:W-:Y:S01]  /*4d5d0*/  ISETP.GE.AND P2, PT, R10, UR4, PT ;  /* 0x000000040a007c0c */ /* 0x002fe2000bf46270 */
[----:B------:R-:W3:Y:S04]  /*4d5e0*/  LDL.LU R82, [R1+0x164] ;  /* 0x0001640001527983 */ /* 0x000ee80000300800 */
[----:B------:R-:W-:Y:S01]  /*4d5f0*/  @P6 STG.E.U8 desc[UR14][R6.64], R11 ;  /* 0x0000000b06006986 */ /* 0x000fe2000c10110e */
[----:B------:R-:W-:Y:S01]  /*4d600*/  IADD3 R8, P6, PT, R4, R70, RZ ;  /* 0x0000004604087210 */ /* 0x000fe20007fde0ff */
[----:B------:R-:W1:Y:S01]  /*4d610*/  LDCU UR4, c[0x0][0x398] ;  /* 0x00007300ff0477ac */ /* 0x000e620008000800 */
[----:B------:R-:W-:-:S03]  /*4d620*/  PRMT R10, R12, 0x9910, RZ ;  /* 0x000099100c0a7816 */ /* 0x000fc600000000ff */
[----:B------:R-:W-:-:S05]  /*4d630*/  IMAD.X R9, R5, 0x1, R69, P6 ;  /* 0x0000000105097824 */ /* 0x000fca00030e0645 */
[----:B------:R0:W-:Y:S02]  /*4d640*/  @P3 STG.E.U8 desc[UR14][R8.64], R24 ;  /* 0x0000001808003986 */ /* 0x0001e4000c10110e */
[----:B0-----:R-:W-:Y:S02]  /*4d650*/  SHF.R.S32.HI R8, RZ, 0x8, R10 ;  /* 0x00000008ff087819 */ /* 0x001fe4000001140a */
[----:B------:R-:W-:Y:S02]  /*4d660*/  PRMT R10, R11, 0x9910, RZ ;  /* 0x000099100b0a7816 */ /* 0x000fe400000000ff */
[----:B--2---:R-:W-:Y:S02]  /*4d670*/  F2FP.SATFINITE.E5M2.F32.PACK_AB_MERGE_C R11, R84, R83, RZ ;  /* 0x00000053540b723e */ /* 0x004fe400048060ff */
[----:B------:R-:W2:Y:S04]  /*4d680*/  LDL.LU R83, [R1+0x60] ;  /* 0x0000600001537983 */ /* 0x000ea80000300800 */
[----:B------:R-:W2:Y:S01]  /*4d690*/  LDL.LU R84, [R1+0x64] ;  /* 0x0000640001547983 */ /* 0x000ea20000300800 */
[----:B------:R-:W-:Y:S01]  /*4d6a0*/  VIADD R4, R4, UR28 ;  /* 0x0000001c04047c36 */ /* 0x000fe20008000000 */
[----:B----4-:R-:W-:Y:S01]  /*4d6b0*/  ISETP.LT.AND P5, PT, R66, UR10, !P4 ;  /* 0x0000000a42007c0c */ /* 0x010fe2000e7a1270 */
[----:B------:R-:W0:Y:S03]  /*4d6c0*/  LDCU UR10, c[0x0][0x398] ;  /* 0x00007300ff0a77ac */ /* 0x000e260008000800 */
[----:B------:R-:W-:-:S02]  /*4d6d0*/  SHF.R.S32.HI R5, RZ, 0x1f, R4 ;  /* 0x0000001fff057819 */ /* 0x000fc40000011404 */
[----:B------:R-:W-:Y:S02]  /*4d6e0*/  IADD3 R6, P6, PT, R4, R0, RZ ;  /* 0x0000000004067210 */ /* 0x000fe40007fde0ff */
[----:B------:R-:W-:-:S03]  /*4d6f0*/  PRMT R13, R13, 0x9910, RZ ;  /* 0x000099100d0d7816 */ /* 0x000fc600000000ff */
[----:B------:R-:W-:Y:S01]  /*4d700*/  IMAD.X R7, R5, 0x1, R72, P6 ;  /* 0x0000000105077824 */ /* 0x000fe200030e0648 */
[----:B-1----:R-:W-:Y:S01]  /*4d710*/  ISETP.LT.AND P3, PT, R67, UR4, !P4 ;  /* 0x0000000443007c0c */ /* 0x002fe2000e761270 */
[----:B------:R-:W1:Y:S03]  /*4d720*/  LDCU UR4, c[0x0][0x39c] ;  /* 0x00007380ff0477ac */ /* 0x000e660008000800 */
[----:B------:R4:W-:Y:S01]  /*4d730*/  @P5 STG.E.U8 desc[UR14][R6.64], R8 ;  /* 0x0000000806005986 */ /* 0x0009e2000c10110e */
[----:B------:R-:W-:Y:S01]  /*4d740*/  ISETP.LT.AND P5, PT, R91, UR6, !P4 ;  /* 0x000000065b007c0c */ /* 0x000fe2000e7a1270 */
[----:B------:R-:W0:Y:S01]  /*4d750*/  LDCU UR6, c[0x0][0x39c] ;  /* 0x00007380ff0677ac */ /* 0x000e220008000800 */
[----:B----4-:R-:W-:Y:S01]  /*4d760*/  IADD3 R8, P6, PT, R4, R2, RZ ;  /* 0x0000000204087210 */ /* 0x010fe20007fde0ff */
[----:B------:R-:W-:-:S04]  /*4d770*/  IMAD.MOV.U32 R7, RZ, RZ, R13 ;  /* 0x000000ffff077224 */ /* 0x000fc800078e000d */
[----:B------:R-:W-:Y:S01]  /*4d780*/  IMAD.X R9, R5, 0x1, R71, P6 ;  /* 0x0000000105097824 */ /* 0x000fe200030e0647 */
[----:B------:R-:W-:Y:S02]  /*4d790*/  SHF.R.S32.HI R7, RZ, 0x8, R7 ;  /* 0x00000008ff077819 */ /* 0x000fe40000011407 */
[----:B------:R-:W-:-:S03]  /*4d7a0*/  IADD3 R6, P6, PT, R4, R68, RZ ;  /* 0x0000004404067210 */ /* 0x000fc60007fde0ff */
[----:B------:R4:W-:Y:S01]  /*4d7b0*/  @P3 STG.E.U8 desc[UR14][R8.64], R7 ;  /* 0x0000000708003986 */ /* 0x0009e2000c10110e */
[----:B------:R-:W-:Y:S02]  /*4d7c0*/  PRMT R24, R24, 0x9910, RZ ;  /* 0x0000991018187816 */ /* 0x000fe400000000ff */
[----:B0-----:R-:W-:Y:S01]  /*4d7d0*/  ISETP.LT.AND P3, PT, R66, UR10, !P0 ;  /* 0x0000000a42007c0c */ /* 0x001fe2000c761270 */
[----:B------:R-:W0:Y:S01]  /*4d7e0*/  LDCU UR10, c[0x0][0x398] ;  /* 0x00007300ff0a77ac */ /* 0x000e220008000800 */
[----:B----4-:R-:W-:Y:S01]  /*4d7f0*/  IMAD.X R7, R5, 0x1, R3, P6 ;  /* 0x0000000105077824 */ /* 0x010fe200030e0603 */
[----:B------:R-:W-:Y:S02]  /*4d800*/  SHF.R.S32.HI R8, RZ, 0x8, R10 ;  /* 0x00000008ff087819 */ /* 0x000fe4000001140a */
[----:B------:R-:W-:Y:S01]  /*4d810*/  ISETP.LT.AND P6, PT, R89, UR8, !P4 ;  /* 0x0000000859007c0c */ /* 0x000fe2000e7c1270 */
[----:B------:R-:W-:Y:S01]  /*4d820*/  VIADD R10, R88, 0x18 ;  /* 0x00000018580a7836 */ /* 0x000fe20000000000 */
[----:B------:R-:W-:Y:S01]  /*4d830*/  F2FP.SATFINITE.E5M2.F32.PACK_AB_MERGE_C R26, R27, R26, RZ ;  /* 0x0000001a1b1a723e */ /* 0x000fe200048060ff */
[----:B------:R4:W-:Y:S01]  /*4d840*/  @P5 STG.E.U8 desc[UR14][R6.64], R8 ;  /* 0x0000000806005986 */ /* 0x0009e2000c10110e */
[----:B------:R-:W0:Y:S01]  /*4d850*/  LDCU UR8, c[0x0][0x398] ;  /* 0x00007300ff0877ac */ /* 0x000e220008000800 */
[----:B----4-:R-:W-:Y:S01]  /*4d860*/  IADD3 R8, P4, PT, R4, R70, RZ ;  /* 0x0000004604087210 */ /* 0x010fe20007f9e0ff */
[----:B------:R-:W-:-:S02]  /*4d870*/  IMAD.MOV.U32 R7, RZ, RZ, R24 ;  /* 0x000000ffff077224 */ /* 0x000fc400078e0018 */
[----:B------:R-:W-:Y:S02]  /*4d880*/  VIADD R4, R4, UR28 ;  /* 0x0000001c04047c36 */ /* 0x000fe40008000000 */
[----:B------:R-:W-:Y:S01]  /*4d890*/  IMAD.X R9, R5, 0x1, R69, P4 ;  /* 0x0000000105097824 */ /* 0x000fe200020e0645 */
[----:B------:R-:W-:Y:S02]  /*4d8a0*/  SHF.R.S32.HI R7, RZ, 0x8, R7 ;  /* 0x00000008ff077819 */ /* 0x000fe40000011407 */
[----:B------:R-:W-:Y:S02]  /*4d8b0*/  SHF.R.S32.HI R5, RZ, 0x1f, R4 ;  /* 0x0000001fff057819 */ /* 0x000fe40000011404 */
[----:B------:R-:W-:Y:S02]  /*4d8c0*/  IADD3 R6, P5, PT, R4, R0, RZ ;  /* 0x0000000004067210 */ /* 0x000fe40007fbe0ff */
[----:B------:R-:W-:Y:S01]  /*4d8d0*/  ISETP.LT.AND P4, PT, R67, UR12, !P0 ;  /* 0x0000000c43007c0c */ /* 0x000fe2000c781270 */
[----:B------:R4:W-:Y:S01]  /*4d8e0*/  @P6 STG.E.U8 desc[UR14][R8.64], R7 ;  /* 0x0000000708006986 */ /* 0x0009e2000c10110e */
[----:B---3--:R-:W-:Y:S01]  /*4d8f0*/  F2FP.SATFINITE.E5M2.F32.PACK_AB_MERGE_C R12, R82, R81, RZ ;  /* 0x00000051520c723e */ /* 0x008fe200048060ff */
[----:B------:R-:W3:Y:S01]  /*4d900*/  LDCU UR12, c[0x0][0x398] ;  /* 0x00007300ff0c77ac */ /* 0x000ee20008000800 */
[----:B----4-:R-:W-:Y:S01]  /*4d910*/  IADD3 R8, P6, PT, R4, R2, RZ ;  /* 0x0000000204087210 */ /* 0x010fe20007fde0ff */
[----:B------:R-:W-:-:S04]  /*4d920*/  IMAD.X R7, R5, 0x1, R72, P5 ;  /* 0x0000000105077824 */ /* 0x000fc800028e0648 */
[----:B------:R-:W-:Y:S01]  /*4d930*/  IMAD.X R9, R5, 0x1, R71, P6 ;  /* 0x0000000105097824 */ /* 0x000fe200030e0647 */
[----:B------:R4:W-:Y:S01]  /*4d940*/  @P3 STG.E.U8 desc[UR14][R6.64], R14 ;  /* 0x0000000e06003986 */ /* 0x0009e2000c10110e */
[----:B------:R-:W-:Y:S01]  /*4d950*/  ISETP.LT.AND P5, PT, R91, UR16, !P0 ;  /* 0x000000105b007c0c */ /* 0x000fe2000c7a1270 */
[----:B------:R-:W0:Y:S01]  /*4d960*/  LDCU UR16, c[0x0][0x398] ;  /* 0x00007300ff1077ac */ /* 0x000e220008000800 */
[----:B------:R-:W-:Y:S01]  /*4d970*/  ISETP.LT.AND P0, PT, R89, UR18, !P0 ;  /* 0x0000001259007c0c */ /* 0x000fe2000c701270 */
[----:B------:R1:W-:Y:S01]  /*4d980*/  @P4 STG.E.U8 desc[UR14][R8.64], R15 ;  /* 0x0000000f08004986 */ /* 0x0003e2000c10110e */
[----:B----4-:R-:W-:Y:S01]  /*4d990*/  VIADD R7, R88, 0x19 ;  /* 0x0000001958077836 */ /* 0x010fe20000000000 */
[C---:B------:R-:W-:Y:S01]  /*4d9a0*/  IADD3 R6, P6, PT, R4.reuse, R68, RZ ;  /* 0x0000004404067210 */ /* 0x040fe20007fde0ff */
[----:B------:R-:W4:Y:S03]  /*4d9b0*/  LDCU UR18, c[0x0][0x398] ;  /* 0x00007300ff1277ac */ /* 0x000f260008000800 */
[----:B------:R-:W-:Y:S01]  /*4d9c0*/  ISETP.GE.AND P4, PT, R7, UR6, PT ;  /* 0x0000000607007c0c */ /* 0x000fe2000bf86270 */
[----:B------:R-:W-:Y:S01]  /*4d9d0*/  IMAD.X R7, R5, 0x1, R3, P6 ;  /* 0x0000000105077824 */ /* 0x000fe200030e0603 */
[----:B-1----:R-:W-:Y:S01]  /*4d9e0*/  IADD3 R8, P6, PT, R4, R70, RZ ;  /* 0x0000004604087210 */ /* 0x002fe20007fde0ff */
[----:B------:R-:W1:Y:S01]  /*4d9f0*/  LDCU UR6, c[0x0][0x398] ;  /* 0x00007300ff0677ac */ /* 0x000e620008000800 */
[----:B------:R-:W-:-:S03]  /*4da00*/  ISETP.GE.AND P3, PT, R10, UR4, PT ;  /* 0x000000040a007c0c */ /* 0x000fc6000bf66270 */
[----:B------:R-:W-:Y:S01]  /*4da10*/  IMAD.X R9, R5, 0x1, R69, P6 ;  /* 0x0000000105097824 */ /* 0x000fe200030e0645 */
[----:B------:R-:W-:Y:S01]  /*4da20*/  PRMT R10, R14, 0x9910, RZ ;  /* 0x000099100e0a7816 */ /* 0x000fe200000000ff */
[----:B------:R-:W-:Y:S01]  /*4da30*/  @P5 STG.E.U8 desc[UR14][R6.64], R11 ;  /* 0x0000000b06005986 */ /* 0x000fe2000c10110e */
[----:B--2---:R-:W-:-:S03]  /*4da40*/  F2FP.SATFINITE.E5M2.F32.PACK_AB_MERGE_C R13, R84, R83, RZ ;  /* 0x00000053540d723e */ /* 0x004fc600048060ff */
[----:B------:R2:W-:Y:S01]  /*4da50*/  @P0 STG.E.U8 desc[UR14][R8.64], R26 ;  /* 0x0000001a08000986 */ /* 0x0005e2000c10110e */
[----:B------:R-:W-:Y:S01]  /*4da60*/  VIADD R4, R4, UR28 ;  /* 0x0000001c04047c36 */ /* 0x000fe20008000000 */
[----:B------:R-:W0:Y:S02]  /*4da70*/  LDCU UR4, c[0x0][0x39c] ;  /* 0x00007380ff0477ac */ /* 0x000e240008000800 */
[----:B------:R-:W3:Y:S04]  /*4da80*/  LDL.LU R83, [R1+0x168] ;  /* 0x0001680001537983 */ /* 0x000ee80000300800 */
[----:B------:R-:W3:Y:S01]  /*4da90*/  LDL.LU R84, [R1+0x16c] ;  /* 0x00016c0001547983 */ /* 0x000ee20000300800 */
[----:B--2---:R-:W-:Y:S02]  /*4daa0*/  SHF.R.S32.HI R8, RZ, 0x8, R10 ;  /* 0x00000008ff087819 */ /* 0x004fe4000001140a */
[----:B------:R-:W-:-:S02]  /*4dab0*/  PRMT R10, R15, 0x9910, RZ ;  /* 0x000099100f0a7816 */ /* 0x000fc400000000ff */
[----:B------:R-:W-:Y:S02]  /*4dac0*/  F2FP.SATFINITE.E5M2.F32.PACK_AB_MERGE_C R15, R86, R85, RZ ;  /* 0x00000055560f723e */ /* 0x000fe400048060ff */
[----:B------:R-:W2:Y:S04]  /*4dad0*/  LDL.LU R85, [R1+0x68] ;  /* 0x0000680001557983 */ /* 0x000ea80000300800 */
[----:B------:R-:W2:Y:S01]  /*4dae0*/  LDL.LU R86, [R1+0x6c] ;  /* 0x00006c0001567983 */ /* 0x000ea20000300800 */
[----:B0-----:R-:W-:Y:S01]  /*4daf0*/  ISETP.LT.AND P5, PT, R66, UR8, !P2 ;  /* 0x0000000842007c0c */ /* 0x001fe2000d7a1270 */
[----:B------:R-:W0:Y:S01]  /*4db00*/  LDCU UR8, c[0x0][0x398] ;  /* 0x00007300ff0877ac */ /* 0x000e220008000800 */
[----:B------:R-:W-:Y:S01]  /*4db10*/  SHF.R.S32.HI R5, RZ, 0x1f, R4 ;  /* 0x0000001fff057819 */ /* 0x000fe20000011404 */
[----:B------:R-:W4:Y:S01]  /*4db20*/  LDL.LU R81, [R1+0x270] ;  /* 0x0002700001517983 */ /* 0x000f220000300800 */
[----:B------:R-:W-:-:S02]  /*4db30*/  IADD3 R6, P6, PT, R4, R0, RZ ;  /* 0x0000000004067210 */ /* 0x000fc40007fde0ff */
[----:B-1----:R-:W-:Y:S01]  /*4db40*/  ISETP.LT.AND P0, PT, R67, UR6, !P2 ;  /* 0x0000000643007c0c */ /* 0x002fe2000d701270 */
[----:B------:R-:W1:Y:S01]  /*4db50*/  LDCU UR6, c[0x0][0x398] ;  /* 0x00007300ff0677ac */ /* 0x000e620008000800 */
[----:B------:R-:W-:Y:S01]  /*4db60*/  SHF.R.S32.HI R10, RZ, 0x8, R10 ;  /* 0x00000008ff0a7819 */ /* 0x000fe2000001140a */
[----:B------:R-:W-:Y:S01]  /*4db70*/  IMAD.X R7, R5, 0x1, R72, P6 ;  /* 0x0000000105077824 */ /* 0x000fe200030e0648 */
[----:B------:R-:W-:Y:S01]  /*4db80*/  PRMT R11, R11, 0x9910, RZ ;  /* 0x000099100b0b7816 */ /* 0x000fe200000000ff */
[----:B------:R-:W4:Y:S04]  /*4db90*/  LDL.LU R82, [R1+0x274] ;  /* 0x0002740001527983 */ /* 0x000f280000300800 */
[----:B------:R0:W-:Y:S01]  /*4dba0*/  @P5 STG.E.U8 desc[UR14][R6.64], R8 ;  /* 0x0000000806005986 */ /* 0x0001e2000c10110e */
[----:B------:R-:W-:Y:S01]  /*4dbb0*/  ISETP.LT.AND P5, PT, R91, UR10, !P2 ;  /* 0x0000000a5b007c0c */ /* 0x000fe2000d7a1270 */
[----:B------:R-:W1:Y:S01]  /*4dbc0*/  LDCU UR10, c[0x0][0x398] ;  /* 0x00007300ff0a77ac */ /* 0x000e620008000800 */
[----:B0-----:R-:W-:Y:S01]  /*4dbd0*/  IADD3 R8, P6, PT, R4, R2, RZ ;  /* 0x0000000204087210 */ /* 0x001fe20007fde0ff */
[----:B------:R-:W-:-:S04]  /*4dbe0*/  VIADD R7, R88, 0x1a ;  /* 0x0000001a58077836 */ /* 0x000fc80000000000 */
[----:B------:R-:W-:Y:S01]  /*4dbf0*/  IMAD.X R9, R5, 0x1, R71, P6 ;  /* 0x0000000105097824 */ /* 0x000fe200030e0647 */
[----:B------:R-:W-:-:S04]  /*4dc00*/  IADD3 R6, P6, PT, R4, R68, RZ ;  /* 0x0000004404067210 */ /* 0x000fc80007fde0ff */
[----:B------:R0:W-:Y:S01]  /*4dc10*/  @P0 STG.E.U8 desc[UR14][R8.64], R10 ;  /* 0x0000000a08000986 */ /* 0x0001e2000c10110e */
[----:B------:R-:W-:Y:S01]  /*4dc20*/  ISETP.GE.AND P0, PT, R7, UR4, PT ;  /* 0x0000000407007c0c */ /* 0x000fe2000bf06270 */
[----:B------:R-:W-:Y:S01]  /*4dc30*/  IMAD.X R7, R5, 0x1, R3, P6 ;  /* 0x0000000105077824 */ /* 0x000fe200030e0603 */
[----:B------:R-:W-:Y:S01]  /*4dc40*/  ISETP.LT.AND P2, PT, R89, UR8, !P2 ;  /* 0x0000000859007c0c */ /* 0x000fe2000d741270 */
[----:B------:R-:W1:Y:S01]  /*4dc50*/  LDCU UR8, c[0x0][0x398] ;  /* 0x00007300ff0877ac */ /* 0x000e620008000800 */
[----:B-----5:R-:W-:Y:S01]  /*4dc60*/  F2FP.SATFINITE.E5M2.F32.PACK_AB_MERGE_C R14, R80, R79, RZ ;  /* 0x0000004f500e723e */ /* 0x020fe200048060ff */
[----:B------:R-:W5:Y:S01]  /*4dc70*/  LDCU UR4, c[0x0][0x39c] ;  /* 0x00007380ff0477ac */ /* 0x000f620008000800 */
[----:B0-----:R-:W-:-:S05]  /*4dc80*/  SHF.R.S32.HI R8, RZ, 0x8, R11 ;  /* 0x00000008ff087819 */ /* 0x001fca000001140b */
[----:B------:R0:W-:Y:S01]  /*4dc90*/  @P5 STG.E.U8 desc[UR14][R6.64], R8 ;  /* 0x0000000806005986 */ /* 0x0001e2000c10110e */
[----:B-1----:R-:W-:Y:S01]  /*4dca0*/  ISETP.LT.AND P5, PT, R66, UR6, !P3 ;  /* 0x0000000642007c0c */ /* 0x002fe2000dfa1270 */
[----:B------:R-:W1:Y:S01]  /*4dcb0*/  LDCU UR6, c[0x0][0x398] ;  /* 0x00007300ff0677ac */ /* 0x000e620008000800 */
[----:B------:R-:W-:Y:S02]  /*4dcc0*/  PRMT R11, R26, 0x9910, RZ ;  /* 0x000099101a0b7816 */ /* 0x000fe400000000ff */
[C---:B0-----:R-:W-:Y:S01]  /*4dcd0*/  IADD3 R8, P6, PT, R4.reuse, R70, RZ ;  /* 0x0000004604087210 */ /* 0x041fe20007fde0ff */
[----:B------:R-:W-:-:S04]  /*4dce0*/  VIADD R4, R4, UR28 ;  /* 0x0000001c04047c36 */ /* 0x000fc80008000000 */
[----:B------:R-:W-:Y:S01]  /*4dcf0*/  IMAD.X R9, R5, 0x1, R69, P6 ;  /* 0x0000000105097824 */ /* 0x000fe200030e0645 */
[----:B------:R-:W-:Y:S02]  /*4dd00*/  SHF.R.S32.HI R10, RZ, 0x1f, R4 ;  /* 0x0000001fff0a7819 */ /* 0x000fe40000011404 */
[----:B------:R-:W-:Y:S02]  /*4dd10*/  IADD3 R6, P6, PT, R4, R0, RZ ;  /* 0x0000000004067210 */ /* 0x000fe40007fde0ff */
[----:B------:R-:W-:-:S03]  /*4dd20*/  SHF.R.S32.HI R11, RZ, 0x8, R11 ;  /* 0x00000008ff0b7819 */ /* 0x000fc6000001140b */
[----:B------:R-:W-:Y:S02]  /*4dd30*/  IMAD.X R7, R10, 0x1, R72, P6 ;  /* 0x000000010a077824 */ /* 0x000fe400030e0648 */
[----:B------:R0:W-:Y:S01]  /*4dd40*/  @P2 STG.E.U8 desc[UR14][R8.64], R11 ;  /* 0x0000000b08002986 */ /* 0x0001e2000c10110e */
[----:B------:R-:W-:Y:S01]  /*4dd50*/  ISETP.LT.AND P2, PT, R67, UR10, !P3 ;  /* 0x0000000a43007c0c */ /* 0x000fe2000df41270 */
[----:B------:R-:W-:Y:S01]  /*4dd60*/  VIADD R5, R88, 0x1b ;  /* 0x0000001b58057836 */ /* 0x000fe20000000000 */
[----:B------:R-:W1:Y:S01]  /*4dd70*/  LDCU UR10, c[0x0][0x398] ;  /* 0x00007300ff0a77ac */ /* 0x000e620008000800 */
[----:B------:R5:W-:Y:S01]  /*4dd80*/  @P5 STG.E.U8 desc[UR14][R6.64], R14 ;  /* 0x0000000e06005986 */ /* 0x000be2000c10110e */
[----:B------:R-:W-:Y:S01]  /*4dd90*/  ISETP.LT.AND P5, PT, R91, UR8, !P3 ;  /* 0x000000085b007c0c */ /* 0x000fe2000dfa1270 */
[----:B------:R-:W1:Y:S01]  /*4dda0*/  LDCU UR8, c[0x0][0x398] ;  /* 0x00007300ff0877ac */ /* 0x000e620008000800 */
[----:B0-----:R-:W-:-:S05]  /*4ddb0*/  IADD3 R8, P6, PT, R4, R2, RZ ;  /* 0x0000000204087210 */ /* 0x001fca0007fde0ff */
[----:B------:R-:W-:Y:S01]  /*4ddc0*/  IMAD.X R9, R10, 0x1, R71, P6 ;  /* 0x000000010a097824 */ /* 0x000fe200030e0647 */
[----:B-----5:R-:W-:-:S04]  /*4ddd0*/  IADD3 R6, P6, PT, R4, R68, RZ ;  /* 0x0000004404067210 */ /* 0x020fc80007fde0ff */
[----:B------:R0:W-:Y:S01]  /*4dde0*/  @P2 STG.E.U8 desc[UR14][R8.64], R12 ;  /* 0x0000000c08002986 */ /* 0x0001e2000c10110e */
[----:B------:R-:W-:Y:S01]  /*4ddf0*/  IMAD.X R7, R10, 0x1, R3, P6 ;  /* 0x000000010a077824 */ /* 0x000fe200030e0603 */
[----:B------:R-:W-:Y:S01]  /*4de00*/  ISETP.GE.AND P2, PT, R5, UR4, PT ;  /* 0x0000000405007c0c */ /* 0x000fe2000bf46270 */
[----:B------:R-:W5:Y:S01]  /*4de10*/  LDCU UR4, c[0x0][0x398] ;  /* 0x00007300ff0477ac */ /* 0x000f620008000800 */
[----:B-1----:R-:W-:Y:S01]  /*4de20*/  ISETP.LT.AND P3, PT, R89, UR6, !P3 ;  /* 0x0000000659007c0c */ /* 0x002fe2000df61270 */
[----:B------:R-:W-:Y:S01]  /*4de30*/  VIADD R5, R4, UR28 ;  /* 0x0000001c04057c36 */ /* 0x000fe20008000000 */
[----:B------:R1:W-:Y:S01]  /*4de40*/  @P5 STG.E.U8 desc[UR14][R6.64], R13 ;  /* 0x0000000d06005986 */ /* 0x0003e2000c10110e */
[----:B------:R-:W-:Y:S01]  /*4de50*/  ISETP.LT.AND P5, PT, R66, UR8, !P4 ;  /* 0x0000000842007c0c */ /* 0x000fe2000e7a1270 */
[----:B------:R-:W2:Y:S01]  /*4de60*/  LDCU UR6, c[0x0][0x398] ;  /* 0x00007300ff0677ac */ /* 0x000ea20008000800 */
[----:B0-----:R-:W-:Y:S01]  /*4de70*/  IADD3 R8, P6, PT, R4, R70, RZ ;  /* 0x0000004604087210 */ /* 0x001fe20007fde0ff */
[----:B------:R-:W0:Y:S01]  /*4de80*/  LDCU UR8, c[0x0][0x398] ;  /* 0x00007300ff0877ac */ /* 0x000e220008000800 */
[----:B------:R-:W-:-:S03]  /*4de90*/  SHF.R.S32.HI R11, RZ, 0x1f, R5 ;  /* 0x0000001fff0b7819 */ /* 0x000fc60000011405 */
[----:B------:R-:W-:Y:S01]  /*4dea0*/  IMAD.X R9, R10, 0x1, R69, P6 ;  /* 0x000000010a097824 */ /* 0x000fe200030e0645 */
[----:B-1----:R-:W-:Y:S02]  /*4deb0*/  IADD3 R6, P6, PT, R5, R0, RZ ;  /* 0x0000000005067210 */ /* 0x002fe40007fde0ff */
[----:B------:R-:W-:Y:S02]  /*4dec0*/  PRMT R4, R14, 0x9910, RZ ;  /* 0x000099100e047816 */ /* 0x000fe400000000ff */
[----:B------:R-:W-:Y:S01]  /*4ded0*/  F2FP.SATFINITE.E5M2.F32.PACK_AB_MERGE_C R28, R29, R28, RZ ;  /* 0x0000001c1d1c723e */ /* 0x000fe200048060ff */
[----:B------:R-:W-:Y:S01]  /*4dee0*/  IMAD.X R7, R11, 0x1, R72, P6 ;  /* 0x000000010b077824 */ /* 0x000fe200030e0648 */
[----:B------:R-:W-:-:S03]  /*4def0*/  SHF.R.S32.HI R4, RZ, 0x8, R4 ;  /* 0x00000008ff047819 */ /* 0x000fc60000011404 */
[----:B------:R1:W-:Y:S01]  /*4df00*/  @P3 STG.E.U8 desc[UR14][R8.64], R28 ;  /* 0x0000001c08003986 */ /* 0x0003e2000c10110e */
[----:B------:R-:W-:Y:S01]  /*4df10*/  ISETP.LT.AND P3, PT, R91, UR10, !P4 ;  /* 0x0000000a5b007c0c */ /* 0x000fe2000e761270 */
[----:B------:R-:W0:Y:S02]  /*4df20*/  LDCU UR10, c[0x0][0x398] ;  /* 0x00007300ff0a77ac */ /* 0x000e240008000800 */
[----:B------:R0:W-:Y:S01]  /*4df30*/  @P5 STG.E.U8 desc[UR14][R6.64], R4 ;  /* 0x0000000406005986 */ /* 0x0001e2000c10110e */
[----:B-----5:R-:W-:Y:S01]  /*4df40*/  ISETP.LT.AND P5, PT, R67, UR4, !P4 ;  /* 0x0000000443007c0c */ /* 0x020fe2000e7a1270 */
[----:B------:R-:W5:Y:S01]  /*4df50*/  LDCU UR4, c[0x0][0x39c] ;  /* 0x00007380ff0477ac */ /* 0x000f620008000800 */
[----:B-1----:R-:W-:Y:S02]  /*4df60*/  IADD3 R8, P6, PT, R5, R2, RZ ;  /* 0x0000000205087210 */ /* 0x002fe40007fde0ff */
[----:B------:R-:W-:-:S03]  /*4df70*/  PRMT R10, R12, 0x9910, RZ ;  /* 0x000099100c0a7816 */ /* 0x000fc600000000ff */
[----:B------:R-:W-:Y:S01]  /*4df80*/  IMAD.X R9, R11, 0x1, R71, P6 ;  /* 0x000000010b097824 */ /* 0x000fe200030e0647 */
[----:B0-----:R-:W-:Y:S02]  /*4df90*/  IADD3 R6, P6, PT, R5, R68, RZ ;  /* 0x0000004405067210 */ /* 0x001fe40007fde0ff */
[----:B------:R-:W-:Y:S02]  /*4dfa0*/  PRMT R4, R13, 0x9910, RZ ;  /* 0x000099100d047816 */ /* 0x000fe400000000ff */
[----:B------:R-:W-:Y:S01]  /*4dfb0*/  SHF.R.S32.HI R10, RZ, 0x8, R10 ;  /* 0x00000008ff0a7819 */ /* 0x000fe2000001140a */
[----:B------:R-:W-:Y:S01]  /*4dfc0*/  IMAD.X R7, R11, 0x1, R3, P6 ;  /* 0x000000010b077824 */ /* 0x000fe200030e0603 */
[----:B------:R-:W-:-:S03]  /*4dfd0*/  SHF.R.S32.HI R4, RZ, 0x8, R4 ;  /* 0x00000008ff047819 */ /* 0x000fc60000011404 */
[----:B------:R0:W-:Y:S04]  /*4dfe0*/  @P5 STG.E.U8 desc[UR14][R8.64], R10 ;  /* 0x0000000a08005986 */ /* 0x0001e8000c10110e */
[----:B------:R1:W-:Y:S01]  /*4dff0*/  @P3 STG.E.U8 desc[UR14][R6.64], R4 ;  /* 0x0000000406003986 */ /* 0x0003e2000c10110e */
[C---:B0-----:R-:W-:Y:S01]  /*4e000*/  IADD3 R10, P3, PT, R5.reuse, R70, RZ ;  /* 0x00000046050a7210 */ /* 0x041fe20007f7e0ff */
[----:B-1----:R-:W-:-:S04]  /*4e010*/  VIADD R4, R5, UR28 ;  /* 0x0000001c05047c36 */ /* 0x002fc80008000000 */
[----:B------:R-:W-:Y:S01]  /*4e020*/  IMAD.X R11, R11, 0x1, R69, P3 ;  /* 0x000000010b0b7824 */ /* 0x000fe200018e0645 */
[----:B------:R-:W-:Y:S02]  /*4e030*/  SHF.R.S32.HI R5, RZ, 0x1f, R4 ;  /* 0x0000001fff057819 */ /* 0x000fe40000011404 */
[----:B------:R-:W-:Y:S01]  /*4e040*/  IADD3 R8, P3, PT, R4, R0, RZ ;  /* 0x0000000004087210 */ /* 0x000fe20007f7e0ff */
[----:B------:R-:W-:-:S04]  /*4e050*/  VIADD R12, R88, 0x1c ;  /* 0x0000001c580c7836 */ /* 0x000fc80000000000 */
[----:B------:R-:W-:Y:S01]  /*4e060*/  IMAD.X R9, R5, 0x1, R72, P3 ;  /* 0x0000000105097824 */ /* 0x000fe200018e0648 */
[----:B------:R-:W-:-:S05]  /*4e070*/  IADD3 R6, P3, PT, R4, R2, RZ ;  /* 0x0000000204067210 */ /* 0x000fca0007f7e0ff */
[----:B------:R-:W-:Y:S01]  /*4e080*/  IMAD.X R7, R5, 0x1, R71, P3 ;  /* 0x0000000105077824 */ /* 0x000fe200018e0647 */
[----:B-----5:R-:W-:Y:S01]  /*4e090*/  ISETP.GE.AND P3, PT, R12, UR4, PT ;  /* 0x000000040c007c0c */ /* 0x020fe2000bf66270 */
[----:B------:R-:W0:Y:S01]  /*4e0a0*/  LDCU UR4, c[0x0][0x398] ;  /* 0x00007300ff0477ac */ /* 0x000e220008000800 */
[----:B---3--:R-:W-:Y:S02]  /*4e0b0*/  F2FP.SATFINITE.E5M2.F32.PACK_AB_MERGE_C R14, R84, R83, RZ ;  /* 0x00000053540e723e */ /* 0x008fe400048060ff */
[----:B------:R-:W3:Y:S04]  /*4e0c0*/  LDL.LU R83, [R1+0x170] ;  /* 0x0001700001537983 */ /* 0x000ee80000300800 */
[----:B------:R-:W3:Y:S01]  /*4e0d0*/  LDL.LU R84, [R1+0x174] ;  /* 0x0001740001547983 */ /* 0x000ee20000300800 */
[----:B--2---:R-:W-:-:S03]  /*4e0e0*/  F2FP.SATFINITE.E5M2.F32.PACK_AB_MERGE_C R12, R86, R85, RZ ;  /* 0x00000055560c723e */ /* 0x004fc600048060ff */
[----:B------:R-:W2:Y:S04]  /*4e0f0*/  LDL.LU R85, [R1+0x70] ;  /* 0x0000700001557983 */ /* 0x000ea80000300800 */
[----:B------:R-:W2:Y:S01]  /*4e100*/  LDL.LU R86, [R1+0x74] ;  /* 0x0000740001567983 */ /* 0x000ea20000300800 */
[----:B------:R-:W-:Y:S01]  /*4e110*/  ISETP.LT.AND P4, PT, R89, UR6, !P4 ;  /* 0x0000000659007c0c */ /* 0x000fe2000e781270 */
[----:B------:R-:W1:Y:S01]  /*4e120*/  LDCU UR6, c[0x0][0x39c] ;  /* 0x00007380ff0677ac */ /* 0x000e620008000800 */
[----:B------:R-:W-:Y:S02]  /*4e130*/  ISETP.LT.AND P5, PT, R66, UR8, !P0 ;  /* 0x0000000842007c0c */ /* 0x000fe4000c7a1270 */
[----:B------:R-:W-:Y:S01]  /*4e140*/  PRMT R13, R28, 0x9910, RZ ;  /* 0x000099101c0d7816 */ /* 0x000fe200000000ff */
[----:B------:R-:W5:Y:S01]  /*4e150*/  LDCU UR8, c[0x0][0x398] ;  /* 0x00007300ff0877ac */ /* 0x000f620008000800 */
[----:B------:R-:W-:-:S02]  /*4e160*/  ISETP.LT.AND P6, PT, R67, UR12, !P0 ;  /* 0x0000000c43007c0c */ /* 0x000fc4000c7c1270 */
[----:B------:R-:W-:Y:S01]  /*4e170*/  SHF.R.S32.HI R13, RZ, 0x8, R13 ;  /* 0x00000008ff0d7819 */ /* 0x000fe2000001140d */
[----:B------:R-:W0:Y:S04]  /*4e180*/  LDCU UR12, c[0x0][0x398] ;  /* 0x00007300ff0c77ac */ /* 0x000e280008000800 */
[----:B------:R-:W-:Y:S01]  /*4e190*/  @P4 STG.E.U8 desc[UR14][R10.64], R13 ;  /* 0x0000000d0a004986 */ /* 0x000fe2000c10110e */
[----:B------:R-:W-:Y:S01]  /*4e1a0*/  ISETP.LT.AND P4, PT, R89, UR16, !P0 ;  /* 0x0000001059007c0c */ /* 0x000fe2000c781270 */
[----:B------:R-:W0:Y:S02]  /*4e1b0*/  LDCU UR16, c[0x0][0x398] ;  /* 0x00007300ff1077ac */ /* 0x000e240008000800 */
[----:B------:R1:W-:Y:S01]  /*4e1c0*/  @P5 STG.E.U8 desc[UR14][R8.64], R15 ;  /* 0x0000000f08005986 */ /* 0x0003e2000c10110e */
[----:B------:R-:W-:Y:S01]  /*4e1d0*/  ISETP.LT.AND P5, PT, R91, UR10, !P0 ;  /* 0x0000000a5b007c0c */ /* 0x000fe2000c7a1270 */
[----:B------:R-:W0:Y:S02]  /*4e1e0*/  LDCU UR10, c[0x0][0x398] ;  /* 0x00007300ff0a77ac */ /* 0x000e240008000800 */
[----:B------:R4:W-:Y:S01]  /*4e1f0*/  @P6 STG.E.U8 desc[UR14][R6.64], R14 ;  /* 0x0000000e06006986 */ /* 0x0009e2000c10110e */
[----:B-1----:R-:W-:Y:S01]  /*4e200*/  IADD3 R8, P0, PT, R4, R68, RZ ;  /* 0x0000004404087210 */ /* 0x002fe20007f1e0ff */
[----:B----4-:R-:W-:Y:S01]  /*4e210*/  VIADD R7, R88, 0x1d ;  /* 0x0000001d58077836 */ /* 0x010fe20000000000 */
[----:B------:R-:W-:-:S03]  /*4e220*/  IADD3 R6, P6, PT, R4, R70, RZ ;  /* 0x0000004604067210 */ /* 0x000fc60007fde0ff */
[----:B------:R-:W-:Y:S02]  /*4e230*/  IMAD.X R9, R5, 0x1, R3, P0 ;  /* 0x0000000105097824 */ /* 0x000fe400000e0603 */
[----:B------:R-:W-:Y:S01]  /*4e240*/  VIADD R4, R4, UR28 ;  /* 0x0000001c04047c36 */ /* 0x000fe20008000000 */
[----:B------:R-:W-:Y:S01]  /*4e250*/  ISETP.GE.AND P0, PT, R7, UR6, PT ;  /* 0x0000000607007c0c */ /* 0x000fe2000bf06270 */
[----:B------:R-:W-:Y:S01]  /*4e260*/  IMAD.X R7, R5, 0x1, R69, P6 ;  /* 0x0000000105077824 */ /* 0x000fe200030e0645 */
[----:B------:R-:W-:Y:S01]  /*4e270*/  F2FP.SATFINITE.E5M2.F32.PACK_AB_MERGE_C R30, R31, R30, RZ ;  /* 0x0000001e1f1e723e */ /* 0x000fe200048060ff */
[----:B------:R1:W-:Y:S01]  /*4e280*/  @P5 STG.E.U8 desc[UR14][R8.64], R12 ;  /* 0x0000000c08005986 */ /* 0x0003e2000c10110e */
[----:B------:R-:W-:Y:S01]  /*4e290*/  SHF.R.S32.HI R5, RZ, 0x1f, R4 ;  /* 0x0000001fff057819 */ /* 0x000fe20000011404 */
[----:B------:R-:W4:Y:S01]  /*4e2a0*/  LDCU UR6, c[0x0][0x398] ;  /* 0x00007300ff0677ac */ /* 0x000f220008000800 */
[----:B0-----:R-:W-:Y:S01]  /*4e2b0*/  ISETP.LT.AND P5, PT, R66, UR4, !P2 ;  /* 0x0000000442007c0c */ /* 0x001fe2000d7a1270 */
[----:B------:R0:W-:Y:S01]  /*4e2c0*/  @P4 STG.E.U8 desc[UR14][R6.64], R30 ;  /* 0x0000001e06004986 */ /* 0x0001e2000c10110e */
[----:B-----5:R-:W-:Y:S01]  /*4e2d0*/  ISETP.LT.AND P4, PT, R67, UR8, !P2 ;  /* 0x0000000843007c0c */ /* 0x020fe2000d781270 */
[----:B------:R-:W5:Y:S01]  /*4e2e0*/  LDCU UR8, c[0x0][0x398] ;  /* 0x00007300ff0877ac */ /* 0x000f620008000800 */
[----:B------:R-:W-:-:S02]  /*4e2f0*/  PRMT R11, R15, 0x9910, RZ ;  /* 0x000099100f0b7816 */ /* 0x000fc400000000ff */
[----:B------:R-:W-:Y:S01]  /*4e300*/  PRMT R10, R14, 0x9910, RZ ;  /* 0x000099100e0a7816 */ /* 0x000fe200000000ff */
[----:B------:R-:W2:Y:S01]  /*4e310*/  LDCU UR4, c[0x0][0x39c] ;  /* 0x00007380ff0477ac */ /* 0x000ea20008000800 */
[----:B-1----:R-:W-:-:S05]  /*4e320*/  IADD3 R8, P6, PT, R4, R0, RZ ;  /* 0x0000000004087210 */ /* 0x002fca0007fde0ff */
[C---:B------:R-:W-:Y:S01]  /*4e330*/  IMAD.X R9, R5.reuse, 0x1, R72, P6 ;  /* 0x0000000105097824 */ /* 0x040fe200030e0648 */
[----:B0-----:R-:W-:Y:S02]  /*4e340*/  IADD3 R6, P6, PT, R4, R2, RZ ;  /* 0x0000000204067210 */ /* 0x001fe40007fde0ff */
[----:B------:R-:W-:Y:S02]  /*4e350*/  SHF.R.S32.HI R11, RZ, 0x8, R11 ;  /* 0x00000008ff0b7819 */ /* 0x000fe4000001140b */
[----:B------:R-:W-:Y:S01]  /*4e360*/  SHF.R.S32.HI R10, RZ, 0x8, R10 ;  /* 0x00000008ff0a7819 */ /* 0x000fe2000001140a */
[----:B------:R-:W-:Y:S02]  /*4e370*/  IMAD.X R7, R5, 0x1, R71, P6 ;  /* 0x0000000105077824 */ /* 0x000fe400030e0647 */
[----:B------:R-:W-:Y:S04]  /*4e380*/  @P5 STG.E.U8 desc[UR14][R8.64], R11 ;  /* 0x0000000b08005986 */ /* 0x000fe8000c10110e */
[----:B------:R0:W-:Y:S01]  /*4e390*/  @P4 STG.E.U8 desc[UR14][R6.64], R10 ;  /* 0x0000000a06004986 */ /* 0x0001e2000c10110e */
[----:B----4-:R-:W-:Y:S01]  /*4e3a0*/  ISETP.LT.AND P4, PT, R91, UR6, !P2 ;  /* 0x000000065b007c0c */ /* 0x010fe2000d781270 */
[----:B------:R-:W1:Y:S01]  /*4e3b0*/  LDCU UR6, c[0x0][0x39c] ;  /* 0x00007380ff0677ac */ /* 0x000e620008000800 */
[----:B------:R-:W-:-:S02]  /*4e3c0*/  ISETP.LT.AND P2, PT, R89, UR10, !P2 ;  /* 0x0000000a59007c0c */ /* 0x000fc4000d741270 */
[----:B------:R-:W-:Y:S01]  /*4e3d0*/  PRMT R13, R12, 0x9910, RZ ;  /* 0x000099100c0d7816 */ /* 0x000fe200000000ff */
[----:B------:R-:W4:Y:S01]  /*4e3e0*/  LDCU UR10, c[0x0][0x398] ;  /* 0x00007300ff0a77ac */ /* 0x000f220008000800 */
[----:B0-----:R-:W-:Y:S02]  /*4e3f0*/  IADD3 R10, P6, PT, R4, R68, RZ ;  /* 0x00000044040a7210 */ /* 0x001fe40007fde0ff */
[----:B------:R-:W-:-:S03]  /*4e400*/  PRMT R12, R30, 0x9910, RZ ;  /* 0x000099101e0c7816 */ /* 0x000fc600000000ff */
[C---:B------:R-:W-:Y:S01]  /*4e410*/  IMAD.X R11, R5.reuse, 0x1, R3, P6 ;  /* 0x00000001050b7824 */ /* 0x040fe200030e0603 */
[----:B------:R-:W-:Y:S02]  /*4e420*/  IADD3 R8, P6, PT, R4, R70, RZ ;  /* 0x0000004604087210 */ /* 0x000fe40007fde0ff */
[----:B------:R-:W-:Y:S02]  /*4e430*/  SHF.R.S32.HI R13, RZ, 0x8, R13 ;  /* 0x00000008ff0d7819 */ /* 0x000fe4000001140d */
[----:B------:R-:W-:Y:S01]  /*4e440*/  SHF.R.S32.HI R12, RZ, 0x8, R12 ;  /* 0x00000008ff0c7819 */ /* 0x000fe2000001140c */
[----:B------:R-:W-:Y:S01]  /*4e450*/  IMAD.X R9, R5, 0x1, R69, P6 ;  /* 0x0000000105097824 */ /* 0x000fe200030e0645 */
[----:B------:R-:W-:Y:S01]  /*4e460*/  F2FP.SATFINITE.E5M2.F32.PACK_AB_MERGE_C R14, R82, R81, RZ ;  /* 0x00000051520e723e */ /* 0x000fe200048060ff */
[----:B------:R-:W-:Y:S04]  /*4e470*/  @P4 STG.E.U8 desc[UR14][R10.64], R13 ;  /* 0x0000000d0a004986 */ /* 0x000fe8000c10110e */
[----:B------:R3:W-:Y:S04]  /*4e480*/  @P2 STG.E.U8 desc[UR14][R8.64], R12 ;  /* 0x0000000c08002986 */ /* 0x0007e8000c10110e */
[----:B------:R-:W4:Y:S04]  /*4e490*/  LDL.LU R81, [R1+0x278] ;  /* 0x0002780001517983 */ /* 0x000f280000300800 */
[----:B------:R-:W4:Y:S01]  /*4e4a0*/  LDL.LU R82, [R1+0x27c] ;  /* 0x00027c0001527983 */ /* 0x000f220000300800 */
[----:B---3--:R-:W-:-:S03]  /*4e4b0*/  F2FP.SATFINITE.E5M2.F32.PACK_AB_MERGE_C R12, R84, R83, RZ ;  /* 0x00000053540c723e */ /* 0x008fc600048060ff */
[----:B------:R-:W3:Y:S04]  /*4e4c0*/  LDL.LU R83, [R1+0x178] ;  /* 0x0001780001537983 */ /* 0x000ee80000300800 */
[----:B------:R-:W3:Y:S01]  /*4e4d0*/  LDL.LU R84, [R1+0x17c] ;  /* 0x00017c0001547983 */ /* 0x000ee20000300800 */
[----:B--2---:R-:W-:-:S03]  /*4e4e0*/  F2FP.SATFINITE.E5M2.F32.PACK_AB_MERGE_C R11, R86, R85, RZ ;  /* 0x00000055560b723e */ /* 0x004fc600048060ff */
[----:B------:R-:W2:Y:S04]  /*4e4f0*/  LDL.LU R85, [R1+0x78] ;  /* 0x0000780001557983 */ /* 0x000ea80000300800 */
[----:B------:R-:W2:Y:S01]  /*4e500*/  LDL.LU R86, [R1+0x7c] ;  /* 0x00007c0001567983 */ /* 0x000ea20000300800 */
[----:B------:R-:W-:Y:S01]  /*4e510*/  VIADD R6, R4, UR28 ;  /* 0x0000001c04067c36 */ /* 0x000fe20008000000 */
[----:B------:R-:W-:Y:S01]  /*4e520*/  ISETP.LT.AND P5, PT, R66, UR12, !P3 ;  /* 0x0000000c42007c0c */ /* 0x000fe2000dfa1270 */
[----:B------:R-:W-:Y:S01]  /*4e530*/  VIADD R10, R88, 0x1f ;  /* 0x0000001f580a7836 */ /* 0x000fe20000000000 */
[----:B-----5:R-:W-:Y:S01]  /*4e540*/  ISETP.LT.AND P2, PT, R67, UR8, !P3 ;  /* 0x0000000843007c0c */ /* 0x020fe2000df41270 */
[----:B------:R-:W0:Y:S01]  /*4e550*/  LDCU UR8, c[0x0][0x398] ;  /* 0x00007300ff0877ac */ /* 0x000e220008000800 */
[----:B------:R-:W-:Y:S01]  /*4e560*/  SHF.R.S32.HI R7, RZ, 0x1f, R6 ;  /* 0x0000001fff077819 */ /* 0x000fe20000011406 */
[----:B------:R-:W5:Y:S01]  /*4e570*/  LDL.LU R77, [R1+0x280] ;  /* 0x00028000014d7983 */ /* 0x000f620000300800 */
[C---:B------:R-:W-:Y:S01]  /*4e580*/  IADD3 R4, P6, PT, R6.reuse, R0, RZ ;  /* 0x0000000006047210 */ /* 0x040fe20007fde0ff */
[----:B------:R-:W0:Y:S01]  /*4e590*/  LDCU UR12, c[0x0][0x398] ;  /* 0x00007300ff0c77ac */ /* 0x000e220008000800 */
[----:B------:R-:W-:Y:S01]  /*4e5a0*/  F2FP.SATFINITE.E5M2.F32.PACK_AB_MERGE_C R32, R33, R32, RZ ;  /* 0x000000202120723e */ /* 0x000fe200048060ff */
[----:B------:R-:W5:Y:S02]  /*4e5b0*/  LDL.LU R78, [R1+0x284] ;  /* 0x00028400014e7983 */ /* 0x000f640000300800 */
[----:B------:R-:W-:Y:S01]  /*4e5c0*/  IMAD.X R5, R7, 0x1, R72, P6 ;  /* 0x0000000107057824 */ /* 0x000fe200030e0648 */
[----:B------:R-:W-:Y:S01]  /*4e5d0*/  IADD3 R8, P6, PT, R6, R2, RZ ;  /* 0x0000000206087210 */ /* 0x000fe20007fde0ff */
[----:B------:R-:W5:Y:S04]  /*4e5e0*/  LDL.LU R79, [R1+0x180] ;  /* 0x00018000014f7983 */ /* 0x000f680000300800 */
[----:B------:R0:W-:Y:S01]  /*4e5f0*/  @P5 STG.E.U8 desc[UR14][R4.64], R14 ;  /* 0x0000000e04005986 */ /* 0x0001e2000c10110e */
[----:B------:R-:W-:Y:S01]  /*4e600*/  ISETP.LT.AND P5, PT, R91, UR16, !P3 ;  /* 0x000000105b007c0c */ /* 0x000fe2000dfa1270 */
[----:B------:R-:W-:Y:S01]  /*4e610*/  IMAD.X R9, R7, 0x1, R71, P6 ;  /* 0x0000000107097824 */ /* 0x000fe200030e0647 */
[----:B------:R-:W1:Y:S01]  /*4e620*/  LDCU UR16, c[0x0][0x398] ;  /* 0x00007300ff1077ac */ /* 0x000e620008000800 */
[----:B------:R-:W5:Y:S01]  /*4e630*/  LDL.LU R80, [R1+0x184] ;  /* 0x0001840001507983 */ /* 0x000f620000300800 */
[----:B0-----:R-:W-:-:S05]  /*4e640*/  VIADD R4, R88, 0x1e ;  /* 0x0000001e58047836 */ /* 0x001fca0000000000 */
[----:B------:R-:W-:Y:S01]  /*4e650*/  ISETP.GE.AND P4, PT, R4, UR4, PT ;  /* 0x0000000404007c0c */ /* 0x000fe2000bf86270 */
[----:B------:R0:W-:Y:S01]  /*4e660*/  @P2 STG.E.U8 desc[UR14][R8.64], R12 ;  /* 0x0000000c08002986 */ /* 0x0001e2000c10110e */
[C---:B------:R-:W-:Y:S01]  /*4e670*/  IADD3 R4, P6, PT, R6.reuse, R68, RZ ;  /* 0x0000004406047210 */ /* 0x040fe20007fde0ff */
[----:B------:R-:W2:Y:S04]  /*4e680*/  LDCU UR4, c[0x0][0x398] ;  /* 0x00007300ff0477ac */ /* 0x000ea80008000800 */
[----:B------:R-:W-:Y:S01]  /*4e690*/  IMAD.X R5, R7, 0x1, R3, P6 ;  /* 0x0000000107057824 */ /* 0x000fe200030e0603 */
[----:B------:R-:W-:Y:S01]  /*4e6a0*/  ISETP.LT.AND P3, PT, R89, UR8, !P3 ;  /* 0x0000000859007c0c */ /* 0x000fe2000df61270 */
[----:B------:R-:W2:Y:S03]  /*4e6b0*/  LDCU UR8, c[0x0][0x398] ;  /* 0x00007300ff0877ac */ /* 0x000ea60008000800 */
[----:B------:R4:W-:Y:S01]  /*4e6c0*/  @P5 STG.E.U8 desc[UR14][R4.64], R11 ;  /* 0x0000000b04005986 */ /* 0x0009e2000c10110e */
[----:B0-----:R-:W-:-:S02]  /*4e6d0*/  IADD3 R8, P6, PT, R6, R70, RZ ;  /* 0x0000004606087210 */ /* 0x001fc40007fde0ff */
[----:B----4-:R-:W-:Y:S01]  /*4e6e0*/  ISETP.LT.AND P5, PT, R66, UR10, !P0 ;  /* 0x0000000a42007c0c */ /* 0x010fe2000c7a1270 */
[----:B------:R-:W0:Y:S01]  /*4e6f0*/  LDCU UR10, c[0x0][0x398] ;  /* 0x00007300ff0a77ac */ /* 0x000e220008000800 */
[----:B-1----:R-:W-:Y:S01]  /*4e700*/  ISETP.GE.AND P2, PT, R10, UR6, PT ;  /* 0x000000060a007c0c */ /* 0x002fe2000bf46270 */
[----:B------:R-:W-:Y:S01]  /*4e710*/  IMAD.X R9, R7, 0x1, R69, P6 ;  /* 0x0000000107097824 */ /* 0x000fe200030e0645 */
[----:B------:R-:W-:Y:S01]  /*4e720*/  PRMT R12, R12, 0x9910, RZ ;  /* 0x000099100c0c7816 */ /* 0x000fe200000000ff */
[----:B------:R-:W1:Y:S01]  /*4e730*/  LDCU UR6, c[0x0][0x398] ;  /* 0x00007300ff0677ac */ /* 0x000e620008000800 */
[----:B------:R-:W-:Y:S01]  /*4e740*/  VIADD R5, R6, UR28 ;  /* 0x0000001c06057c36 */ /* 0x000fe20008000000 */
[----:B------:R-:W-:-:S04]  /*4e750*/  PRMT R4, R14, 0x9910, RZ ;  /* 0x000099100e047816 */ /* 0x000fc800000000ff */
[----:B------:R-:W-:Y:S02]  /*4e760*/  SHF.R.S32.HI R10, RZ, 0x1f, R5 ;  /* 0x0000001fff0a7819 */ /* 0x000fe40000011405 */
[----:B------:R-:W-:Y:S02]  /*4e770*/  IADD3 R6, P6, PT, R5, R0, RZ ;  /* 0x0000000005067210 */ /* 0x000fe40007fde0ff */
[----:B------:R-:W-:-:S03]  /*4e780*/  SHF.R.S32.HI R4, RZ, 0x8, R4 ;  /* 0x00000008ff047819 */ /* 0x000fc60000011404 */
[----:B------:R-:W-:Y:S01]  /*4e790*/  IMAD.X R7, R10, 0x1, R72, P6 ;  /* 0x000000010a077824 */ /* 0x000fe200030e0648 */
[----:B------:R-:W-:Y:S04]  /*4e7a0*/  @P3 STG.E.U8 desc[UR14][R8.64], R32 ;  /* 0x0000002008003986 */ /* 0x000fe8000c10110e */
[----:B------:R4:W-:Y:S02]  /*4e7b0*/  @P5 STG.E.U8 desc[UR14][R6.64], R4 ;  /* 0x0000000406005986 */ /* 0x0009e4000c10110e */
[----:B----4-:R-:W-:Y:S01]  /*4e7c0*/  PRMT R4, R11, 0x9910, RZ ;  /* 0x000099100b047816 */ /* 0x010fe200000000ff */
[----:B------:R-:W-:Y:S01]  /*4e7d0*/  IMAD.MOV.U32 R11, RZ, RZ, R12 ;  /* 0x000000ffff0b7224 */ /* 0x000fe200078e000c */
[----:B------:R-:W-:Y:S02]  /*4e7e0*/  F2FP.SATFINITE.E5M2.F32.PACK_AB_MERGE_C R13, R82, R81, RZ ;  /* 0x00000051520d723e */ /* 0x000fe400048060ff */
        /* <DEDUP_REMOVED lines=8> */
[----:B------:R-:W-:Y:S02]  /*4e870*/  IADD3 R8, P6, PT, R5, R2, RZ ;  /* 0x0000000205087210 */ /* 0x000fe40007fde0ff */
[----:B------:R-:W-:Y:S01]  /*4e880*/  ISETP.LT.AND P5, PT, R67, UR4, !P0 ;  /* 0x0000000443007c0c */ /* 0x000fe2000c7a1270 */
[----:B------:R-:W5:Y:S01]  /*4e890*/  LDCU UR4, c[0x0][0x39c] ;  /* 0x00007380ff0477ac */ /* 0x000f620008000800 */
[----:B-1----:R-:W-:Y:S01]  /*4e8a0*/  ISETP.LT.AND P3, PT, R91, UR6, !P0 ;  /* 0x000000065b007c0c */ /* 0x002fe2000c761270 */
[----:B------:R-:W-:Y:S01]  /*4e8b0*/  IMAD.X R9, R10, 0x1, R71, P6 ;  /* 0x000000010a097824 */ /* 0x000fe200030e0647 */
[----:B------:R-:W-:Y:S01]  /*4e8c0*/  IADD3 R6, P6, PT, R5, R68, RZ ;  /* 0x0000004405067210 */ /* 0x000fe20007fde0ff */
[----:B------:R-:W1:Y:S01]  /*4e8d0*/  LDCU UR6, c[0x0][0x398] ;  /* 0x00007300ff0677ac */ /* 0x000e620008000800 */
[----:B------:R-:W-:-:S02]  /*4e8e0*/  SHF.R.S32.HI R11, RZ, 0x8, R11 ;  /* 0x00000008ff0b7819 */ /* 0x000fc4000001140b */
[----:B------:R-:W-:Y:S01]  /*4e8f0*/  SHF.R.S32.HI R4, RZ, 0x8, R4 ;  /* 0x00000008ff047819 */ /* 0x000fe20000011404 */
[----:B------:R-:W-:Y:S01]  /*4e900*/  IMAD.X R7, R10, 0x1, R3, P6 ;  /* 0x000000010a077824 */ /* 0x000fe200030e0603 */
[----:B------:R-:W-:Y:S01]  /*4e910*/  ISETP.LT.AND P0, PT, R89, UR8, !P0 ;  /* 0x0000000859007c0c */ /* 0x000fe2000c701270 */
[----:B------:R-:W1:Y:S02]  /*4e920*/  LDCU UR8, c[0x0][0x398] ;  /* 0x00007300ff0877ac */ /* 0x000e640008000800 */
[----:B------:R5:W-:Y:S04]  /*4e930*/  @P5 STG.E.U8 desc[UR14][R8.64], R11 ;  /* 0x0000000b08005986 */ /* 0x000be8000c10110e */
[----:B------:R1:W-:Y:S01]  /*4e940*/  @P3 STG.E.U8 desc[UR14][R6.64], R4 ;  /* 0x0000000406003986 */ /* 0x0003e2000c10110e */
[----:B0-----:R-:W-:Y:S01]  /*4e950*/  ISETP.LT.AND P5, PT, R66, UR10, !P4 ;  /* 0x0000000a42007c0c */ /* 0x001fe2000e7a1270 */
[----:B------:R-:W0:Y:S01]  /*4e960*/  LDCU UR10, c[0x0][0x398] ;  /* 0x00007300ff0a77ac */ /* 0x000e220008000800 */
[----:B-----5:R-:W-:-:S02]  /*4e970*/  IADD3 R8, P3, PT, R5, R70, RZ ;  /* 0x0000004605087210 */ /* 0x020fc40007f7e0ff */
[----:B------:R-:W-:Y:S01]  /*4e980*/  PRMT R11, R32, 0x9910, RZ ;  /* 0x00009910200b7816 */ /* 0x000fe200000000ff */
[----:B-1----:R-:W-:Y:S02]  /*4e990*/  VIADD R4, R5, UR28 ;  /* 0x0000001c05047c36 */ /* 0x002fe40008000000 */
        /* <DEDUP_REMOVED lines=10> */
[----:B------:R-:W5:Y:S02]  /*4ea40*/  LDCU UR6, c[0x0][0x39c] ;  /* 0x00007380ff0677ac */ /* 0x000f640008000800 */
[----:B------:R0:W-:Y:S01]  /*4ea50*/  @P5 STG.E.U8 desc[UR14][R6.64], R13 ;  /* 0x0000000d06005986 */ /* 0x0001e2000c10110e */
[----:B------:R-:W-:Y:S01]  /*4ea60*/  ISETP.LT.AND P5, PT, R67, UR12, !P4 ;  /* 0x0000000c43007c0c */ /* 0x000fe2000e7a1270 */
[----:B------:R-:W0:Y:S01]  /*4ea70*/  LDCU UR12, c[0x0][0x398] ;  /* 0x00007300ff0c77ac */ /* 0x000e220008000800 */
[----:B------:R-:W2:Y:S01]  /*4ea80*/  LDCU UR4, c[0x0][0x39c] ;  /* 0x00007380ff0477ac */ /* 0x000ea20008000800 */
[----:B-1----:R-:W-:-:S05]  /*4ea90*/  IADD3 R10, P6, PT, R4, R2, RZ ;  /* 0x00000002040a7210 */ /* 0x002fca0007fde0ff */
[----:B------:R-:W-:Y:S01]  /*4eaa0*/  IMAD.X R11, R5, 0x1, R71, P6 ;  /* 0x00000001050b7824 */ /* 0x000fe200030e0647 */
[C---:B------:R-:W-:Y:S02]  /*4eab0*/  IADD3 R8, P6, PT, R4.reuse, R68, RZ ;  /* 0x0000004404087210 */ /* 0x040fe40007fde0ff */
[----:B------:R-:W-:Y:S01]  /*4eac0*/  ISETP.LT.AND P4, PT, R89, UR16, !P4 ;  /* 0x0000001059007c0c */ /* 0x000fe2000e781270 */
[----:B------:R-:W1:Y:S02]  /*4ead0*/  LDCU UR16, c[0x0][0x398] ;  /* 0x00007300ff1077ac */ /* 0x000e640008000800 */
[C---:B------:R-:W-:Y:S01]  /*4eae0*/  IMAD.X R9, R5.reuse, 0x1, R3, P6 ;  /* 0x0000000105097824 */ /* 0x040fe200030e0603 */
[C---:B0-----:R-:W-:Y:S01]  /*4eaf0*/  IADD3 R6, P6, PT, R4.reuse, R70, RZ ;  /* 0x0000004604067210 */ /* 0x041fe20007fde0ff */
[----:B------:R0:W-:Y:S04]  /*4eb00*/  @P5 STG.E.U8 desc[UR14][R10.64], R12 ;  /* 0x0000000c0a005986 */ /* 0x0001e8000c10110e */
[----:B------:R-:W-:Y:S01]  /*4eb10*/  IMAD.X R7, R5, 0x1, R69, P6 ;  /* 0x0000000105077824 */ /* 0x000fe200030e0645 */
[----:B------:R-:W-:Y:S01]  /*4eb20*/  @P0 STG.E.U8 desc[UR14][R8.64], R14 ;  /* 0x0000000e08000986 */ /* 0x000fe2000c10110e */
[----:B------:R-:W-:-:S03]  /*4eb30*/  VIADD R4, R4, UR28 ;  /* 0x0000001c04047c36 */ /* 0x000fc60008000000 */
[----:B------:R1:W-:Y:S01]  /*4eb40*/  @P4 STG.E.U8 desc[UR14][R6.64], R34 ;  /* 0x0000002206004986 */ /* 0x0003e2000c10110e */
[----:B------:R-:W-:Y:S01]  /*4eb50*/  ISETP.LT.AND P0, PT, R66, UR8, !P2 ;  /* 0x0000000842007c0c */ /* 0x000fe2000d701270 */
[----:B------:R-:W2:Y:S01]  /*4eb60*/  LDCU UR8, c[0x0][0x398] ;  /* 0x00007300ff0877ac */ /* 0x000ea20008000800 */
[----:B------:R-:W-:Y:S02]  /*4eb70*/  ISETP.LT.AND P5, PT, R67, UR10, !P2 ;  /* 0x0000000a43007c0c */ /* 0x000fe4000d7a1270 */
[----:B0-----:R-:W-:Y:S01]  /*4eb80*/  PRMT R11, R12, 0x9910, RZ ;  /* 0x000099100c0b7816 */ /* 0x001fe200000000ff */
[----:B------:R-:W0:Y:S01]  /*4eb90*/  LDCU UR10, c[0x0][0x398] ;  /* 0x00007300ff0a77ac */ /* 0x000e220008000800 */
[----:B------:R-:W-:Y:S02]  /*4eba0*/  SHF.R.S32.HI R5, RZ, 0x1f, R4 ;  /* 0x0000001fff057819 */ /* 0x000fe40000011404 */
[----:B-1----:R-:W-:Y:S02]  /*4ebb0*/  PRMT R6, R13, 0x9910, RZ ;  /* 0x000099100d067816 */ /* 0x002fe400000000ff */
[----:B------:R-:W-:-:S03]  /*4ebc0*/  IADD3 R8, P4, PT, R4, R0, RZ ;  /* 0x0000000004087210 */ /* 0x000fc60007f9e0ff */
[----:B------:R-:W-:Y:S01]  /*4ebd0*/  IMAD.MOV.U32 R12, RZ, RZ, R6 ;  /* 0x000000ffff0c7224 */ /* 0x000fe200078e0006 */
[----:B------:R-:W-:Y:S01]  /*4ebe0*/  IADD3 R6, P6, PT, R4, R2, RZ ;  /* 0x0000000204067210 */ /* 0x000fe20007fde0ff */
[C---:B------:R-:W-:Y:S01]  /*4ebf0*/  IMAD.X R9, R5.reuse, 0x1, R72, P4 ;  /* 0x0000000105097824 */ /* 0x040fe200020e0648 */
[----:B------:R-:W-:Y:S02]  /*4ec00*/  SHF.R.S32.HI R11, RZ, 0x8, R11 ;  /* 0x00000008ff0b7819 */ /* 0x000fe4000001140b */
[----:B------:R-:W-:Y:S01]  /*4ec10*/  SHF.R.S32.HI R12, RZ, 0x8, R12 ;  /* 0x00000008ff0c7819 */ /* 0x000fe2000001140c */
[----:B------:R-:W-:-:S04]  /*4ec20*/  IMAD.X R7, R5, 0x1, R71, P6 ;  /* 0x0000000105077824 */ /* 0x000fc800030e0647 */
[----:B------:R-:W-:Y:S04]  /*4ec30*/  @P0 STG.E.U8 desc[UR14][R8.64], R12 ;  /* 0x0000000c08000986 */ /* 0x000fe8000c10110e */
[----:B------:R2:W-:Y:S02]  /*4ec40*/  @P5 STG.E.U8 desc[UR14][R6.64], R11 ;  /* 0x0000000b06005986 */ /* 0x0005e4000c10110e */
[----:B--2---:R-:W-:Y:S02]  /*4ec50*/  F2FP.SATFINITE.E5M2.F32.PACK_AB_MERGE_C R11, R86, R85, RZ ;  /* 0x00000055560b723e */ /* 0x004fe400048060ff */
[----:B------:R-:W2:Y:S04]  /*4ec60*/  LDL.LU R85, [R1+0x88] ;  /* 0x0000880001557983 */ /* 0x000ea80000300800 */
[----:B------:R-:W2:Y:S01]  /*4ec70*/  LDL.LU R86, [R1+0x8c] ;  /* 0x00008c0001567983 */ /* 0x000ea20000300800 */
[----:B------:R-:W-:Y:S01]  /*4ec80*/  ISETP.LT.AND P6, PT, R91, UR12, !P2 ;  /* 0x0000000c5b007c0c */ /* 0x000fe2000d7c1270 */
[----:B------:R-:W-:Y:S01]  /*4ec90*/  VIADD R7, R88, 0x22 ;  /* 0x0000002258077836 */ /* 0x000fe20000000000 */
[----:B------:R-:W-:Y:S01]  /*4eca0*/  IADD3 R6, P5, PT, R4, R68, RZ ;  /* 0x0000004404067210 */ /* 0x000fe20007fbe0ff */
[----:B------:R-:W-:Y:S01]  /*4ecb0*/  VIADD R10, R88, 0x21 ;  /* 0x00000021580a7836 */ /* 0x000fe20000000000 */
[----:B------:R-:W-:Y:S01]  /*4ecc0*/  PRMT R8, R14, 0x9910, RZ ;  /* 0x000099100e087816 */ /* 0x000fe200000000ff */
[----:B------:R-:W1:Y:S01]  /*4ecd0*/  LDCU UR12, c[0x0][0x398] ;  /* 0x00007300ff0c77ac */ /* 0x000e620008000800 */
[----:B-----5:R-:W-:Y:S01]  /*4ece0*/  ISETP.GE.AND P0, PT, R7, UR6, PT ;  /* 0x0000000607007c0c */ /* 0x020fe2000bf06270 */
[----:B------:R-:W-:Y:S01]  /*4ecf0*/  IMAD.X R7, R5, 0x1, R3, P5 ;  /* 0x0000000105077824 */ /* 0x000fe200028e0603 */
[----:B------:R-:W-:Y:S01]  /*4ed00*/  SHF.R.S32.HI R8, RZ, 0x8, R8 ;  /* 0x00000008ff087819 */ /* 0x000fe20000011408 */
[----:B------:R-:W5:Y:S01]  /*4ed10*/  LDCU UR6, c[0x0][0x398] ;  /* 0x00007300ff0677ac */ /* 0x000f620008000800 */
[----:B------:R-:W-:-:S03]  /*4ed20*/  ISETP.LT.AND P5, PT, R89, UR16, !P2 ;  /* 0x0000001059007c0c */ /* 0x000fc6000d7a1270 */
[----:B------:R0:W-:Y:S01]  /*4ed30*/  @P6 STG.E.U8 desc[UR14][R6.64], R8 ;  /* 0x0000000806006986 */ /* 0x0001e2000c10110e */
[----:B------:R-:W-:Y:S01]  /*4ed40*/  PRMT R9, R34, 0x9910, RZ ;  /* 0x0000991022097816 */ /* 0x000fe200000000ff */
[----:B------:R-:W1:Y:S03]  /*4ed50*/  LDCU UR16, c[0x0][0x398] ;  /* 0x00007300ff1077ac */ /* 0x000e660008000800 */
[----:B------:R-:W-:Y:S02]  /*4ed60*/  SHF.R.S32.HI R9, RZ, 0x8, R9 ;  /* 0x00000008ff097819 */ /* 0x000fe40000011409 */
[C---:B0-----:R-:W-:Y:S01]  /*4ed70*/  IADD3 R6, P2, PT, R4.reuse, R70, RZ ;  /* 0x0000004604067210 */ /* 0x041fe20007f5e0ff */
[----:B------:R-:W-:-:S04]  /*4ed80*/  VIADD R4, R4, UR28 ;  /* 0x0000001c04047c36 */ /* 0x000fc80008000000 */
[----:B------:R-:W-:Y:S01]  /*4ed90*/  IMAD.X R7, R5, 0x1, R69, P2 ;  /* 0x0000000105077824 */ /* 0x000fe200010e0645 */
[----:B------:R-:W-:Y:S02]  /*4eda0*/  SHF.R.S32.HI R5, RZ, 0x1f, R4 ;  /* 0x0000001fff057819 */ /* 0x000fe40000011404 */
[----:B------:R-:W-:Y:S02]  /*4edb0*/  IADD3 R8, P6, PT, R4, R0, RZ ;  /* 0x0000000004087210 */ /* 0x000fe40007fde0ff */
[----:B------:R-:W-:Y:S01]  /*4edc0*/  ISETP.LT.AND P2, PT, R66, UR8, !P3 ;  /* 0x0000000842007c0c */ /* 0x000fe2000df41270 */
[----:B------:R0:W-:Y:S01]  /*4edd0*/  @P5 STG.E.U8 desc[UR14][R6.64], R9 ;  /* 0x0000000906005986 */ /* 0x0001e2000c10110e */
[----:B------:R-:W-:Y:S01]  /*4ede0*/  ISETP.LT.AND P5, PT, R67, UR10, !P3 ;  /* 0x0000000a43007c0c */ /* 0x000fe2000dfa1270 */
[----:B------:R-:W1:Y:S01]  /*4edf0*/  LDCU UR8, c[0x0][0x398] ;  /* 0x00007300ff0877ac */ /* 0x000e620008000800 */
[----:B------:R-:W-:Y:S02]  /*4ee00*/  F2FP.SATFINITE.E5M2.F32.PACK_AB_MERGE_C R12, R78, R77, RZ ;  /* 0x0000004d4e0c723e */ /* 0x000fe400048060ff */
[----:B------:R-:W-:Y:S01]  /*4ee10*/  F2FP.SATFINITE.E5M2.F32.PACK_AB_MERGE_C R13, R80, R79, RZ ;  /* 0x0000004f500d723e */ /* 0x000fe200048060ff */
[----:B------:R-:W1:Y:S01]  /*4ee20*/  LDCU UR10, c[0x0][0x398] ;  /* 0x00007300ff0a77ac */ /* 0x000e620008000800 */
[----:B0-----:R-:W-:Y:S01]  /*4ee30*/  IMAD.X R9, R5, 0x1, R72, P6 ;  /* 0x0000000105097824 */ /* 0x001fe200030e0648 */
[----:B------:R-:W-:-:S05]  /*4ee40*/  IADD3 R6, P6, PT, R4, R2, RZ ;  /* 0x0000000204067210 */ /* 0x000fca0007fde0ff */
[----:B------:R-:W-:Y:S01]  /*4ee50*/  IMAD.X R7, R5, 0x1, R71, P6 ;  /* 0x0000000105077824 */ /* 0x000fe200030e0647 */
[----:B-----5:R-:W-:Y:S01]  /*4ee60*/  ISETP.LT.AND P6, PT, R91, UR6, !P3 ;  /* 0x000000065b007c0c */ /* 0x020fe2000dfc1270 */
[----:B------:R-:W-:Y:S01]  /*4ee70*/  @P2 STG.E.U8 desc[UR14][R8.64], R12 ;  /* 0x0000000c08002986 */ /* 0x000fe2000c10110e */
[----:B------:R-:W-:Y:S01]  /*4ee80*/  ISETP.GE.AND P4, PT, R10, UR4, PT ;  /* 0x000000040a007c0c */ /* 0x000fe2000bf86270 */
[----:B------:R-:W0:Y:S02]  /*4ee90*/  LDCU UR4, c[0x0][0x39c] ;  /* 0x00007380ff0477ac */ /* 0x000e240008000800 */
[----:B------:R5:W-:Y:S01]  /*4eea0*/  @P5 STG.E.U8 desc[UR14][R6.64], R13 ;  /* 0x0000000d06005986 */ /* 0x000be2000c10110e */
[----:B-1----:R-:W-:Y:S01]  /*4eeb0*/  ISETP.LT.AND P3, PT, R89, UR8, !P3 ;  /* 0x0000000859007c0c */ /* 0x002fe2000df61270 */
[----:B------:R-:W-:Y:S01]  /*4eec0*/  VIADD R10, R88, 0x23 ;  /* 0x00000023580a7836 */ /* 0x000fe20000000000 */
[----:B------:R-:W-:Y:S01]  /*4eed0*/  F2FP.SATFINITE.E5M2.F32.PACK_AB_MERGE_C R36, R37, R36, RZ ;  /* 0x000000242524723e */ /* 0x000fe200048060ff */
[----:B------:R-:W1:Y:S01]  /*4eee0*/  LDCU UR6, c[0x0][0x398] ;  /* 0x00007300ff0677ac */ /* 0x000e620008000800 */
[----:B----4-:R-:W-:-:S02]  /*4eef0*/  F2FP.SATFINITE.E5M2.F32.PACK_AB_MERGE_C R14, R82, R81, RZ ;  /* 0x00000051520e723e */ /* 0x010fc400048060ff */
[----:B------:R-:W4:Y:S01]  /*4ef00*/  LDL.LU R81, [R1+0x290] ;  /* 0x0002900001517983 */ /* 0x000f220000300800 */
[----:B---3--:R-:W-:Y:S01]  /*4ef10*/  F2FP.SATFINITE.E5M2.F32.PACK_AB_MERGE_C R15, R84, R83, RZ ;  /* 0x00000053540f723e */ /* 0x008fe200048060ff */
[----:B------:R-:W3:Y:S02]  /*4ef20*/  LDCU UR8, c[0x0][0x398] ;  /* 0x00007300ff0877ac */ /* 0x000ee40008000800 */
[----:B------:R-:W4:Y:S01]  /*4ef30*/  LDL.LU R82, [R1+0x294] ;  /* 0x0002940001527983 */ /* 0x000f220000300800 */
[----:B-----5:R-:W-:-:S03]  /*4ef40*/  IADD3 R6, P5, PT, R4, R68, RZ ;  /* 0x0000004404067210 */ /* 0x020fc60007fbe0ff */
[----:B------:R-:W5:Y:S02]  /*4ef50*/  LDL.LU R83, [R1+0x190] ;  /* 0x0001900001537983 */ /* 0x000f640000300800 */
[----:B------:R-:W-:Y:S01]  /*4ef60*/  IMAD.X R7, R5, 0x1, R3, P5 ;  /* 0x0000000105077824 */ /* 0x000fe200028e0603 */
[----:B0-----:R-:W-:Y:S01]  /*4ef70*/  ISETP.GE.AND P2, PT, R10, UR4, PT ;  /* 0x000000040a007c0c */ /* 0x001fe2000bf46270 */
[----:B------:R-:W5:Y:S04]  /*4ef80*/  LDL.LU R84, [R1+0x194] ;  /* 0x0001940001547983 */ /* 0x000f680000300800 */
[----:B------:R-:W-:Y:S01]  /*4ef90*/  @P6 STG.E.U8 desc[UR14][R6.64], R11 ;  /* 0x0000000b06006986 */ /* 0x000fe2000c10110e */
[----:B------:R-:W-:Y:S01]  /*4efa0*/  IADD3 R8, P6, PT, R4, R70, RZ ;  /* 0x0000004604087210 */ /* 0x000fe20007fde0ff */
[----:B------:R-:W0:Y:S01]  /*4efb0*/  LDCU UR4, c[0x0][0x398] ;  /* 0x00007300ff0477ac */ /* 0x000e220008000800 */
        /* <DEDUP_REMOVED lines=9> */
[----:B------:R-:W-:Y:S01]  /*4f050*/  ISETP.LT.AND P5, PT, R66, UR10, !P4 ;  /* 0x0000000a42007c0c */ /* 0x000fe2000e7a1270 */
[----:B------:R-:W0:Y:S03]  /*4f060*/  LDCU UR10, c[0x0][0x398] ;  /* 0x00007300ff0a77ac */ /* 0x000e260008000800 */
[----:B------:R-:W-:-:S02]  /*4f070*/  SHF.R.S32.HI R5, RZ, 0x1f, R4 ;  /* 0x0000001fff057819 */ /* 0x000fc40000011404 */
[----:B------:R-:W-:Y:S02]  /*4f080*/  IADD3 R6, P6, PT, R4, R0, RZ ;  /* 0x0000000004067210 */ /* 0x000fe40007fde0ff */
[----:B------:R-:W-:-:S03]  /*4f090*/  PRMT R9, R13, 0x9910, RZ ;  /* 0x000099100d097816 */ /* 0x000fc600000000ff */
[----:B------:R-:W-:Y:S01]  /*4f0a0*/  IMAD.X R7, R5, 0x1, R72, P6 ;  /* 0x0000000105077824 */ /* 0x000fe200030e0648 */
[----:B------:R-:W-:Y:S01]  /*4f0b0*/  ISETP.LT.AND P3, PT, R67, UR4, !P4 ;  /* 0x0000000443007c0c */ /* 0x000fe2000e761270 */
[----:B------:R-:W0:Y:S03]  /*4f0c0*/  LDCU UR4, c[0x0][0x39c] ;  /* 0x00007380ff0477ac */ /* 0x000e260008000800 */
[----:B------:R3:W-:Y:S01]  /*4f0d0*/  @P5 STG.E.U8 desc[UR14][R6.64], R8 ;  /* 0x0000000806005986 */ /* 0x0007e2000c10110e */
[----:B-1----:R-:W-:Y:S01]  /*4f0e0*/  ISETP.LT.AND P5, PT, R91, UR6, !P4 ;  /* 0x000000065b007c0c */ /* 0x002fe2000e7a1270 */
[----:B------:R-:W1:Y:S01]  /*4f0f0*/  LDCU UR6, c[0x0][0x39c] ;  /* 0x00007380ff0677ac */ /* 0x000e620008000800 */
[----:B---3--:R-:W-:Y:S01]  /*4f100*/  IADD3 R8, P6, PT, R4, R2, RZ ;  /* 0x0000000204087210 */ /* 0x008fe20007fde0ff */
[----:B------:R-:W-:-:S04]  /*4f110*/  IMAD.MOV.U32 R7, RZ, RZ, R9 ;  /* 0x000000ffff077224 */ /* 0x000fc800078e0009 */
[----:B------:R-:W-:Y:S01]  /*4f120*/  IMAD.X R9, R5, 0x1, R71, P6 ;  /* 0x0000000105097824 */ /* 0x000fe200030e0647 */
[----:B------:R-:W-:Y:S02]  /*4f130*/  SHF.R.S32.HI R7, RZ, 0x8, R7 ;  /* 0x00000008ff077819 */ /* 0x000fe40000011407 */
[----:B------:R-:W-:-:S03]  /*4f140*/  IADD3 R6, P6, PT, R4, R68, RZ ;  /* 0x0000004404067210 */ /* 0x000fc60007fde0ff */
[----:B------:R3:W-:Y:S01]  /*4f150*/  @P3 STG.E.U8 desc[UR14][R8.64], R7 ;  /* 0x0000000708003986 */ /* 0x0007e2000c10110e */
[----:B0-----:R-:W-:Y:S01]  /*4f160*/  ISETP.LT.AND P3, PT, R66, UR10, !P0 ;  /* 0x0000000a42007c0c */ /* 0x001fe2000c761270 */
[----:B------:R-:W0:Y:S01]  /*4f170*/  LDCU UR10, c[0x0][0x398] ;  /* 0x00007300ff0a77ac */ /* 0x000e220008000800 */
[----:B---3--:R-:W-:Y:S01]  /*4f180*/  IMAD.X R7, R5, 0x1, R3, P6 ;  /* 0x0000000105077824 */ /* 0x008fe200030e0603 */
[----:B------:R-:W-:Y:S02]  /*4f190*/  SHF.R.S32.HI R8, RZ, 0x8, R10 ;  /* 0x00000008ff087819 */ /* 0x000fe4000001140a */
[----:B------:R-:W-:Y:S02]  /*4f1a0*/  PRMT R9, R36, 0x9910, RZ ;  /* 0x0000991024097816 */ /* 0x000fe400000000ff */
[----:B------:R-:W-:Y:S01]  /*4f1b0*/  ISETP.LT.AND P6, PT, R89, UR8, !P4 ;  /* 0x0000000859007c0c */ /* 0x000fe2000e7c1270 */
[----:B------:R3:W-:Y:S01]  /*4f1c0*/  @P5 STG.E.U8 desc[UR14][R6.64], R8 ;  /* 0x0000000806005986 */ /* 0x0007e2000c10110e */
[----:B------:R-:W-:Y:S01]  /*4f1d0*/  VIADD R10, R88, 0x24 ;  /* 0x00000024580a7836 */ /* 0x000fe20000000000 */
[----:B------:R-:W-:Y:S01]  /*4f1e0*/  F2FP.SATFINITE.E5M2.F32.PACK_AB_MERGE_C R38, R39, R38, RZ ;  /* 0x000000262726723e */ /* 0x000fe200048060ff */
[----:B------:R-:W0:Y:S01]  /*4f1f0*/  LDCU UR8, c[0x0][0x398] ;  /* 0x00007300ff0877ac */ /* 0x000e220008000800 */
[----:B---3--:R-:W-:Y:S01]  /*4f200*/  IADD3 R8, P4, PT, R4, R70, RZ ;  /* 0x0000004604087210 */ /* 0x008fe20007f9e0ff */
        /* <DEDUP_REMOVED lines=8> */
[----:B----4-:R-:W-:Y:S01]  /*4f290*/  F2FP.SATFINITE.E5M2.F32.PACK_AB_MERGE_C R13, R82, R81, RZ ;  /* 0x00000051520d723e */ /* 0x010fe200048060ff */
[----:B------:R-:W4:Y:S01]  /*4f2a0*/  LDCU UR12, c[0x0][0x398] ;  /* 0x00007300ff0c77ac */ /* 0x000f220008000800 */
[----:B---3--:R-:W-:Y:S01]  /*4f2b0*/  IADD3 R8, P6, PT, R4, R2, RZ ;  /* 0x0000000204087210 */ /* 0x008fe20007fde0ff */
[----:B------:R-:W-:-:S04]  /*4f2c0*/  IMAD.X R7, R5, 0x1, R72, P5 ;  /* 0x0000000105077824 */ /* 0x000fc800028e0648 */
[----:B------:R-:W-:Y:S01]  /*4f2d0*/  IMAD.X R9, R5, 0x1, R71, P6 ;  /* 0x0000000105097824 */ /* 0x000fe200030e0647 */
[----:B------:R3:W-:Y:S01]  /*4f2e0*/  @P3 STG.E.U8 desc[UR14][R6.64], R14 ;  /* 0x0000000e06003986 */ /* 0x0007e2000c10110e */
[----:B------:R-:W-:Y:S01]  /*4f2f0*/  ISETP.LT.AND P5, PT, R91, UR16, !P0 ;  /* 0x000000105b007c0c */ /* 0x000fe2000c7a1270 */
[----:B------:R-:W0:Y:S01]  /*4f300*/  LDCU UR16, c[0x0][0x398] ;  /* 0x00007300ff1077ac */ /* 0x000e220008000800 */
[----:B------:R-:W-:Y:S01]  /*4f310*/  ISETP.LT.AND P0, PT, R89, UR18, !P0 ;  /* 0x0000001259007c0c */ /* 0x000fe2000c701270 */
[----:B------:R1:W-:Y:S01]  /*4f320*/  @P4 STG.E.U8 desc[UR14][R8.64], R15 ;  /* 0x0000000f08004986 */ /* 0x0003e2000c10110e */
[----:B---3--:R-:W-:Y:S01]  /*4f330*/  VIADD R7, R88, 0x25 ;  /* 0x0000002558077836 */ /* 0x008fe20000000000 */
[C---:B------:R-:W-:Y:S01]  /*4f340*/  IADD3 R6, P6, PT, R4.reuse, R68, RZ ;  /* 0x0000004404067210 */ /* 0x040fe20007fde0ff */
[----:B------:R-:W3:Y:S03]  /*4f350*/  LDCU UR18, c[0x0][0x398] ;  /* 0x00007300ff1277ac */ /* 0x000ee60008000800 */
[----:B-1----:R-:W-:Y:S01]  /*4f360*/  ISETP.GE.AND P4, PT, R7, UR6, PT ;  /* 0x0000000607007c0c */ /* 0x002fe2000bf86270 */
[----:B------:R-:W-:Y:S01]  /*4f370*/  IMAD.X R7, R5, 0x1, R3, P6 ;  /* 0x0000000105077824 */ /* 0x000fe200030e0603 */
[----:B------:R-:W-:Y:S01]  /*4f380*/  IADD3 R8, P6, PT, R4, R70, RZ ;  /* 0x0000004604087210 */ /* 0x000fe20007fde0ff */
[----:B------:R-:W1:Y:S01]  /*4f390*/  LDCU UR6, c[0x0][0x398] ;  /* 0x00007300ff0677ac */ /* 0x000e620008000800 */
[----:B------:R-:W-:-:S03]  /*4f3a0*/  ISETP.GE.AND P3, PT, R10, UR4, PT ;  /* 0x000000040a007c0c */ /* 0x000fc6000bf66270 */
[----:B------:R-:W-:Y:S01]  /*4f3b0*/  IMAD.X R9, R5, 0x1, R69, P6 ;  /* 0x0000000105097824 */ /* 0x000fe200030e0645 */
[----:B------:R-:W-:Y:S01]  /*4f3c0*/  PRMT R10, R14, 0x9910, RZ ;  /* 0x000099100e0a7816 */ /* 0x000fe200000000ff */
[----:B------:R-:W-:Y:S01]  /*4f3d0*/  @P5 STG.E.U8 desc[UR14][R6.64], R11 ;  /* 0x0000000b06005986 */ /* 0x000fe2000c10110e */
[----:B------:R-:W-:Y:S01]  /*4f3e0*/  VIADD R4, R4, UR28 ;  /* 0x0000001c04047c36 */ /* 0x000fe20008000000 */
[----:B------:R-:W0:Y:S02]  /*4f3f0*/  LDCU UR4, c[0x0][0x39c] ;  /* 0x00007380ff0477ac */ /* 0x000e240008000800 */
[----:B------:R1:W-:Y:S02]  /*4f400*/  @P0 STG.E.U8 desc[UR14][R8.64], R38 ;  /* 0x0000002608000986 */ /* 0x0003e4000c10110e */
[----:B-1----:R-:W-:Y:S02]  /*4f410*/  SHF.R.S32.HI R8, RZ, 0x8, R10 ;  /* 0x00000008ff087819 */ /* 0x002fe4000001140a */
[----:B------:R-:W-:-:S02]  /*4f420*/  PRMT R10, R15, 0x9910, RZ ;  /* 0x000099100f0a7816 */ /* 0x000fc400000000ff */
[----:B------:R-:W-:Y:S02]  /*4f430*/  F2FP.SATFINITE.E5M2.F32.PACK_AB_MERGE_C R15, R90, R87, RZ ;  /* 0x000000575a0f723e */ /* 0x000fe400048060ff */
[----:B--2---:R-:W-:Y:S02]  /*4f440*/  F2FP.SATFINITE.E5M2.F32.PACK_AB_MERGE_C R14, R86, R85, RZ ;  /* 0x00000055560e723e */ /* 0x004fe400048060ff */
[----:B------:R-:W2:Y:S04]  /*4f450*/  LDL.LU R85, [R1+0x198] ;  /* 0x0001980001557983 */ /* 0x000ea80000300800 */
[----:B------:R-:W2:Y:S04]  /*4f460*/  LDL.LU R86, [R1+0x19c] ;  /* 0x00019c0001567983 */ /* 0x000ea80000300800 */
[----:B------:R-:W3:Y:S04]  /*4f470*/  LDL.LU R87, [R1+0x98] ;  /* 0x0000980001577983 */ /* 0x000ee80000300800 */
[----:B------:R-:W3:Y:S01]  /*4f480*/  LDL.LU R90, [R1+0x9c] ;  /* 0x00009c00015a7983 */ /* 0x000ee20000300800 */
[----:B0-----:R-:W-:Y:S01]  /*4f490*/  ISETP.LT.AND P5, PT, R66, UR8, !P2 ;  /* 0x0000000842007c0c */ /* 0x001fe2000d7a1270 */
[----:B------:R-:W0:Y:S01]  /*4f4a0*/  LDCU UR8, c[0x0][0x398] ;  /* 0x00007300ff0877ac */ /* 0x000e220008000800 */
[----:B------:R-:W-:-:S02]  /*4f4b0*/  SHF.R.S32.HI R5, RZ, 0x1f, R4 ;  /* 0x0000001fff057819 */ /* 0x000fc40000011404 */
[----:B------:R-:W-:Y:S02]  /*4f4c0*/  IADD3 R6, P6, PT, R4, R0, RZ ;  /* 0x0000000004067210 */ /* 0x000fe40007fde0ff */
[----:B------:R-:W-:Y:S01]  /*4f4d0*/  ISETP.LT.AND P0, PT, R67, UR6, !P2 ;  /* 0x0000000643007c0c */ /* 0x000fe2000d701270 */
[----:B------:R-:W1:Y:S02]  /*4f4e0*/  LDCU UR6, c[0x0][0x398] ;  /* 0x00007300ff0677ac */ /* 0x000e640008000800 */
[----:B------:R-:W-:-:S05]  /*4f4f0*/  IMAD.X R7, R5, 0x1, R72, P6 ;  /* 0x0000000105077824 */ /* 0x000fca00030e0648 */
[----:B------:R0:W-:Y:S01]  /*4f500*/  @P5 STG.E.U8 desc[UR14][R6.64], R8 ;  /* 0x0000000806005986 */ /* 0x0001e2000c10110e */
[----:B------:R-:W-:Y:S01]  /*4f510*/  ISETP.LT.AND P5, PT, R91, UR10, !P2 ;  /* 0x0000000a5b007c0c */ /* 0x000fe2000d7a1270 */
[----:B------:R-:W1:Y:S01]  /*4f520*/  LDCU UR10, c[0x0][0x398] ;  /* 0x00007300ff0a77ac */ /* 0x000e620008000800 */
[----:B------:R-:W-:Y:S02]  /*4f530*/  SHF.R.S32.HI R10, RZ, 0x8, R10 ;  /* 0x00000008ff0a7819 */ /* 0x000fe4000001140a */
[----:B0-----:R-:W-:Y:S01]  /*4f540*/  IADD3 R8, P6, PT, R4, R2, RZ ;  /* 0x0000000204087210 */ /* 0x001fe20007fde0ff */
[----:B------:R-:W-:Y:S01]  /*4f550*/  VIADD R7, R88, 0x26 ;  /* 0x0000002658077836 */ /* 0x000fe20000000000 */
[----:B------:R-:W-:-:S03]  /*4f560*/  PRMT R11, R11, 0x9910, RZ ;  /* 0x000099100b0b7816 */ /* 0x000fc600000000ff */
[----:B------:R-:W-:Y:S01]  /*4f570*/  IMAD.X R9, R5, 0x1, R71, P6 ;  /* 0x0000000105097824 */ /* 0x000fe200030e0647 */
[----:B------:R-:W-:-:S04]  /*4f580*/  IADD3 R6, P6, PT, R4, R68, RZ ;  /* 0x0000004404067210 */ /* 0x000fc80007fde0ff */
[----:B------:R0:W-:Y:S01]  /*4f590*/  @P0 STG.E.U8 desc[UR14][R8.64], R10 ;  /* 0x0000000a08000986 */ /* 0x0001e2000c10110e */
[----:B------:R-:W-:Y:S01]  /*4f5a0*/  ISETP.GE.AND P0, PT, R7, UR4, PT ;  /* 0x0000000407007c0c */ /* 0x000fe2000bf06270 */
[----:B------:R-:W-:Y:S01]  /*4f5b0*/  IMAD.X R7, R5, 0x1, R3, P6 ;  /* 0x0000000105077824 */ /* 0x000fe200030e0603 */
[----:B------:R-:W-:Y:S01]  /*4f5c0*/  ISETP.LT.AND P2, PT, R89, UR8, !P2 ;  /* 0x0000000859007c0c */ /* 0x000fe2000d741270 */
[----:B------:R-:W4:Y:S01]  /*4f5d0*/  LDCU UR8, c[0x0][0x398] ;  /* 0x00007300ff0877ac */ /* 0x000f220008000800 */
[----:B------:R-:W4:Y:S01]  /*4f5e0*/  LDCU UR4, c[0x0][0x39c] ;  /* 0x00007380ff0477ac */ /* 0x000f220008000800 */
        /* <DEDUP_REMOVED lines=15> */
[----:B-----5:R-:W-:Y:S01]  /*4f6e0*/  F2FP.SATFINITE.E5M2.F32.PACK_AB_MERGE_C R12, R84, R83, RZ ;  /* 0x00000053540c723e */ /* 0x020fe200048060ff */
[----:B------:R5:W-:Y:S01]  /*4f6f0*/  @P5 STG.E.U8 desc[UR14][R6.64], R13 ;  /* 0x0000000d06005986 */ /* 0x000be2000c10110e */
[----:B----4-:R-:W-:Y:S01]  /*4f700*/  ISETP.LT.AND P5, PT, R91, UR8, !P3 ;  /* 0x000000085b007c0c */ /* 0x010fe2000dfa1270 */
[----:B------:R-:W4:Y:S01]  /*4f710*/  LDCU UR8, c[0x0][0x398] ;  /* 0x00007300ff0877ac */ /* 0x000f220008000800 */
[----:B0-----:R-:W-:Y:S01]  /*4f720*/  IADD3 R8, P6, PT, R4, R2, RZ ;  /* 0x0000000204087210 */ /* 0x001fe20007fde0ff */
[----:B------:R-:W0:Y:S01]  /*4f730*/  LDCU UR10, c[0x0][0x398] ;  /* 0x00007300ff0a77ac */ /* 0x000e220008000800 */
[----:B------:R-:W-:Y:S01]  /*4f740*/  F2FP.SATFINITE.E5M2.F32.PACK_AB_MERGE_C R40, R41, R40, RZ ;  /* 0x000000282928723e */ /* 0x000fe200048060ff */
[----:B------:R-:W3:Y:S02]  /*4f750*/  LDL.LU R83, [R1+0x2a0] ;  /* 0x0002a00001537983 */ /* 0x000ee40000300800 */
[----:B------:R-:W-:Y:S01]  /*4f760*/  IMAD.X R9, R10, 0x1, R71, P6 ;  /* 0x000000010a097824 */ /* 0x000fe200030e0647 */
[----:B-----5:R-:W-:Y:S01]  /*4f770*/  IADD3 R6, P6, PT, R4, R68, RZ ;  /* 0x0000004404067210 */ /* 0x020fe20007fde0ff */
[----:B------:R-:W5:Y:S04]  /*4f780*/  LDL.LU R84, [R1+0x2a4] ;  /* 0x0002a40001547983 */ /* 0x000f680000300800 */
[----:B------:R-:W-:Y:S01]  /*4f790*/  IMAD.X R7, R10, 0x1, R3, P6 ;  /* 0x000000010a077824 */ /* 0x000fe200030e0603 */
[----:B------:R0:W-:Y:S01]  /*4f7a0*/  @P2 STG.E.U8 desc[UR14][R8.64], R12 ;  /* 0x0000000c08002986 */ /* 0x0001e2000c10110e */
[----:B------:R-:W-:Y:S01]  /*4f7b0*/  ISETP.GE.AND P2, PT, R5, UR4, PT ;  /* 0x0000000405007c0c */ /* 0x000fe2000bf46270 */
[----:B------:R-:W0:Y:S01]  /*4f7c0*/  LDCU UR4, c[0x0][0x398] ;  /* 0x00007300ff0477ac */ /* 0x000e220008000800 */
[----:B-1----:R-:W-:Y:S01]  /*4f7d0*/  ISETP.LT.AND P3, PT, R89, UR6, !P3 ;  /* 0x0000000659007c0c */ /* 0x002fe2000df61270 */
[----:B------:R-:W-:Y:S01]  /*4f7e0*/  VIADD R5, R4, UR28 ;  /* 0x0000001c04057c36 */ /* 0x000fe20008000000 */
[----:B------:R1:W-:Y:S01]  /*4f7f0*/  @P5 STG.E.U8 desc[UR14][R6.64], R14 ;  /* 0x0000000e06005986 */ /* 0x0003e2000c10110e */
[----:B----4-:R-:W-:Y:S01]  /*4f800*/  ISETP.LT.AND P5, PT, R66, UR8, !P4 ;  /* 0x0000000842007c0c */ /* 0x010fe2000e7a1270 */
[----:B------:R-:W4:Y:S01]  /*4f810*/  LDCU UR6, c[0x0][0x398] ;  /* 0x00007300ff0677ac */ /* 0x000f220008000800 */
[----:B0-----:R-:W-:Y:S01]  /*4f820*/  IADD3 R8, P6, PT, R4, R70, RZ ;  /* 0x0000004604087210 */ /* 0x001fe20007fde0ff */
[----:B------:R-:W0:Y:S01]  /*4f830*/  LDCU UR8, c[0x0][0x398] ;  /* 0x00007300ff0877ac */ /* 0x000e220008000800 */
[----:B------:R-:W-:-:S03]  /*4f840*/  SHF.R.S32.HI R11, RZ, 0x1f, R5 ;  /* 0x0000001fff0b7819 */ /* 0x000fc60000011405 */
[----:B------:R-:W-:Y:S01]  /*4f850*/  IMAD.X R9, R10, 0x1, R69, P6 ;  /* 0x000000010a097824 */ /* 0x000fe200030e0645 */
[----:B-1----:R-:W-:Y:S02]  /*4f860*/  IADD3 R6, P6, PT, R5, R0, RZ ;  /* 0x0000000005067210 */ /* 0x002fe40007fde0ff */
[----:B------:R-:W-:-:S03]  /*4f870*/  PRMT R4, R13, 0x9910, RZ ;  /* 0x000099100d047816 */ /* 0x000fc600000000ff */
[----:B------:R-:W-:Y:S01]  /*4f880*/  IMAD.X R7, R11, 0x1, R72, P6 ;  /* 0x000000010b077824 */ /* 0x000fe200030e0648 */
[----:B------:R-:W-:Y:S01]  /*4f890*/  SHF.R.S32.HI R4, RZ, 0x8, R4 ;  /* 0x00000008ff047819 */ /* 0x000fe20000011404 */
[----:B------:R1:W-:Y:S01]  /*4f8a0*/  @P3 STG.E.U8 desc[UR14][R8.64], R40 ;  /* 0x0000002808003986 */ /* 0x0003e2000c10110e */
[----:B------:R-:W-:Y:S01]  /*4f8b0*/  ISETP.LT.AND P3, PT, R91, UR10, !P4 ;  /* 0x0000000a5b007c0c */ /* 0x000fe2000e761270 */
[----:B------:R-:W0:Y:S02]  /*4f8c0*/  LDCU UR10, c[0x0][0x398] ;  /* 0x00007300ff0a77ac */ /* 0x000e240008000800 */
[----:B------:R4:W-:Y:S01]  /*4f8d0*/  @P5 STG.E.U8 desc[UR14][R6.64], R4 ;  /* 0x0000000406005986 */ /* 0x0009e2000c10110e */
[----:B------:R-:W-:Y:S01]  /*4f8e0*/  ISETP.LT.AND P5, PT, R67, UR4, !P4 ;  /* 0x0000000443007c0c */ /* 0x000fe2000e7a1270 */
[----:B------:R-:W0:Y:S01]  /*4f8f0*/  LDCU UR4, c[0x0][0x39c] ;  /* 0x00007380ff0477ac */ /* 0x000e220008000800 */
[----:B-1----:R-:W-:Y:S02]  /*4f900*/  IADD3 R8, P6, PT, R5, R2, RZ ;  /* 0x0000000205087210 */ /* 0x002fe40007fde0ff */
[----:B------:R-:W-:-:S03]  /*4f910*/  PRMT R10, R12, 0x9910, RZ ;  /* 0x000099100c0a7816 */ /* 0x000fc600000000ff */
[----:B------:R-:W-:Y:S01]  /*4f920*/  IMAD.X R9, R11, 0x1, R71, P6 ;  /* 0x000000010b097824 */ /* 0x000fe200030e0647 */
[----:B----4-:R-:W-:Y:S02]  /*4f930*/  IADD3 R6, P6, PT, R5, R68, RZ ;  /* 0x0000004405067210 */ /* 0x010fe40007fde0ff */
[----:B------:R-:W-:Y:S02]  /*4f940*/  PRMT R4, R14, 0x9910, RZ ;  /* 0x000099100e047816 */ /* 0x000fe400000000ff */
[----:B------:R-:W-:Y:S01]  /*4f950*/  SHF.R.S32.HI R10, RZ, 0x8, R10 ;  /* 0x00000008ff0a7819 */ /* 0x000fe2000001140a */
[----:B------:R-:W-:Y:S01]  /*4f960*/  IMAD.X R7, R11, 0x1, R3, P6 ;  /* 0x000000010b077824 */ /* 0x000fe200030e0603 */
[----:B------:R-:W-:Y:S02]  /*4f970*/  SHF.R.S32.HI R4, RZ, 0x8, R4 ;  /* 0x00000008ff047819 */ /* 0x000fe40000011404 */
[----:B------:R-:W-:Y:S01]  /*4f980*/  ISETP.LT.AND P4, PT, R89, UR6, !P4 ;  /* 0x0000000659007c0c */ /* 0x000fe2000e781270 */
[----:B------:R1:W-:Y:S01]  /*4f990*/  @P5 STG.E.U8 desc[UR14][R8.64], R10 ;  /* 0x0000000a08005986 */ /* 0x0003e2000c10110e */
[----:B------:R-:W-:Y:S01]  /*4f9a0*/  PRMT R13, R40, 0x9910, RZ ;  /* 0x00009910280d7816 */ /* 0x000fe200000000ff */
[----:B------:R-:W4:Y:S02]  /*4f9b0*/  LDCU UR6, c[0x0][0x39c] ;  /* 0x00007380ff0677ac */ /* 0x000f240008000800 */
[----:B------:R-:W-:Y:S01]  /*4f9c0*/  @P3 STG.E.U8 desc[UR14][R6.64], R4 ;  /* 0x0000000406003986 */ /* 0x000fe2000c10110e */
[----:B------:R-:W-:-:S02]  /*4f9d0*/  SHF.R.S32.HI R13, RZ, 0x8, R13 ;  /* 0x00000008ff0d7819 */ /* 0x000fc4000001140d */
[----:B-1----:R-:W-:-:S05]  /*4f9e0*/  IADD3 R10, P3, PT, R5, R70, RZ ;  /* 0x00000046050a7210 */ /* 0x002fca0007f7e0ff */
[----:B------:R-:W-:-:S05]  /*4f9f0*/  IMAD.X R11, R11, 0x1, R69, P3 ;  /* 0x000000010b0b7824 */ /* 0x000fca00018e0645 */
[----:B------:R3:W-:Y:S01]  /*4fa00*/  @P4 STG.E.U8 desc[UR14][R10.64], R13 ;  /* 0x0000000d0a004986 */ /* 0x0007e2000c10110e */
[----:B--2---:R-:W-:-:S03]  /*4fa10*/  F2FP.SATFINITE.E5M2.F32.PACK_AB_MERGE_C R14, R86, R85, RZ ;  /* 0x00000055560e723e */ /* 0x004fc600048060ff */
[----:B------:R-:W2:Y:S04]  /*4fa20*/  LDL.LU R85, [R1+0x1a0] ;  /* 0x0001a00001557983 */ /* 0x000ea80000300800 */
[----:B------:R-:W2:Y:S01]  /*4fa30*/  LDL.LU R86, [R1+0x1a4] ;  /* 0x0001a40001567983 */ /* 0x000ea20000300800 */
[----:B---3--:R-:W-:-:S03]  /*4fa40*/  F2FP.SATFINITE.E5M2.F32.PACK_AB_MERGE_C R13, R90, R87, RZ ;  /* 0x000000575a0d723e */ /* 0x008fc600048060ff */
[----:B------:R-:W3:Y:S04]  /*4fa50*/  LDL.LU R87, [R1+0xa0] ;  /* 0x0000a00001577983 */ /* 0x000ee80000300800 */
[----:B------:R-:W3:Y:S01]  /*4fa60*/  LDL.LU R90, [R1+0xa4] ;  /* 0x0000a400015a7983 */ /* 0x000ee20000300800 */
[----:B------:R-:W-:Y:S01]  /*4fa70*/  VIADD R4, R5, UR28 ;  /* 0x0000001c05047c36 */ /* 0x000fe20008000000 */
[----:B0-----:R-:W-:Y:S01]  /*4fa80*/  ISETP.LT.AND P5, PT, R66, UR8, !P0 ;  /* 0x0000000842007c0c */ /* 0x001fe2000c7a1270 */
[----:B------:R-:W-:Y:S01]  /*4fa90*/  VIADD R12, R88, 0x28 ;  /* 0x00000028580c7836 */ /* 0x000fe20000000000 */
[----:B------:R-:W-:Y:S01]  /*4faa0*/  ISETP.LT.AND P6, PT, R67, UR12, !P0 ;  /* 0x0000000c43007c0c */ /* 0x000fe2000c7c1270 */
[----:B------:R-:W0:Y:S01]  /*4fab0*/  LDCU UR8, c[0x0][0x398] ;  /* 0x00007300ff0877ac */ /* 0x000e220008000800 */
[----:B------:R-:W-:-:S02]  /*4fac0*/  SHF.R.S32.HI R5, RZ, 0x1f, R4 ;  /* 0x0000001fff057819 */ /* 0x000fc40000011404 */
[C---:B------:R-:W-:Y:S01]  /*4fad0*/  IADD3 R8, P3, PT, R4.reuse, R0, RZ ;  /* 0x0000000004087210 */ /* 0x040fe20007f7e0ff */
[----:B------:R-:W1:Y:S04]  /*4fae0*/  LDCU UR12, c[0x0][0x398] ;  /* 0x00007300ff0c77ac */ /* 0x000e680008000800 */
[----:B------:R-:W-:Y:S01]  /*4faf0*/  IMAD.X R9, R5, 0x1, R72, P3 ;  /* 0x0000000105097824 */ /* 0x000fe200018e0648 */
[----:B------:R-:W-:-:S05]  /*4fb00*/  IADD3 R6, P3, PT, R4, R2, RZ ;  /* 0x0000000204067210 */ /* 0x000fca0007f7e0ff */
[----:B------:R-:W-:Y:S01]  /*4fb10*/  IMAD.X R7, R5, 0x1, R71, P3 ;  /* 0x0000000105077824 */ /* 0x000fe200018e0647 */
[----:B------:R-:W-:Y:S01]  /*4fb20*/  ISETP.GE.AND P3, PT, R12, UR4, PT ;  /* 0x000000040c007c0c */ /* 0x000fe2000bf66270 */
[----:B------:R-:W0:Y:S01]  /*4fb30*/  LDCU UR4, c[0x0][0x398] ;  /* 0x00007300ff0477ac */ /* 0x000e220008000800 */
[----:B------:R1:W-:Y:S01]  /*4fb40*/  @P5 STG.E.U8 desc[UR14][R8.64], R15 ;  /* 0x0000000f08005986 */ /* 0x0003e2000c10110e */
[----:B------:R-:W-:Y:S02]  /*4fb50*/  ISETP.LT.AND P5, PT, R91, UR10, !P0 ;  /* 0x0000000a5b007c0c */ /* 0x000fe4000c7a1270 */
[----:B------:R-:W-:Y:S01]  /*4fb60*/  ISETP.LT.AND P4, PT, R89, UR16, !P0 ;  /* 0x0000001059007c0c */ /* 0x000fe2000c781270 */
[----:B------:R4:W-:Y:S01]  /*4fb70*/  @P6 STG.E.U8 desc[UR14][R6.64], R14 ;  /* 0x0000000e06006986 */ /* 0x0009e2000c10110e */
[----:B------:R-:W-:Y:S01]  /*4fb80*/  F2FP.SATFINITE.E5M2.F32.PACK_AB_MERGE_C R42, R43, R42, RZ ;  /* 0x0000002a2b2a723e */ /* 0x000fe200048060ff */
[----:B------:R-:W0:Y:S01]  /*4fb90*/  LDCU UR10, c[0x0][0x398] ;  /* 0x00007300ff0a77ac */ /* 0x000e220008000800 */
[----:B------:R-:W-:-:S02]  /*4fba0*/  PRMT R11, R15, 0x9910, RZ ;  /* 0x000099100f0b7816 */ /* 0x000fc400000000ff */
[----:B------:R-:W-:Y:S01]  /*4fbb0*/  PRMT R10, R14, 0x9910, RZ ;  /* 0x000099100e0a7816 */ /* 0x000fe200000000ff */
[----:B------:R-:W0:Y:S01]  /*4fbc0*/  LDCU UR16, c[0x0][0x398] ;  /* 0x00007300ff1077ac */ /* 0x000e220008000800 */
[----:B-1----:R-:W-:Y:S01]  /*4fbd0*/  IADD3 R8, P0, PT, R4, R68, RZ ;  /* 0x0000004404087210 */ /* 0x002fe20007f1e0ff */
[----:B----4-:R-:W-:Y:S01]  /*4fbe0*/  VIADD R7, R88, 0x29 ;  /* 0x0000002958077836 */ /* 0x010fe20000000000 */
[----:B------:R-:W-:-:S03]  /*4fbf0*/  IADD3 R6, P6, PT, R4, R70, RZ ;  /* 0x0000004604067210 */ /* 0x000fc60007fde0ff */
[----:B------:R-:W-:Y:S02]  /*4fc00*/  IMAD.X R9, R5, 0x1, R3, P0 ;  /* 0x0000000105097824 */ /* 0x000fe400000e0603 */
[----:B------:R-:W-:Y:S01]  /*4fc10*/  VIADD R4, R4, UR28 ;  /* 0x0000001c04047c36 */ /* 0x000fe20008000000 */
[----:B------:R-:W-:Y:S01]  /*4fc20*/  ISETP.GE.AND P0, PT, R7, UR6, PT ;  /* 0x0000000607007c0c */ /* 0x000fe2000bf06270 */
[----:B------:R-:W-:Y:S01]  /*4fc30*/  IMAD.X R7, R5, 0x1, R69, P6 ;  /* 0x0000000105077824 */ /* 0x000fe200030e0645 */
[----:B------:R1:W-:Y:S01]  /*4fc40*/  @P5 STG.E.U8 desc[UR14][R8.64], R13 ;  /* 0x0000000d08005986 */ /* 0x0003e2000c10110e */
[----:B------:R-:W4:Y:S01]  /*4fc50*/  LDCU UR6, c[0x0][0x398] ;  /* 0x00007300ff0677ac */ /* 0x000f220008000800 */
[----:B------:R-:W-:Y:S02]  /*4fc60*/  SHF.R.S32.HI R5, RZ, 0x1f, R4 ;  /* 0x0000001fff057819 */ /* 0x000fe40000011404 */
[----:B------:R4:W-:Y:S01]  /*4fc70*/  @P4 STG.E.U8 desc[UR14][R6.64], R42 ;  /* 0x0000002a06004986 */ /* 0x0009e2000c10110e */
[----:B0-----:R-:W-:Y:S01]  /*4fc80*/  ISETP.LT.AND P5, PT, R66, UR4, !P2 ;  /* 0x0000000442007c0c */ /* 0x001fe2000d7a1270 */
[----:B------:R-:W0:Y:S01]  /*4fc90*/  LDCU UR4, c[0x0][0x39c] ;  /* 0x00007380ff0477ac */ /* 0x000e220008000800 */
[----:B------:R-:W-:-:S02]  /*4fca0*/  ISETP.LT.AND P4, PT, R67, UR8, !P2 ;  /* 0x0000000843007c0c */ /* 0x000fc4000d781270 */
[----:B------:R-:W-:Y:S01]  /*4fcb0*/  SHF.R.S32.HI R11, RZ, 0x8, R11 ;  /* 0x00000008ff0b7819 */ /* 0x000fe2000001140b */
[----:B------:R-:W0:Y:S01]  /*4fcc0*/  LDCU UR8, c[0x0][0x398] ;  /* 0x00007300ff0877ac */ /* 0x000e220008000800 */
[----:B-1----:R-:W-:-:S05]  /*4fcd0*/  IADD3 R8, P6, PT, R4, R0, RZ ;  /* 0x0000000004087210 */ /* 0x002fca0007fde0ff */
[----:B------:R-:W-:Y:S01]  /*4fce0*/  IMAD.X R9, R5, 0x1, R72, P6 ;  /* 0x0000000105097824 */ /* 0x000fe200030e0648 */
[----:B----4-:R-:W-:Y:S02]  /*4fcf0*/  IADD3 R6, P6, PT, R4, R2, RZ ;  /* 0x0000000204067210 */ /* 0x010fe40007fde0ff */
[----:B------:R-:W-:-:S03]  /*4fd00*/  SHF.R.S32.HI R10, RZ, 0x8, R10 ;  /* 0x00000008ff0a7819 */ /* 0x000fc6000001140a */
[----:B------:R-:W-:Y:S01]  /*4fd10*/  IMAD.X R7, R5, 0x1, R71, P6 ;  /* 0x0000000105077824 */ /* 0x000fe200030e0647 */
[----:B------:R-:W-:Y:S04]  /*4fd20*/  @P5 STG.E.U8 desc[UR14][R8.64], R11 ;  /* 0x0000000b08005986 */ /* 0x000fe8000c10110e */
[----:B------:R1:W-:Y:S01]  /*4fd30*/  @P4 STG.E.U8 desc[UR14][R6.64], R10 ;  /* 0x0000000a06004986 */ /* 0x0003e2000c10110e */
[----:B------:R-:W-:Y:S01]  /*4fd40*/  ISETP.LT.AND P4, PT, R91, UR6, !P2 ;  /* 0x000000065b007c0c */ /* 0x000fe2000d781270 */
[----:B------:R-:W4:Y:S01]  /*4fd50*/  LDCU UR6, c[0x0][0x39c] ;  /* 0x00007380ff0677ac */ /* 0x000f220008000800 */
[----:B------:R-:W-:Y:S02]  /*4fd60*/  ISETP.LT.AND P2, PT, R89, UR10, !P2 ;  /* 0x0000000a59007c0c */ /* 0x000fe4000d741270 */
[----:B------:R-:W-:Y:S01]  /*4fd70*/  PRMT R13, R13, 0x9910, RZ ;  /* 0x000099100d0d7816 */ /* 0x000fe200000000ff */
[----:B------:R-:W0:Y:S01]  /*4fd80*/  LDCU UR10, c[0x0][0x398] ;  /* 0x00007300ff0a77ac */ /* 0x000e220008000800 */
[----:B-1----:R-:W-:-:S02]  /*4fd90*/  IADD3 R10, P6, PT, R4, R68, RZ ;  /* 0x00000044040a7210 */ /* 0x002fc40007fde0ff */
[----:B------:R-:W-:-:S03]  /*4fda0*/  PRMT R12, R42, 0x9910, RZ ;  /* 0x000099102a0c7816 */ /* 0x000fc600000000ff */
[C---:B------:R-:W-:Y:S01]  /*4fdb0*/  IMAD.X R11, R5.reuse, 0x1, R3, P6 ;  /* 0x00000001050b7824 */ /* 0x040fe200030e0603 */
[----:B------:R-:W-:Y:S02]  /*4fdc0*/  IADD3 R8, P6, PT, R4, R70, RZ ;  /* 0x0000004604087210 */ /* 0x000fe40007fde0ff */
[----:B------:R-:W-:Y:S02]  /*4fdd0*/  SHF.R.S32.HI R13, RZ, 0x8, R13 ;  /* 0x00000008ff0d7819 */ /* 0x000fe4000001140d */
[----:B------:R-:W-:Y:S01]  /*4fde0*/  SHF.R.S32.HI R12, RZ, 0x8, R12 ;  /* 0x00000008ff0c7819 */ /* 0x000fe2000001140c */
[----:B------:R-:W-:Y:S01]  /*4fdf0*/  IMAD.X R9, R5, 0x1, R69, P6 ;  /* 0x0000000105097824 */ /* 0x000fe200030e0645 */
[----:B-----5:R-:W-:Y:S01]  /*4fe00*/  F2FP.SATFINITE.E5M2.F32.PACK_AB_MERGE_C R14, R84, R83, RZ ;  /* 0x00000053540e723e */ /* 0x020fe200048060ff */
[----:B------:R2:W-:Y:S04]  /*4fe10*/  @P4 STG.E.U8 desc[UR14][R10.64], R13 ;  /* 0x0000000d0a004986 */ /* 0x0005e8000c10110e */
[----:B------:R-:W5:Y:S04]  /*4fe20*/  LDL.LU R83, [R1+0x2a8] ;  /* 0x0002a80001537983 */ /* 0x000f680000300800 */
[----:B------:R-:W5:Y:S04]  /*4fe30*/  LDL.LU R84, [R1+0x2ac] ;  /* 0x0002ac0001547983 */ /* 0x000f680000300800 */
        /* <DEDUP_REMOVED lines=8> */
[----:B------:R-:W-:Y:S01]  /*4fec0*/  ISETP.LT.AND P5, PT, R66, UR12, !P3 ;  /* 0x0000000c42007c0c */ /* 0x000fe2000dfa1270 */
[----:B------:R-:W-:Y:S01]  /*4fed0*/  VIADD R10, R88, 0x2b ;  /* 0x0000002b580a7836 */ /* 0x000fe20000000000 */
[----:B0-----:R-:W-:Y:S01]  /*4fee0*/  ISETP.LT.AND P2, PT, R67, UR8, !P3 ;  /* 0x0000000843007c0c */ /* 0x001fe2000df41270 */
[----:B------:R-:W0:Y:S01]  /*4fef0*/  LDCU UR8, c[0x0][0x398] ;  /* 0x00007300ff0877ac */ /* 0x000e220008000800 */
[----:B------:R-:W-:Y:S01]  /*4ff00*/  SHF.R.S32.HI R7, RZ, 0x1f, R6 ;  /* 0x0000001fff077819 */ /* 0x000fe20000011406 */
[----:B------:R-:W3:Y:S01]  /*4ff10*/  LDL.LU R79, [R1+0x2b0] ;  /* 0x0002b000014f7983 */ /* 0x000ee20000300800 */
[C---:B------:R-:W-:Y:S01]  /*4ff20*/  IADD3 R4, P6, PT, R6.reuse, R0, RZ ;  /* 0x0000000006047210 */ /* 0x040fe20007fde0ff */
[----:B------:R-:W1:Y:S01]  /*4ff30*/  LDCU UR12, c[0x0][0x398] ;  /* 0x00007300ff0c77ac */ /* 0x000e620008000800 */
[----:B------:R-:W-:Y:S01]  /*4ff40*/  F2FP.SATFINITE.E5M2.F32.PACK_AB_MERGE_C R44, R45, R44, RZ ;  /* 0x0000002c2d2c723e */ /* 0x000fe200048060ff */
[----:B------:R-:W3:Y:S02]  /*4ff50*/  LDL.LU R80, [R1+0x2b4] ;  /* 0x0002b40001507983 */ /* 0x000ee40000300800 */
[----:B------:R-:W-:Y:S01]  /*4ff60*/  IMAD.X R5, R7, 0x1, R72, P6 ;  /* 0x0000000107057824 */ /* 0x000fe200030e0648 */
[----:B------:R-:W-:Y:S01]  /*4ff70*/  IADD3 R8, P6, PT, R6, R2, RZ ;  /* 0x0000000206087210 */ /* 0x000fe20007fde0ff */
[----:B------:R-:W3:Y:S04]  /*4ff80*/  LDL.LU R81, [R1+0x1b0] ;  /* 0x0001b00001517983 */ /* 0x000ee80000300800 */
[----:B------:R0:W-:Y:S01]  /*4ff90*/  @P5 STG.E.U8 desc[UR14][R4.64], R14 ;  /* 0x0000000e04005986 */ /* 0x0001e2000c10110e */
[----:B------:R-:W-:Y:S01]  /*4ffa0*/  ISETP.LT.AND P5, PT, R91, UR16, !P3 ;  /* 0x000000105b007c0c */ /* 0x000fe2000dfa1270 */
[----:B------:R-:W-:Y:S01]  /*4ffb0*/  IMAD.X R9, R7, 0x1, R71, P6 ;  /* 0x0000000107097824 */ /* 0x000fe200030e0647 */
[----:B------:R-:W1:Y:S01]  /*4ffc0*/  LDCU UR16, c[0x0][0x398] ;  /* 0x00007300ff1077ac */ /* 0x000e620008000800 */
[----:B------:R-:W3:Y:S01]  /*4ffd0*/  LDL.LU R82, [R1+0x1b4] ;  /* 0x0001b40001527983 */ /* 0x000ee20000300800 */
[----:B0-----:R-:W-:-:S05]  /*4ffe0*/  VIADD R4, R88, 0x2a ;  /* 0x0000002a58047836 */ /* 0x001fca0000000000 */
[----:B------:R-:W-:Y:S01]  /*4fff0*/  ISETP.GE.AND P4, PT, R4, UR4, PT ;  /* 0x0000000404007c0c */ /* 0x000fe2000bf86270 */
[----:B------:R0:W-:Y:S01]  /*50000*/  @P2 STG.E.U8 desc[UR14][R8.64], R11 ;  /* 0x0000000b08002986 */ /* 0x0001e2000c10110e */
[C---:B------:R-:W-:Y:S01]  /*50010*/  IADD3 R4, P6, PT, R6.reuse, R68, RZ ;  /* 0x0000004406047210 */ /* 0x040fe20007fde0ff */
[----:B------:R-:W1:Y:S04]  /*50020*/  LDCU UR4, c[0x0][0x398] ;  /* 0x00007300ff0477ac */ /* 0x000e680008000800 */
[----:B------:R-:W-:Y:S01]  /*50030*/  IMAD.X R5, R7, 0x1, R3, P6 ;  /* 0x0000000107057824 */ /* 0x000fe200030e0603 */
[----:B------:R-:W-:Y:S01]  /*50040*/  ISETP.LT.AND P3, PT, R89, UR8, !P3 ;  /* 0x0000000859007c0c */ /* 0x000fe2000df61270 */
[----:B------:R-:W1:Y:S03]  /*50050*/  LDCU UR8, c[0x0][0x398] ;  /* 0x00007300ff0877ac */ /* 0x000e660008000800 */
[----:B------:R1:W-:Y:S01]  /*50060*/  @P5 STG.E.U8 desc[UR14][R4.64], R12 ;  /* 0x0000000c04005986 */ /* 0x0003e2000c10110e */
[----:B0-----:R-:W-:-:S02]  /*50070*/  IADD3 R8, P6, PT, R6, R70, RZ ;  /* 0x0000004606087210 */ /* 0x001fc40007fde0ff */
[----:B------:R-:W-:Y:S01]  /*50080*/  ISETP.LT.AND P5, PT, R66, UR10, !P0 ;  /* 0x0000000a42007c0c */ /* 0x000fe2000c7a1270 */
[----:B------:R-:W0:Y:S01]  /*50090*/  LDCU UR10, c[0x0][0x398] ;  /* 0x00007300ff0a77ac */ /* 0x000e220008000800 */
[----:B----4-:R-:W-:Y:S01]  /*500a0*/  ISETP.GE.AND P2, PT, R10, UR6, PT ;  /* 0x000000060a007c0c */ /* 0x010fe2000bf46270 */
[----:B------:R-:W-:Y:S01]  /*500b0*/  IMAD.X R9, R7, 0x1, R69, P6 ;  /* 0x0000000107097824 */ /* 0x000fe200030e0645 */
[----:B------:R-:W4:Y:S01]  /*500c0*/  LDCU UR6, c[0x0][0x398] ;  /* 0x00007300ff0677ac */ /* 0x000f220008000800 */
[----:B-1----:R-:W-:Y:S01]  /*500d0*/  VIADD R5, R6, UR28 ;  /* 0x0000001c06057c36 */ /* 0x002fe20008000000 */
[----:B------:R-:W-:-:S04]  /*500e0*/  PRMT R4, R14, 0x9910, RZ ;  /* 0x000099100e047816 */ /* 0x000fc800000000ff */
[----:B------:R-:W-:Y:S02]  /*500f0*/  SHF.R.S32.HI R10, RZ, 0x1f, R5 ;  /* 0x0000001fff0a7819 */ /* 0x000fe40000011405 */
[----:B------:R-:W-:Y:S02]  /*50100*/  IADD3 R6, P6, PT, R5, R0, RZ ;  /* 0x0000000005067210 */ /* 0x000fe40007fde0ff */
[----:B------:R-:W-:-:S03]  /*50110*/  SHF.R.S32.HI R4, RZ, 0x8, R4 ;  /* 0x00000008ff047819 */ /* 0x000fc60000011404 */
[----:B------:R-:W-:Y:S01]  /*50120*/  IMAD.X R7, R10, 0x1, R72, P6 ;  /* 0x000000010a077824 */ /* 0x000fe200030e0648 */
[----:B------:R-:W-:Y:S04]  /*50130*/  @P3 STG.E.U8 desc[UR14][R8.64], R44 ;  /* 0x0000002c08003986 */ /* 0x000fe8000c10110e */
[----:B------:R1:W-:Y:S02]  /*50140*/  @P5 STG.E.U8 desc[UR14][R6.64], R4 ;  /* 0x0000000406005986 */ /* 0x0003e4000c10110e */
[----:B-1----:R-:W-:Y:S02]  /*50150*/  PRMT R4, R12, 0x9910, RZ ;  /* 0x000099100c047816 */ /* 0x002fe400000000ff */
[----:B-----5:R-:W-:Y:S02]  /*50160*/  F2FP.SATFINITE.E5M2.F32.PACK_AB_MERGE_C R13, R84, R83, RZ ;  /* 0x00000053540d723e */ /* 0x020fe400048060ff */
[----:B------:R-:W5:Y:S04]  /*50170*/  LDL.LU R83, [R1+0x2b8] ;  /* 0x0002b80001537983 */ /* 0x000f680000300800 */
[----:B------:R-:W5:Y:S01]  /*50180*/  LDL.LU R84, [R1+0x2bc] ;  /* 0x0002bc0001547983 */ /* 0x000f620000300800 */
[----:B--2---:R-:W-:-:S03]  /*50190*/  F2FP.SATFINITE.E5M2.F32.PACK_AB_MERGE_C R12, R86, R85, RZ ;  /* 0x00000055560c723e */ /* 0x004fc600048060ff */
[----:B------:R-:W2:Y:S04]  /*501a0*/  LDL.LU R85, [R1+0x1b8] ;  /* 0x0001b80001557983 */ /* 0x000ea80000300800 */
[----:B------:R-:W2:Y:S01]  /*501b0*/  LDL.LU R86, [R1+0x1bc] ;  /* 0x0001bc0001567983 */ /* 0x000ea20000300800 */
[----:B---3--:R-:W-:-:S03]  /*501c0*/  F2FP.SATFINITE.E5M2.F32.PACK_AB_MERGE_C R14, R90, R87, RZ ;  /* 0x000000575a0e723e */ /* 0x008fc600048060ff */
[----:B------:R-:W3:Y:S04]  /*501d0*/  LDL.LU R87, [R1+0xb0] ;  /* 0x0000b00001577983 */ /* 0x000ee80000300800 */
[----:B------:R-:W3:Y:S01]  /*501e0*/  LDL.LU R90, [R1+0xb4] ;  /* 0x0000b400015a7983 */ /* 0x000ee20000300800 */
[----:B------:R-:W-:Y:S02]  /*501f0*/  IADD3 R8, P6, PT, R5, R2, RZ ;  /* 0x0000000205087210 */ /* 0x000fe40007fde0ff */
[----:B------:R-:W-:Y:S01]  /*50200*/  ISETP.LT.AND P5, PT, R67, UR4, !P0 ;  /* 0x0000000443007c0c */ /* 0x000fe2000c7a1270 */
[----:B------:R-:W1:Y:S01]  /*50210*/  LDCU UR4, c[0x0][0x39c] ;  /* 0x00007380ff0477ac */ /* 0x000e620008000800 */
[----:B----4-:R-:W-:Y:S01]  /*50220*/  ISETP.LT.AND P3, PT, R91, UR6, !P0 ;  /* 0x000000065b007c0c */ /* 0x010fe2000c761270 */
[----:B------:R-:W-:Y:S01]  /*50230*/  IMAD.X R9, R10, 0x1, R71, P6 ;  /* 0x000000010a097824 */ /* 0x000fe200030e0647 */
[----:B------:R-:W-:Y:S01]  /*50240*/  PRMT R11, R11, 0x9910, RZ ;  /* 0x000099100b0b7816 */ /* 0x000fe200000000ff */
[----:B------:R-:W4:Y:S01]  /*50250*/  LDCU UR6, c[0x0][0x398] ;  /* 0x00007300ff0677ac */ /* 0x000f220008000800 */
[----:B------:R-:W-:-:S02]  /*50260*/  IADD3 R6, P6, PT, R5, R68, RZ ;  /* 0x0000004405067210 */ /* 0x000fc40007fde0ff */
[----:B------:R-:W-:Y:S02]  /*50270*/  SHF.R.S32.HI R11, RZ, 0x8, R11 ;  /* 0x00000008ff0b7819 */ /* 0x000fe4000001140b */
[----:B------:R-:W-:Y:S01]  /*50280*/  SHF.R.S32.HI R4, RZ, 0x8, R4 ;  /* 0x00000008ff047819 */ /* 0x000fe20000011404 */
[----:B------:R-:W-:Y:S01]  /*50290*/  IMAD.X R7, R10, 0x1, R3, P6 ;  /* 0x000000010a077824 */ /* 0x000fe200030e0603 */
[----:B------:R-:W-:Y:S01]  /*502a0*/  ISETP.LT.AND P0, PT, R89, UR8, !P0 ;  /* 0x0000000859007c0c */ /* 0x000fe2000c701270 */
[----:B------:R1:W-:Y:S01]  /*502b0*/  @P5 STG.E.U8 desc[UR14][R8.64], R11 ;  /* 0x0000000b08005986 */ /* 0x0003e2000c10110e */
[----:B------:R-:W4:Y:S03]  /*502c0*/  LDCU UR8, c[0x0][0x398] ;  /* 0x00007300ff0877ac */ /* 0x000f260008000800 */
[----:B------:R4:W-:Y:S01]  /*502d0*/  @P3 STG.E.U8 desc[UR14][R6.64], R4 ;  /* 0x0000000406003986 */ /* 0x0009e2000c10110e */
[----:B0-----:R-:W-:Y:S01]  /*502e0*/  ISETP.LT.AND P5, PT, R66, UR10, !P4 ;  /* 0x0000000a42007c0c */ /* 0x001fe2000e7a1270 */
[----:B------:R-:W0:Y:S01]  /*502f0*/  LDCU UR10, c[0x0][0x398] ;  /* 0x00007300ff0a77ac */ /* 0x000e220008000800 */
[----:B-1----:R-:W-:-:S02]  /*50300*/  IADD3 R8, P3, PT, R5, R70, RZ ;  /* 0x0000004605087210 */ /* 0x002fc40007f7e0ff */
[----:B------:R-:W-:Y:S01]  /*50310*/  PRMT R11, R44, 0x9910, RZ ;  /* 0x000099102c0b7816 */ /* 0x000fe200000000ff */
[----:B----4-:R-:W-:Y:S02]  /*50320*/  VIADD R4, R5, UR28 ;  /* 0x0000001c05047c36 */ /* 0x010fe40008000000 */
        /* <DEDUP_REMOVED lines=10> */
[----:B------:R-:W4:Y:S02]  /*503d0*/  LDCU UR6, c[0x0][0x39c] ;  /* 0x00007380ff0677ac */ /* 0x000f240008000800 */
[----:B------:R0:W-:Y:S01]  /*503e0*/  @P5 STG.E.U8 desc[UR14][R6.64], R13 ;  /* 0x0000000d06005986 */ /* 0x0001e2000c10110e */
[----:B------:R-:W-:Y:S01]  /*503f0*/  ISETP.LT.AND P5, PT, R67, UR12, !P4 ;  /* 0x0000000c43007c0c */ /* 0x000fe2000e7a1270 */
[----:B------:R-:W0:Y:S01]  /*50400*/  LDCU UR12, c[0x0][0x398] ;  /* 0x00007300ff0c77ac */ /* 0x000e220008000800 */
[----:B------:R-:W4:Y:S01]  /*50410*/  LDCU UR4, c[0x0][0x39c] ;  /* 0x00007380ff0477ac */ /* 0x000f220008000800 */
[----:B-1----:R-:W-:-:S05]  /*50420*/  IADD3 R10, P6, PT, R4, R2, RZ ;  /* 0x00000002040a7210 */ /* 0x002fca0007fde0ff */
[----:B------:R-:W-:Y:S01]  /*50430*/  IMAD.X R11, R5, 0x1, R71, P6 ;  /* 0x00000001050b7824 */ /* 0x000fe200030e0647 */
[C---:B------:R-:W-:Y:S02]  /*50440*/  IADD3 R8, P6, PT, R4.reuse, R68, RZ ;  /* 0x0000004404087210 */ /* 0x040fe40007fde0ff */
[----:B------:R-:W-:Y:S01]  /*50450*/  ISETP.LT.AND P4, PT, R89, UR16, !P4 ;  /* 0x0000001059007c0c */ /* 0x000fe2000e781270 */
[----:B------:R-:W1:Y:S02]  /*50460*/  LDCU UR16, c[0x0][0x398] ;  /* 0x00007300ff1077ac */ /* 0x000e640008000800 */
[C---:B------:R-:W-:Y:S01]  /*50470*/  IMAD.X R9, R5.reuse, 0x1, R3, P6 ;  /* 0x0000000105097824 */ /* 0x040fe200030e0603 */
[----:B0-----:R-:W-:Y:S01]  /*50480*/  IADD3 R6, P6, PT, R4, R70, RZ ;  /* 0x0000004604067210 */ /* 0x001fe20007fde0ff */
[----:B------:R0:W-:Y:S04]  /*50490*/  @P5 STG.E.U8 desc[UR14][R10.64], R12 ;  /* 0x0000000c0a005986 */ /* 0x0001e8000c10110e */
[----:B------:R-:W-:Y:S01]  /*504a0*/  IMAD.X R7, R5, 0x1, R69, P6 ;  /* 0x0000000105077824 */ /* 0x000fe200030e0645 */
[----:B------:R-:W-:Y:S04]  /*504b0*/  @P0 STG.E.U8 desc[UR14][R8.64], R14 ;  /* 0x0000000e08000986 */ /* 0x000fe8000c10110e */
[----:B------:R1:W-:Y:S01]  /*504c0*/  @P4 STG.E.U8 desc[UR14][R6.64], R46 ;  /* 0x0000002e06004986 */ /* 0x0003e2000c10110e */
[----:B------:R-:W-:Y:S01]  /*504d0*/  ISETP.LT.AND P0, PT, R66, UR8, !P2 ;  /* 0x0000000842007c0c */ /* 0x000fe2000d701270 */
[----:B------:R-:W4:Y:S01]  /*504e0*/  LDCU UR8, c[0x0][0x398] ;  /* 0x00007300ff0877ac */ /* 0x000f220008000800 */
[----:B------:R-:W-:-:S02]  /*504f0*/  ISETP.LT.AND P5, PT, R67, UR10, !P2 ;  /* 0x0000000a43007c0c */ /* 0x000fc4000d7a1270 */
[----:B0-----:R-:W-:Y:S01]  /*50500*/  PRMT R11, R12, 0x9910, RZ ;  /* 0x000099100c0b7816 */ /* 0x001fe200000000ff */
[----:B------:R-:W-:Y:S01]  /*50510*/  VIADD R10, R88, 0x2d ;  /* 0x0000002d580a7836 */ /* 0x000fe20000000000 */
[----:B------:R-:W0:Y:S01]  /*50520*/  LDCU UR10, c[0x0][0x398] ;  /* 0x00007300ff0a77ac */ /* 0x000e220008000800 */
[----:B-1----:R-:W-:Y:S01]  /*50530*/  VIADD R6, R4, UR28 ;  /* 0x0000001c04067c36 */ /* 0x002fe20008000000 */
[----:B------:R-:W-:-:S04]  /*50540*/  PRMT R4, R13, 0x9910, RZ ;  /* 0x000099100d047816 */ /* 0x000fc800000000ff */
[----:B------:R-:W-:Y:S01]  /*50550*/  SHF.R.S32.HI R7, RZ, 0x1f, R6 ;  /* 0x0000001fff077819 */ /* 0x000fe20000011406 */
[----:B------:R-:W-:Y:S01]  /*50560*/  IMAD.MOV.U32 R12, RZ, RZ, R4 ;  /* 0x000000ffff0c7224 */ /* 0x000fe200078e0004 */
[C---:B------:R-:W-:Y:S02]  /*50570*/  IADD3 R8, P4, PT, R6.reuse, R0, RZ ;  /* 0x0000000006087210 */ /* 0x040fe40007f9e0ff */
[----:B------:R-:W-:Y:S02]  /*50580*/  IADD3 R4, P6, PT, R6, R2, RZ ;  /* 0x0000000206047210 */ /* 0x000fe40007fde0ff */
[----:B------:R-:W-:Y:S01]  /*50590*/  SHF.R.S32.HI R12, RZ, 0x8, R12 ;  /* 0x00000008ff0c7819 */ /* 0x000fe2000001140c */
[C---:B------:R-:W-:Y:S01]  /*505a0*/  IMAD.X R9, R7.reuse, 0x1, R72, P4 ;  /* 0x0000000107097824 */ /* 0x040fe200020e0648 */
[----:B------:R-:W-:Y:S01]  /*505b0*/  SHF.R.S32.HI R11, RZ, 0x8, R11 ;  /* 0x00000008ff0b7819 */ /* 0x000fe2000001140b */
[----:B------:R-:W-:Y:S01]  /*505c0*/  IMAD.X R5, R7, 0x1, R71, P6 ;  /* 0x0000000107057824 */ /* 0x000fe200030e0647 */
[----:B------:R-:W-:Y:S01]  /*505d0*/  ISETP.LT.AND P6, PT, R91, UR12, !P2 ;  /* 0x0000000c5b007c0c */ /* 0x000fe2000d7c1270 */
[----:B------:R-:W1:Y:S01]  /*505e0*/  LDCU UR12, c[0x0][0x398] ;  /* 0x00007300ff0c77ac */ /* 0x000e620008000800 */
[----:B------:R0:W-:Y:S04]  /*505f0*/  @P0 STG.E.U8 desc[UR14][R8.64], R12 ;  /* 0x0000000c08000986 */ /* 0x0001e8000c10110e */
[----:B------:R4:W-:Y:S01]  /*50600*/  @P5 STG.E.U8 desc[UR14][R4.64], R11 ;  /* 0x0000000b04005986 */ /* 0x0009e2000c10110e */
[----:B0-----:R-:W-:Y:S01]  /*50610*/  PRMT R8, R14, 0x9910, RZ ;  /* 0x000099100e087816 */ /* 0x001fe200000000ff */
[----:B----4-:R-:W-:Y:S01]  /*50620*/  VIADD R5, R88, 0x2e ;  /* 0x0000002e58057836 */ /* 0x010fe20000000000 */
[----:B------:R-:W-:-:S02]  /*50630*/  IADD3 R4, P5, PT, R6, R68, RZ ;  /* 0x0000004406047210 */ /* 0x000fc40007fbe0ff */
[----:B------:R-:W-:Y:S02]  /*50640*/  SHF.R.S32.HI R8, RZ, 0x8, R8 ;  /* 0x00000008ff087819 */ /* 0x000fe40000011408 */
[----:B------:R-:W-:Y:S01]  /*50650*/  ISETP.GE.AND P0, PT, R5, UR6, PT ;  /* 0x0000000605007c0c */ /* 0x000fe2000bf06270 */
[----:B------:R-:W-:Y:S01]  /*50660*/  IMAD.X R5, R7, 0x1, R3, P5 ;  /* 0x0000000107057824 */ /* 0x000fe200028e0603 */
[----:B------:R-:W-:Y:S01]  /*50670*/  ISETP.LT.AND P5, PT, R89, UR16, !P2 ;  /* 0x0000001059007c0c */ /* 0x000fe2000d7a1270 */
[----:B------:R-:W0:Y:S01]  /*50680*/  LDCU UR6, c[0x0][0x398] ;  /* 0x00007300ff0677ac */ /* 0x000e220008000800 */
[----:B------:R-:W-:Y:S02]  /*50690*/  ISETP.GE.AND P4, PT, R10, UR4, PT ;  /* 0x000000040a007c0c */ /* 0x000fe4000bf86270 */
[----:B------:R4:W-:Y:S01]  /*506a0*/  @P6 STG.E.U8 desc[UR14][R4.64], R8 ;  /* 0x0000000804006986 */ /* 0x0009e2000c10110e */
[----:B------:R-:W0:Y:S01]  /*506b0*/  LDCU UR4, c[0x0][0x39c] ;  /* 0x00007380ff0477ac */ /* 0x000e220008000800 */
[----:B------:R-:W-:-:S02]  /*506c0*/  PRMT R9, R46, 0x9910, RZ ;  /* 0x000099102e097816 */ /* 0x000fc400000000ff */
[----:B------:R-:W-:Y:S01]  /*506d0*/  F2FP.SATFINITE.E5M2.F32.PACK_AB_MERGE_C R11, R80, R79, RZ ;  /* 0x0000004f500b723e */ /* 0x000fe200048060ff */
[----:B------:R-:W0:Y:S01]  /*506e0*/  LDCU UR16, c[0x0][0x398] ;  /* 0x00007300ff1077ac */ /* 0x000e220008000800 */
[C---:B----4-:R-:W-:Y:S01]  /*506f0*/  IADD3 R4, P2, PT, R6.reuse, R70, RZ ;  /* 0x0000004606047210 */ /* 0x050fe20007f5e0ff */
[----:B------:R-:W-:Y:S01]  /*50700*/  VIADD R6, R6, UR28 ;  /* 0x0000001c06067c36 */ /* 0x000fe20008000000 */
[----:B------:R-:W-:-:S03]  /*50710*/  SHF.R.S32.HI R9, RZ, 0x8, R9 ;  /* 0x00000008ff097819 */ /* 0x000fc60000011409 */
[----:B------:R-:W-:Y:S01]  /*50720*/  IMAD.X R5, R7, 0x1, R69, P2 ;  /* 0x0000000107057824 */ /* 0x000fe200010e0645 */
[----:B------:R-:W-:Y:S01]  /*50730*/  ISETP.LT.AND P2, PT, R66, UR8, !P3 ;  /* 0x0000000842007c0c */ /* 0x000fe2000df41270 */
[----:B------:R-:W-:Y:S01]  /*50740*/  VIADD R10, R88, 0x2f ;  /* 0x0000002f580a7836 */ /* 0x000fe20000000000 */
[----:B------:R-:W-:Y:S01]  /*50750*/  SHF.R.S32.HI R7, RZ, 0x1f, R6 ;  /* 0x0000001fff077819 */ /* 0x000fe20000011406 */
[----:B------:R-:W4:Y:S01]  /*50760*/  LDCU UR8, c[0x0][0x398] ;  /* 0x00007300ff0877ac */ /* 0x000f220008000800 */
[----:B------:R-:W-:Y:S01]  /*50770*/  IADD3 R8, P6, PT, R6, R0, RZ ;  /* 0x0000000006087210 */ /* 0x000fe20007fde0ff */
[----:B------:R0:W-:Y:S04]  /*50780*/  @P5 STG.E.U8 desc[UR14][R4.64], R9 ;  /* 0x0000000904005986 */ /* 0x0001e8000c10110e */
[----:B0-----:R-:W-:-:S05]  /*50790*/  IMAD.X R9, R7, 0x1, R72, P6 ;  /* 0x0000000107097824 */ /* 0x001fca00030e0648 */
[----:B------:R0:W-:Y:S01]  /*507a0*/  @P2 STG.E.U8 desc[UR14][R8.64], R11 ;  /* 0x0000000b08002986 */ /* 0x0001e2000c10110e */
[----:B------:R-:W-:Y:S01]  /*507b0*/  ISETP.GE.AND P2, PT, R10, UR4, PT ;  /* 0x000000040a007c0c */ /* 0x000fe2000bf46270 */
[----:B------:R-:W0:Y:S01]  /*507c0*/  LDCU UR4, c[0x0][0x398] ;  /* 0x00007300ff0477ac */ /* 0x000e220008000800 */
[----:B---3--:R-:W-:Y:S02]  /*507d0*/  F2FP.SATFINITE.E5M2.F32.PACK_AB_MERGE_C R10, R90, R87, RZ ;  /* 0x000000575a0a723e */ /* 0x008fe400048060ff */
[----:B------:R-:W3:Y:S04]  /*507e0*/  LDL.LU R87, [R1+0xb8] ;  /* 0x0000b80001577983 */ /* 0x000ee80000300800 */
[----:B------:R-:W3:Y:S01]  /*507f0*/  LDL.LU R90, [R1+0xbc] ;  /* 0x0000bc00015a7983 */ /* 0x000ee20000300800 */
[----:B------:R-:W-:Y:S01]  /*50800*/  ISETP.LT.AND P5, PT, R67, UR10, !P3 ;  /* 0x0000000a43007c0c */ /* 0x000fe2000dfa1270 */
[----:B------:R-:W1:Y:S01]  /*50810*/  LDCU UR10, c[0x0][0x398] ;  /* 0x00007300ff0a77ac */ /* 0x000e620008000800 */
[----:B------:R-:W-:-:S02]  /*50820*/  IADD3 R4, P6, PT, R6, R2, RZ ;  /* 0x0000000206047210 */ /* 0x000fc40007fde0ff */
[----:B------:R-:W-:Y:S01]  /*50830*/  F2FP.SATFINITE.E5M2.F32.PACK_AB_MERGE_C R12, R82, R81, RZ ;  /* 0x00000051520c723e */ /* 0x000fe200048060ff */
[----:B0-----:R-:W-:Y:S01]  /*50840*/  VIADD R8, R6, UR28 ;  /* 0x0000001c06087c36 */ /* 0x001fe20008000000 */
[----:B------:R-:W-:Y:S01]  /*50850*/  PRMT R11, R11, 0x9910, RZ ;  /* 0x000099100b0b7816 */ /* 0x000fe200000000ff */
[----:B------:R-:W-:Y:S01]  /*50860*/  IMAD.X R5, R7, 0x1, R71, P6 ;  /* 0x0000000107057824 */ /* 0x000fe200030e0647 */
[----:B------:R-:W-:Y:S01]  /*50870*/  ISETP.LT.AND P6, PT, R91, UR6, !P3 ;  /* 0x000000065b007c0c */ /* 0x000fe2000dfc1270 */
[----:B------:R-:W0:Y:S01]  /*50880*/  LDCU UR6, c[0x0][0x398] ;  /* 0x00007300ff0677ac */ /* 0x000e220008000800 */
[----:B------:R-:W-:Y:S01]  /*50890*/  F2FP.SATFINITE.E5M2.F32.PACK_AB_MERGE_C R48, R49, R48, RZ ;  /* 0x000000303130723e */ /* 0x000fe200048060ff */
[----:B------:R-:W3:Y:S04]  /*508a0*/  LDL.LU R79, [R1+0x2c0] ;  /* 0x0002c000014f7983 */ /* 0x000ee80000300800 */
[----:B------:R0:W-:Y:S01]  /*508b0*/  @P5 STG.E.U8 desc[UR14][R4.64], R12 ;  /* 0x0000000c04005986 */ /* 0x0001e2000c10110e */
[----:B----4-:R-:W-:Y:S01]  /*508c0*/  ISETP.LT.AND P3, PT, R89, UR8, !P3 ;  /* 0x0000000859007c0c */ /* 0x010fe2000df61270 */
[----:B------:R-:W4:Y:S01]  /*508d0*/  LDCU UR8, c[0x0][0x398] ;  /* 0x00007300ff0877ac */ /* 0x000f220008000800 */
[----:B------:R-:W-:Y:S01]  /*508e0*/  SHF.R.S32.HI R9, RZ, 0x1f, R8 ;  /* 0x0000001fff097819 */ /* 0x000fe20000011408 */
[----:B------:R-:W4:Y:S01]  /*508f0*/  LDL.LU R80, [R1+0x2c4] ;  /* 0x0002c40001507983 */ /* 0x000f220000300800 */
[----:B------:R-:W-:-:S02]  /*50900*/  SHF.R.S32.HI R11, RZ, 0x8, R11 ;  /* 0x00000008ff0b7819 */ /* 0x000fc4000001140b */
[----:B------:R-:W-:Y:S01]  /*50910*/  PRMT R15, R12, 0x9910, RZ ;  /* 0x000099100c0f7816 */ /* 0x000fe200000000ff */
[----:B------:R-:W4:Y:S01]  /*50920*/  LDL.LU R81, [R1+0x1c0] ;  /* 0x0001c00001517983 */ /* 0x000f220000300800 */
[----:B0-----:R-:W-:-:S03]  /*50930*/  IADD3 R4, P5, PT, R6, R68, RZ ;  /* 0x0000004406047210 */ /* 0x001fc60007fbe0ff */
[----:B------:R-:W4:Y:S02]  /*50940*/  LDL.LU R82, [R1+0x1c4] ;  /* 0x0001c40001527983 */ /* 0x000f240000300800 */
[----:B------:R-:W-:Y:S01]  /*50950*/  IMAD.X R5, R7, 0x1, R3, P5 ;  /* 0x0000000107057824 */ /* 0x000fe200028e0603 */
[----:B-1----:R-:W-:Y:S01]  /*50960*/  ISETP.LT.AND P5, PT, R66, UR10, !P4 ;  /* 0x0000000a42007c0c */ /* 0x002fe2000e7a1270 */
[----:B------:R-:W0:Y:S03]  /*50970*/  LDCU UR10, c[0x0][0x398] ;  /* 0x00007300ff0a77ac */ /* 0x000e260008000800 */
[----:B------:R1:W-:Y:S02]  /*50980*/  @P6 STG.E.U8 desc[UR14][R4.64], R10 ;  /* 0x0000000a04006986 */ /* 0x0003e4000c10110e */
[----:B-1----:R-:W-:-:S05]  /*50990*/  IADD3 R4, P6, PT, R6, R70, RZ ;  /* 0x0000004606047210 */ /* 0x002fca0007fde0ff */
[----:B------:R-:W-:Y:S01]  /*509a0*/  IMAD.X R5, R7, 0x1, R69, P6 ;  /* 0x0000000107057824 */ /* 0x000fe200030e0645 */
[----:B------:R-:W-:-:S05]  /*509b0*/  IADD3 R6, P6, PT, R8, R0, RZ ;  /* 0x0000000008067210 */ /* 0x000fca0007fde0ff */
[----:B------:R-:W-:Y:S01]  /*509c0*/  IMAD.X R7, R9, 0x1, R72, P6 ;  /* 0x0000000109077824 */ /* 0x000fe200030e0648 */
        /* <DEDUP_REMOVED lines=8> */
[C---:B------:R-:W-:Y:S01]  /*50a50*/  IMAD.X R5, R9.reuse, 0x1, R71, P6 ;  /* 0x0000000109057824 */ /* 0x040fe200030e0647 */
[----:B--2---:R-:W-:Y:S02]  /*50a60*/  IADD3 R6, P6, PT, R8, R68, RZ ;  /* 0x0000004408067210 */ /* 0x004fe40007fde0ff */
[----:B------:R-:W-:Y:S02]  /*50a70*/  SHF.R.S32.HI R15, RZ, 0x8, R15 ;  /* 0x00000008ff0f7819 */ /* 0x000fe4000001140f */
[----:B------:R-:W-:Y:S01]  /*50a80*/  SHF.R.S32.HI R11, RZ, 0x8, R10 ;  /* 0x00000008ff0b7819 */ /* 0x000fe2000001140a */
[----:B------:R-:W-:Y:S01]  /*50a90*/  IMAD.X R7, R9, 0x1, R3, P6 ;  /* 0x0000000109077824 */ /* 0x000fe200030e0603 */
[----:B-----5:R-:W-:Y:S01]  /*50aa0*/  F2FP.SATFINITE.E5M2.F32.PACK_AB_MERGE_C R14, R84, R83, RZ ;  /* 0x00000053540e723e */ /* 0x020fe200048060ff */
[----:B------:R-:W-:Y:S01]  /*50ab0*/  @P3 STG.E.U8 desc[UR14][R4.64], R15 ;  /* 0x0000000f04003986 */ /* 0x000fe2000c10110e */
[----:B------:R-:W-:-:S03]  /*50ac0*/  F2FP.SATFINITE.E5M2.F32.PACK_AB_MERGE_C R13, R86, R85, RZ ;  /* 0x00000055560d723e */ /* 0x000fc600048060ff */
[----:B------:R3:W-:Y:S04]  /*50ad0*/  @P5 STG.E.U8 desc[UR14][R6.64], R11 ;  /* 0x0000000b06005986 */ /* 0x0007e8000c10110e */
[----:B------:R-:W2:Y:S04]  /*50ae0*/  LDL.LU R83, [R1+0x2c8] ;  /* 0x0002c80001537983 */ /* 0x000ea80000300800 */
[----:B------:R-:W2:Y:S01]  /*50af0*/  LDL.LU R84, [R1+0x2cc] ;  /* 0x0002cc0001547983 */ /* 0x000ea20000300800 */
[----:B---3--:R-:W-:-:S03]  /*50b00*/  F2FP.SATFINITE.E5M2.F32.PACK_AB_MERGE_C R11, R90, R87, RZ ;  /* 0x000000575a0b723e */ /* 0x008fc600048060ff */
[----:B------:R-:W3:Y:S04]  /*50b10*/  LDL.LU R87, [R1+0x1c8] ;  /* 0x0001c80001577983 */ /* 0x000ee80000300800 */
[----:B------:R-:W3:Y:S04]  /*50b20*/  LDL.LU R90, [R1+0x1cc] ;  /* 0x0001cc00015a7983 */ /* 0x000ee80000300800 */
[----:B------:R-:W5:Y:S04]  /*50b30*/  LDL.LU R85, [R1+0xc0] ;  /* 0x0000c00001557983 */ /* 0x000f680000300800 */
[----:B------:R-:W5:Y:S01]  /*50b40*/  LDL.LU R86, [R1+0xc4] ;  /* 0x0000c40001567983 */ /* 0x000f620000300800 */
[----:B----4-:R-:W-:Y:S01]  /*50b50*/  ISETP.LT.AND P6, PT, R89, UR8, !P4 ;  /* 0x0000000859007c0c */ /* 0x010fe2000e7c1270 */
[----:B------:R-:W1:Y:S01]  /*50b60*/  LDCU UR8, c[0x0][0x398] ;  /* 0x00007300ff0877ac */ /* 0x000e620008000800 */
[C---:B------:R-:W-:Y:S01]  /*50b70*/  IADD3 R6, P4, PT, R8.reuse, R70, RZ ;  /* 0x0000004608067210 */ /* 0x040fe20007f9e0ff */
[----:B------:R-:W-:Y:S01]  /*50b80*/  VIADD R8, R8, UR28 ;  /* 0x0000001c08087c36 */ /* 0x000fe20008000000 */
[----:B------:R-:W-:-:S02]  /*50b90*/  PRMT R10, R48, 0x9910, RZ ;  /* 0x00009910300a7816 */ /* 0x000fc400000000ff */
[----:B0-----:R-:W-:Y:S01]  /*50ba0*/  ISETP.LT.AND P3, PT, R66, UR10, !P0 ;  /* 0x0000000a42007c0c */ /* 0x001fe2000c761270 */
[----:B------:R-:W-:Y:S01]  /*50bb0*/  IMAD.X R7, R9, 0x1, R69, P4 ;  /* 0x0000000109077824 */ /* 0x000fe200020e0645 */
[----:B------:R-:W-:Y:S01]  /*50bc0*/  SHF.R.S32.HI R15, RZ, 0x8, R10 ;  /* 0x00000008ff0f7819 */ /* 0x000fe2000001140a */
[----:B------:R-:W0:Y:S01]  /*50bd0*/  LDCU UR10, c[0x0][0x398] ;  /* 0x00007300ff0a77ac */ /* 0x000e220008000800 */
[----:B------:R-:W-:Y:S02]  /*50be0*/  SHF.R.S32.HI R9, RZ, 0x1f, R8 ;  /* 0x0000001fff097819 */ /* 0x000fe40000011408 */
[----:B------:R-:W-:Y:S01]  /*50bf0*/  IADD3 R4, P5, PT, R8, R0, RZ ;  /* 0x0000000008047210 */ /* 0x000fe20007fbe0ff */
[----:B------:R4:W-:Y:S01]  /*50c00*/  @P6 STG.E.U8 desc[UR14][R6.64], R15 ;  /* 0x0000000f06006986 */ /* 0x0009e2000c10110e */
[----:B------:R-:W-:Y:S01]  /*50c10*/  ISETP.LT.AND P4, PT, R67, UR12, !P0 ;  /* 0x0000000c43007c0c */ /* 0x000fe2000c781270 */
[----:B------:R-:W-:Y:S01]  /*50c20*/  VIADD R10, R88, 0x30 ;  /* 0x00000030580a7836 */ /* 0x000fe20000000000 */
[----:B------:R-:W-:Y:S01]  /*50c30*/  F2FP.SATFINITE.E5M2.F32.PACK_AB_MERGE_C R51, R51, R50, RZ ;  /* 0x000000323333723e */ /* 0x000fe200048060ff */
[----:B------:R-:W-:Y:S01]  /*50c40*/  IMAD.X R5, R9, 0x1, R72, P5 ;  /* 0x0000000109057824 */ /* 0x000fe200028e0648 */
[----:B------:R-:W-:Y:S01]  /*50c50*/  ISETP.LT.AND P5, PT, R91, UR16, !P0 ;  /* 0x000000105b007c0c */ /* 0x000fe2000c7a1270 */
[----:B------:R-:W0:Y:S01]  /*50c60*/  LDCU UR12, c[0x0][0x398] ;  /* 0x00007300ff0c77ac */ /* 0x000e220008000800 */
[----:B----4-:R-:W-:-:S02]  /*50c70*/  IADD3 R6, P6, PT, R8, R2, RZ ;  /* 0x0000000208067210 */ /* 0x010fc40007fde0ff */
[----:B------:R4:W-:Y:S01]  /*50c80*/  @P3 STG.E.U8 desc[UR14][R4.64], R14 ;  /* 0x0000000e04003986 */ /* 0x0009e2000c10110e */
[----:B------:R-:W-:Y:S01]  /*50c90*/  VIADD R15, R8, UR28 ;  /* 0x0000001c080f7c36 */ /* 0x000fe20008000000 */
[----:B------:R-:W-:Y:S01]  /*50ca0*/  PRMT R12, R11, 0x9910, RZ ;  /* 0x000099100b0c7816 */ /* 0x000fe200000000ff */
[----:B------:R-:W0:Y:S01]  /*50cb0*/  LDCU UR16, c[0x0][0x398] ;  /* 0x00007300ff1077ac */ /* 0x000e220008000800 */
[C---:B------:R-:W-:Y:S01]  /*50cc0*/  IMAD.X R7, R9.reuse, 0x1, R71, P6 ;  /* 0x0000000109077824 */ /* 0x040fe200030e0647 */
[----:B------:R-:W-:Y:S01]  /*50cd0*/  ISETP.GE.AND P3, PT, R10, UR4, PT ;  /* 0x000000040a007c0c */ /* 0x000fe2000bf66270 */
[----:B------:R-:W-:Y:S01]  /*50ce0*/  VIADD R10, R88, 0x31 ;  /* 0x00000031580a7836 */ /* 0x000fe20000000000 */
[----:B------:R-:W0:Y:S01]  /*50cf0*/  LDCU UR4, c[0x0][0x398] ;  /* 0x00007300ff0477ac */ /* 0x000e220008000800 */
[----:B----4-:R-:W-:Y:S01]  /*50d00*/  IADD3 R4, P6, PT, R8, R68, RZ ;  /* 0x0000004408047210 */ /* 0x010fe20007fde0ff */
[----:B------:R-:W-:Y:S04]  /*50d10*/  @P4 STG.E.U8 desc[UR14][R6.64], R13 ;  /* 0x0000000d06004986 */ /* 0x000fe8000c10110e */
[----:B------:R-:W-:Y:S01]  /*50d20*/  IMAD.X R5, R9, 0x1, R3, P6 ;  /* 0x0000000109057824 */ /* 0x000fe200030e0603 */
[----:B------:R-:W-:Y:S01]  /*50d30*/  ISETP.GE.AND P4, PT, R10, UR6, PT ;  /* 0x000000060a007c0c */ /* 0x000fe2000bf86270 */
[----:B------:R-:W4:Y:S01]  /*50d40*/  LDCU UR6, c[0x0][0x398] ;  /* 0x00007300ff0677ac */ /* 0x000f220008000800 */
[----:B------:R-:W-:-:S02]  /*50d50*/  ISETP.LT.AND P0, PT, R89, UR18, !P0 ;  /* 0x0000001259007c0c */ /* 0x000fc4000c701270 */
[----:B------:R0:W-:Y:S01]  /*50d60*/  @P5 STG.E.U8 desc[UR14][R4.64], R11 ;  /* 0x0000000b04005986 */ /* 0x0001e2000c10110e */
[----:B------:R-:W-:Y:S02]  /*50d70*/  PRMT R14, R14, 0x9910, RZ ;  /* 0x000099100e0e7816 */ /* 0x000fe400000000ff */
[----:B-1----:R-:W-:Y:S01]  /*50d80*/  ISETP.LT.AND P5, PT, R66, UR8, !P2 ;  /* 0x0000000842007c0c */ /* 0x002fe2000d7a1270 */
[----:B------:R-:W1:Y:S01]  /*50d90*/  LDCU UR8, c[0x0][0x398] ;  /* 0x00007300ff0877ac */ /* 0x000e620008000800 */
[----:B0-----:R-:W-:Y:S02]  /*50da0*/  IADD3 R4, P6, PT, R8, R70, RZ ;  /* 0x0000004608047210 */ /* 0x001fe40007fde0ff */
[----:B------:R-:W-:-:S03]  /*50db0*/  SHF.R.S32.HI R8, RZ, 0x1f, R15 ;  /* 0x0000001fff087819 */ /* 0x000fc6000001140f */
[----:B------:R-:W-:Y:S01]  /*50dc0*/  IMAD.X R5, R9, 0x1, R69, P6 ;  /* 0x0000000109057824 */ /* 0x000fe200030e0645 */
[----:B------:R-:W-:Y:S01]  /*50dd0*/  IADD3 R6, P6, PT, R15, R0, RZ ;  /* 0x000000000f067210 */ /* 0x000fe20007fde0ff */
[----:B------:R-:W-:-:S04]  /*50de0*/  IMAD.MOV.U32 R9, RZ, RZ, R14 ;  /* 0x000000ffff097224 */ /* 0x000fc800078e000e */
[C---:B------:R-:W-:Y:S01]  /*50df0*/  IMAD.X R7, R8.reuse, 0x1, R72, P6 ;  /* 0x0000000108077824 */ /* 0x040fe200030e0648 */
[----:B------:R-:W-:Y:S01]  /*50e00*/  SHF.R.S32.HI R9, RZ, 0x8, R9 ;  /* 0x00000008ff097819 */ /* 0x000fe20000011409 */
[----:B------:R0:W-:Y:S01]  /*50e10*/  @P0 STG.E.U8 desc[UR14][R4.64], R51 ;  /* 0x0000003304000986 */ /* 0x0001e2000c10110e */
[----:B------:R-:W-:Y:S02]  /*50e20*/  PRMT R10, R13, 0x9910, RZ ;  /* 0x000099100d0a7816 */ /* 0x000fe400000000ff */
[----:B------:R-:W-:Y:S01]  /*50e30*/  ISETP.LT.AND P0, PT, R67, UR4, !P2 ;  /* 0x0000000443007c0c */ /* 0x000fe2000d701270 */
[----:B------:R1:W-:Y:S01]  /*50e40*/  @P5 STG.E.U8 desc[UR14][R6.64], R9 ;  /* 0x0000000906005986 */ /* 0x0003e2000c10110e */
[----:B----4-:R-:W-:Y:S01]  /*50e50*/  ISETP.LT.AND P5, PT, R91, UR6, !P2 ;  /* 0x000000065b007c0c */ /* 0x010fe2000d7a1270 */
[----:B------:R-:W4:Y:S01]  /*50e60*/  LDCU UR4, c[0x0][0x39c] ;  /* 0x00007380ff0477ac */ /* 0x000f220008000800 */
[----:B------:R-:W-:Y:S02]  /*50e70*/  SHF.R.S32.HI R11, RZ, 0x8, R10 ;  /* 0x00000008ff0b7819 */ /* 0x000fe4000001140a */
[C---:B0-----:R-:W-:Y:S01]  /*50e80*/  IADD3 R4, P6, PT, R15.reuse, R2, RZ ;  /* 0x000000020f047210 */ /* 0x041fe20007fde0ff */
[----:B------:R-:W-:Y:S01]  /*50e90*/  IMAD.MOV.U32 R10, RZ, RZ, R12 ;  /* 0x000000ffff0a7224 */ /* 0x000fe200078e000c */
[----:B------:R-:W0:Y:S03]  /*50ea0*/  LDCU UR6, c[0x0][0x39c] ;  /* 0x00007380ff0677ac */ /* 0x000e260008000800 */
[----:B------:R-:W-:Y:S01]  /*50eb0*/  IMAD.X R5, R8, 0x1, R71, P6 ;  /* 0x0000000108057824 */ /* 0x000fe200030e0647 */
[----:B-1----:R-:W-:-:S02]  /*50ec0*/  IADD3 R6, P6, PT, R15, R68, RZ ;  /* 0x000000440f067210 */ /* 0x002fc40007fde0ff */
[----:B------:R-:W-:-:S03]  /*50ed0*/  SHF.R.S32.HI R9, RZ, 0x8, R10 ;  /* 0x00000008ff097819 */ /* 0x000fc6000001140a */
[----:B------:R-:W-:Y:S01]  /*50ee0*/  IMAD.X R7, R8, 0x1, R3, P6 ;  /* 0x0000000108077824 */ /* 0x000fe200030e0603 */
[----:B------:R-:W-:Y:S01]  /*50ef0*/  ISETP.LT.AND P2, PT, R89, UR8, !P2 ;  /* 0x0000000859007c0c */ /* 0x000fe2000d741270 */
[----:B------:R1:W-:Y:S01]  /*50f00*/  @P0 STG.E.U8 desc[UR14][R4.64], R11 ;  /* 0x0000000b04000986 */ /* 0x0003e2000c10110e */
[----:B------:R-:W-:Y:S02]  /*50f10*/  PRMT R10, R51, 0x9910, RZ ;  /* 0x00009910330a7816 */ /* 0x000fe400000000ff */
[----:B-----5:R-:W-:Y:S01]  /*50f20*/  F2FP.SATFINITE.E5M2.F32.PACK_AB_MERGE_C R19, R86, R85, RZ ;  /* 0x000000555613723e */ /* 0x020fe200048060ff */
[----:B------:R5:W-:Y:S01]  /*50f30*/  @P5 STG.E.U8 desc[UR14][R6.64], R9 ;  /* 0x0000000906005986 */ /* 0x000be2000c10110e */
[----:B-1----:R-:W-:Y:S01]  /*50f40*/  SHF.R.S32.HI R11, RZ, 0x8, R10 ;  /* 0x00000008ff0b7819 */ /* 0x002fe2000001140a */
[----:B------:R-:W-:Y:S01]  /*50f50*/  VIADD R13, R88, 0x32 ;  /* 0x00000032580d7836 */ /* 0x000fe20000000000 */
[----:B------:R-:W-:Y:S01]  /*50f60*/  ISETP.LT.AND P6, PT, R66, UR10, !P3 ;  /* 0x0000000a42007c0c */ /* 0x000fe2000dfc1270 */
[----:B------:R-:W1:Y:S01]  /*50f70*/  LDCU UR8, c[0x0][0x398] ;  /* 0x00007300ff0877ac */ /* 0x000e620008000800 */
[----:B------:R-:W-:-:S02]  /*50f80*/  F2FP.SATFINITE.E5M2.F32.PACK_AB_MERGE_C R17, R80, R79, RZ ;  /* 0x0000004f5011723e */ /* 0x000fc400048060ff */
[----:B------:R-:W-:Y:S01]  /*50f90*/  F2FP.SATFINITE.E5M2.F32.PACK_AB_MERGE_C R53, R53, R52, RZ ;  /* 0x000000343535723e */ /* 0x000fe200048060ff */
[----:B------:R-:W0:Y:S01]  /*50fa0*/  LDCU UR10, c[0x0][0x398] ;  /* 0x00007300ff0a77ac */ /* 0x000e220008000800 */
[----:B-----5:R-:W-:-:S05]  /*50fb0*/  IADD3 R6, P0, PT, R15, R70, RZ ;  /* 0x000000460f067210 */ /* 0x020fca0007f1e0ff */
[----:B------:R-:W-:-:S05]  /*50fc0*/  IMAD.X R7, R8, 0x1, R69, P0 ;  /* 0x0000000108077824 */ /* 0x000fca00000e0645 */
[----:B------:R3:W-:Y:S02]  /*50fd0*/  @P2 STG.E.U8 desc[UR14][R6.64], R11 ;  /* 0x0000000b06002986 */ /* 0x0007e4000c10110e */
[----:B---3--:R-:W-:Y:S02]  /*50fe0*/  F2FP.SATFINITE.E5M2.F32.PACK_AB_MERGE_C R11, R90, R87, RZ ;  /* 0x000000575a0b723e */ /* 0x008fe400048060ff */
[----:B------:R-:W3:Y:S04]  /*50ff0*/  LDL.LU R87, [R1+0x2d0] ;  /* 0x0002d00001577983 */ /* 0x000ee80000300800 */
[----:B------:R-:W3:Y:S04]  /*51000*/  LDL.LU R90, [R1+0x2d4] ;  /* 0x0002d400015a7983 */ /* 0x000ee80000300800 */
[----:B------:R-:W5:Y:S04]  /*51010*/  LDL.LU R85, [R1+0xc8] ;  /* 0x0000c80001557983 */ /* 0x000f680000300800 */
[----:B------:R-:W5:Y:S01]  /*51020*/  LDL.LU R86, [R1+0xcc] ;  /* 0x0000cc0001567983 */ /* 0x000f620000300800 */
[----:B------:R-:W-:Y:S01]  /*51030*/  VIADD R15, R15, UR28 ;  /* 0x0000001c0f0f7c36 */ /* 0x000fe20008000000 */
[----:B------:R-:W-:Y:S01]  /*51040*/  ISETP.LT.AND P2, PT, R67, UR12, !P3 ;  /* 0x0000000c43007c0c */ /* 0x000fe2000df41270 */
[----:B------:R-:W-:Y:S01]  /*51050*/  VIADD R9, R88, 0x33 ;  /* 0x0000003358097836 */ /* 0x000fe20000000000 */
[----:B----4-:R-:W-:Y:S01]  /*51060*/  ISETP.GE.AND P0, PT, R13, UR4, PT ;  /* 0x000000040d007c0c */ /* 0x010fe2000bf06270 */
[----:B------:R-:W4:Y:S01]  /*51070*/  LDCU UR4, c[0x0][0x398] ;  /* 0x00007300ff0477ac */ /* 0x000f220008000800 */
[----:B------:R-:W-:-:S02]  /*51080*/  SHF.R.S32.HI R12, RZ, 0x1f, R15 ;  /* 0x0000001fff0c7819 */ /* 0x000fc4000001140f */
[C---:B------:R-:W-:Y:S01]  /*51090*/  IADD3 R4, P5, PT, R15.reuse, R0, RZ ;  /* 0x000000000f047210 */ /* 0x040fe20007fbe0ff */
[----:B------:R-:W1:Y:S04]  /*510a0*/  LDCU UR12, c[0x0][0x398] ;  /* 0x00007300ff0c77ac */ /* 0x000e680008000800 */
[----:B------:R-:W-:Y:S01]  /*510b0*/  IMAD.X R5, R12, 0x1, R72, P5 ;  /* 0x000000010c057824 */ /* 0x000fe200028e0648 */
[----:B------:R-:W-:Y:S02]  /*510c0*/  IADD3 R6, P5, PT, R15, R2, RZ ;  /* 0x000000020f067210 */ /* 0x000fe40007fbe0ff */
[----:B------:R-:W-:-:S03]  /*510d0*/  F2FP.SATFINITE.E5M2.F32.PACK_AB_MERGE_C R13, R82, R81, RZ ;  /* 0x00000051520d723e */ /* 0x000fc600048060ff */
[C---:B------:R-:W-:Y:S01]  /*510e0*/  IMAD.X R7, R12.reuse, 0x1, R71, P5 ;  /* 0x000000010c077824 */ /* 0x040fe200028e0647 */
[----:B------:R-:W-:Y:S01]  /*510f0*/  ISETP.LT.AND P5, PT, R91, UR16, !P3 ;  /* 0x000000105b007c0c */ /* 0x000fe2000dfa1270 */
[----:B------:R1:W-:Y:S01]  /*51100*/  @P6 STG.E.U8 desc[UR14][R4.64], R17 ;  /* 0x0000001104006986 */ /* 0x0003e2000c10110e */
[----:B------:R-:W-:Y:S01]  /*51110*/  IADD3 R8, P6, PT, R15, R68, RZ ;  /* 0x000000440f087210 */ /* 0x000fe20007fde0ff */
[----:B------:R-:W2:Y:S02]  /*51120*/  LDCU UR16, c[0x0][0x398] ;  /* 0x00007300ff1077ac */ /* 0x000ea40008000800 */
[----:B------:R2:W-:Y:S01]  /*51130*/  @P2 STG.E.U8 desc[UR14][R6.64], R13 ;  /* 0x0000000d06002986 */ /* 0x0005e2000c10110e */
[----:B0-----:R-:W-:Y:S01]  /*51140*/  ISETP.GE.AND P2, PT, R9, UR6, PT ;  /* 0x0000000609007c0c */ /* 0x001fe2000bf46270 */
[----:B------:R-:W0:Y:S01]  /*51150*/  LDCU UR6, c[0x0][0x398] ;  /* 0x00007300ff0677ac */ /* 0x000e220008000800 */
[----:B------:R-:W-:Y:S01]  /*51160*/  IMAD.X R9, R12, 0x1, R3, P6 ;  /* 0x000000010c097824 */ /* 0x000fe200030e0603 */
[----:B----4-:R-:W-:Y:S01]  /*51170*/  ISETP.LT.AND P3, PT, R89, UR4, !P3 ;  /* 0x0000000459007c0c */ /* 0x010fe2000df61270 */
[----:B------:R-:W4:Y:S01]  /*51180*/  LDCU UR4, c[0x0][0x398] ;  /* 0x00007300ff0477ac */ /* 0x000f220008000800 */
[C---:B-1----:R-:W-:Y:S01]  /*51190*/  IADD3 R4, P6, PT, R15.reuse, R70, RZ ;  /* 0x000000460f047210 */ /* 0x042fe20007fde0ff */
[----:B------:R-:W-:Y:S01]  /*511a0*/  VIADD R15, R15, UR28 ;  /* 0x0000001c0f0f7c36 */ /* 0x000fe20008000000 */
[----:B------:R1:W-:Y:S01]  /*511b0*/  @P5 STG.E.U8 desc[UR14][R8.64], R19 ;  /* 0x0000001308005986 */ /* 0x0003e2000c10110e */
[----:B------:R-:W-:Y:S01]  /*511c0*/  ISETP.LT.AND P5, PT, R66, UR8, !P4 ;  /* 0x0000000842007c0c */ /* 0x000fe2000e7a1270 */
[----:B------:R-:W4:Y:S01]  /*511d0*/  LDCU UR8, c[0x0][0x398] ;  /* 0x00007300ff0877ac */ /* 0x000f220008000800 */
[----:B------:R-:W-:Y:S01]  /*511e0*/  IMAD.X R5, R12, 0x1, R69, P6 ;  /* 0x000000010c057824 */ /* 0x000fe200030e0645 */
[----:B------:R-:W-:-:S02]  /*511f0*/  SHF.R.S32.HI R12, RZ, 0x1f, R15 ;  /* 0x0000001fff0c7819 */ /* 0x000fc4000001140f */
[----:B--2---:R-:W-:Y:S02]  /*51200*/  IADD3 R6, P6, PT, R15, R0, RZ ;  /* 0x000000000f067210 */ /* 0x004fe40007fde0ff */
[----:B------:R-:W-:Y:S01]  /*51210*/  PRMT R17, R17, 0x9910, RZ ;  /* 0x0000991011117816 */ /* 0x000fe200000000ff */
[----:B------:R2:W-:Y:S02]  /*51220*/  @P3 STG.E.U8 desc[UR14][R4.64], R53 ;  /* 0x0000003504003986 */ /* 0x0005e4000c10110e */
[C---:B------:R-:W-:Y:S01]  /*51230*/  IMAD.X R7, R12.reuse, 0x1, R72, P6 ;  /* 0x000000010c077824 */ /* 0x040fe200030e0648 */
[----:B------:R-:W-:Y:S02]  /*51240*/  SHF.R.S32.HI R17, RZ, 0x8, R17 ;  /* 0x00000008ff117819 */ /* 0x000fe40000011411 */
[----:B-1----:R-:W-:Y:S02]  /*51250*/  IADD3 R8, P6, PT, R15, R2, RZ ;  /* 0x000000020f087210 */ /* 0x002fe40007fde0ff */
[----:B0-----:R-:W-:Y:S01]  /*51260*/  ISETP.LT.AND P3, PT, R67, UR6, !P4 ;  /* 0x0000000643007c0c */ /* 0x001fe2000e761270 */
[----:B------:R0:W-:Y:S01]  /*51270*/  @P5 STG.E.U8 desc[UR14][R6.64], R17 ;  /* 0x0000001106005986 */ /* 0x0001e2000c10110e */
[----:B------:R-:W-:Y:S01]  /*51280*/  PRMT R13, R13, 0x9910, RZ ;  /* 0x000099100d0d7816 */ /* 0x000fe200000000ff */
[----:B------:R-:W1:Y:S01]  /*51290*/  LDCU UR6, c[0x0][0x398] ;  /* 0x00007300ff0677ac */ /* 0x000e620008000800 */
[----:B------:R-:W-:Y:S01]  /*512a0*/  IMAD.X R9, R12, 0x1, R71, P6 ;  /* 0x000000010c097824 */ /* 0x000fe200030e0647 */
[----:B----4-:R-:W-:-:S02]  /*512b0*/  ISETP.LT.AND P5, PT, R91, UR4, !P4 ;  /* 0x000000045b007c0c */ /* 0x010fc4000e7a1270 */
[----:B--2---:R-:W-:Y:S01]  /*512c0*/  IADD3 R4, P6, PT, R15, R68, RZ ;  /* 0x000000440f047210 */ /* 0x004fe20007fde0ff */
[----:B------:R-:W2:Y:S01]  /*512d0*/  LDCU UR4, c[0x0][0x39c] ;  /* 0x00007380ff0477ac */ /* 0x000ea20008000800 */
[----:B------:R-:W-:Y:S02]  /*512e0*/  SHF.R.S32.HI R13, RZ, 0x8, R13 ;  /* 0x00000008ff0d7819 */ /* 0x000fe4000001140d */
[----:B------:R-:W-:Y:S01]  /*512f0*/  PRMT R19, R19, 0x9910, RZ ;  /* 0x0000991013137816 */ /* 0x000fe200000000ff */
[----:B------:R-:W-:Y:S01]  /*51300*/  IMAD.X R5, R12, 0x1, R3, P6 ;  /* 0x000000010c057824 */ /* 0x000fe200030e0603 */
[----:B------:R-:W-:Y:S01]  /*51310*/  ISETP.LT.AND P6, PT, R89, UR8, !P4 ;  /* 0x0000000859007c0c */ /* 0x000fe2000e7c1270 */
[----:B------:R4:W-:Y:S01]  /*51320*/  @P3 STG.E.U8 desc[UR14][R8.64], R13 ;  /* 0x0000000d08003986 */ /* 0x0009e2000c10110e */
[----:B------:R-:W-:Y:S01]  /*51330*/  SHF.R.S32.HI R19, RZ, 0x8, R19 ;  /* 0x00000008ff137819 */ /* 0x000fe20000011413 */
[C---:B0-----:R-:W-:Y:S01]  /*51340*/  VIADD R17, R15.reuse, UR28 ;  /* 0x0000001c0f117c36 */ /* 0x041fe20008000000 */
[----:B------:R-:W-:Y:S01]  /*51350*/  IADD3 R6, P3, PT, R15, R70, RZ ;  /* 0x000000460f067210 */ /* 0x000fe20007f7e0ff */
[----:B------:R-:W0:Y:S01]  /*51360*/  LDCU UR8, c[0x0][0x398] ;  /* 0x00007300ff0877ac */ /* 0x000e220008000800 */
[----:B------:R-:W-:-:S02]  /*51370*/  PRMT R21, R53, 0x9910, RZ ;  /* 0x0000991035157816 */ /* 0x000fc400000000ff */
[----:B------:R-:W-:Y:S01]  /*51380*/  ISETP.LT.AND P4, PT, R66, UR10, !P0 ;  /* 0x0000000a42007c0c */ /* 0x000fe2000c781270 */
[----:B------:R2:W-:Y:S01]  /*51390*/  @P5 STG.E.U8 desc[UR14][R4.64], R19 ;  /* 0x0000001304005986 */ /* 0x0005e2000c10110e */
[----:B------:R-:W-:Y:S01]  /*513a0*/  IMAD.X R7, R12, 0x1, R69, P3 ;  /* 0x000000010c077824 */ /* 0x000fe200018e0645 */
[----:B------:R-:W-:Y:S01]  /*513b0*/  SHF.R.S32.HI R21, RZ, 0x8, R21 ;  /* 0x00000008ff157819 */ /* 0x000fe20000011415 */
[----:B------:R-:W0:Y:S01]  /*513c0*/  LDCU UR10, c[0x0][0x398] ;  /* 0x00007300ff0a77ac */ /* 0x000e220008000800 */
[----:B------:R-:W-:Y:S02]  /*513d0*/  SHF.R.S32.HI R16, RZ, 0x1f, R17 ;  /* 0x0000001fff107819 */ /* 0x000fe40000011411 */
[----:B----4-:R-:W-:Y:S02]  /*513e0*/  IADD3 R8, P5, PT, R17, R0, RZ ;  /* 0x0000000011087210 */ /* 0x010fe40007fbe0ff */
[----:B-1----:R-:W-:Y:S01]  /*513f0*/  ISETP.LT.AND P3, PT, R67, UR6, !P0 ;  /* 0x0000000643007c0c */ /* 0x002fe2000c761270 */
[----:B------:R1:W-:Y:S01]  /*51400*/  @P6 STG.E.U8 desc[UR14][R6.64], R21 ;  /* 0x0000001506006986 */ /* 0x0003e2000c10110e */
[----:B------:R-:W-:Y:S01]  /*51410*/  F2FP.SATFINITE.E5M2.F32.PACK_AB_MERGE_C R10, R84, R83, RZ ;  /* 0x00000053540a723e */ /* 0x000fe200048060ff */
[----:B------:R-:W-:Y:S01]  /*51420*/  IMAD.X R9, R16, 0x1, R72, P5 ;  /* 0x0000000110097824 */ /* 0x000fe200028e0648 */
[----:B------:R-:W-:Y:S01]  /*51430*/  IADD3 R14, P6, PT, R17, R2, RZ ;  /* 0x00000002110e7210 */ /* 0x000fe20007fde0ff */
[----:B--2---:R-:W-:Y:S01]  /*51440*/  VIADD R4, R88, 0x34 ;  /* 0x0000003458047836 */ /* 0x004fe20000000000 */
[----:B------:R-:W2:Y:S02]  /*51450*/  LDCU UR6, c[0x0][0x398] ;  /* 0x00007300ff0677ac */ /* 0x000ea40008000800 */
[----:B------:R-:W-:Y:S01]  /*51460*/  @P4 STG.E.U8 desc[UR14][R8.64], R10 ;  /* 0x0000000a08004986 */ /* 0x000fe2000c10110e */
[----:B------:R-:W-:Y:S01]  /*51470*/  IMAD.X R15, R16, 0x1, R71, P6 ;  /* 0x00000001100f7824 */ /* 0x000fe200030e0647 */
[----:B------:R-:W-:Y:S01]  /*51480*/  ISETP.GE.AND P4, PT, R4, UR4, PT ;  /* 0x0000000404007c0c */ /* 0x000fe2000bf86270 */
[----:B------:R-:W-:Y:S01]  /*51490*/  VIADD R4, R88, 0x35 ;  /* 0x0000003558047836 */ /* 0x000fe20000000000 */
[----:B-----5:R-:W-:-:S02]  /*514a0*/  F2FP.SATFINITE.E5M2.F32.PACK_AB_MERGE_C R19, R86, R85, RZ ;  /* 0x000000555613723e */ /* 0x020fc400048060ff */
[----:B------:R4:W-:Y:S02]  /*514b0*/  @P3 STG.E.U8 desc[UR14][R14.64], R11 ;  /* 0x0000000b0e003986 */ /* 0x0009e4000c10110e */
[----:B------:R-:W-:Y:S01]  /*514c0*/  ISETP.GE.AND P3, PT, R4, UR9, PT ;  /* 0x0000000904007c0c */ /* 0x000fe2000bf66270 */
[----:B------:R-:W5:Y:S01]  /*514d0*/  LDCU UR4, c[0x0][0x398] ;  /* 0x00007300ff0477ac */ /* 0x000f620008000800 */
[----:B---3--:R-:W-:Y:S01]  /*514e0*/  F2FP.SATFINITE.E5M2.F32.PACK_AB_MERGE_C R4, R90, R87, RZ ;  /* 0x000000575a04723e */ /* 0x008fe200048060ff */
[----:B------:R-:W3:Y:S01]  /*514f0*/  LDL.LU R85, [R1+0x1d0] ;  /* 0x0001d00001557983 */ /* 0x000ee20000300800 */
[----:B------:R-:W-:Y:S01]  /*51500*/  ISETP.LT.AND P5, PT, R91, UR12, !P0 ;  /* 0x0000000c5b007c0c */ /* 0x000fe2000c7a1270 */
[----:B------:R-:W0:Y:S02]  /*51510*/  LDCU UR9, c[0x0][0x398] ;  /* 0x00007300ff0977ac */ /* 0x000e240008000800 */
[----:B------:R-:W3:Y:S04]  /*51520*/  LDL.LU R86, [R1+0x1d4] ;  /* 0x0001d40001567983 */ /* 0x000ee80000300800 */
[----:B------:R-:W3:Y:S04]  /*51530*/  LDL.LU R87, [R1+0xd0] ;  /* 0x0000d00001577983 */ /* 0x000ee80000300800 */
[----:B------:R-:W3:Y:S01]  /*51540*/  LDL.LU R90, [R1+0xd4] ;  /* 0x0000d400015a7983 */ /* 0x000ee20000300800 */
[----:B------:R-:W-:-:S02]  /*51550*/  IADD3 R12, P6, PT, R17, R68, RZ ;  /* 0x00000044110c7210 */ /* 0x000fc40007fde0ff */
[----:B------:R-:W-:Y:S01]  /*51560*/  ISETP.LT.AND P0, PT, R89, UR16, !P0 ;  /* 0x0000001059007c0c */ /* 0x000fe2000c701270 */
[----:B------:R-:W3:Y:S02]  /*51570*/  LDL.LU R81, [R1+0x2d8] ;  /* 0x0002d80001517983 */ /* 0x000ee40000300800 */
[----:B------:R-:W-:Y:S01]  /*51580*/  IMAD.X R13, R16, 0x1, R3, P6 ;  /* 0x00000001100d7824 */ /* 0x000fe200030e0603 */
[C---:B-1----:R-:W-:Y:S01]  /*51590*/  IADD3 R6, P6, PT, R17.reuse, R70, RZ ;  /* 0x0000004611067210 */ /* 0x042fe20007fde0ff */
[----:B------:R-:W-:Y:S01]  /*515a0*/  VIADD R17, R17, UR28 ;  /* 0x0000001c11117c36 */ /* 0x000fe20008000000 */
[----:B------:R-:W-:Y:S01]  /*515b0*/  F2FP.SATFINITE.E5M2.F32.PACK_AB_MERGE_C R55, R55, R54, RZ ;  /* 0x000000363737723e */ /* 0x000fe200048060ff */
[----:B------:R-:W3:Y:S04]  /*515c0*/  LDL.LU R82, [R1+0x2dc] ;  /* 0x0002dc0001527983 */ /* 0x000ee80000300800 */
[----:B------:R1:W-:Y:S01]  /*515d0*/  @P5 STG.E.U8 desc[UR14][R12.64], R19 ;  /* 0x000000130c005986 */ /* 0x0003e2000c10110e */
[----:B--2---:R-:W-:Y:S01]  /*515e0*/  ISETP.LT.AND P5, PT, R66, UR6, !P2 ;  /* 0x0000000642007c0c */ /* 0x004fe2000d7a1270 */
[----:B------:R-:W2:Y:S01]  /*515f0*/  LDCU UR6, c[0x0][0x398] ;  /* 0x00007300ff0677ac */ /* 0x000ea20008000800 */
[----:B------:R-:W-:Y:S01]  /*51600*/  IMAD.X R7, R16, 0x1, R69, P6 ;  /* 0x0000000110077824 */ /* 0x000fe200030e0645 */
[----:B----4-:R-:W-:Y:S01]  /*51610*/  SHF.R.S32.HI R14, RZ, 0x1f, R17 ;  /* 0x0000001fff0e7819 */ /* 0x010fe20000011411 */
[----:B------:R-:W4:Y:S01]  /*51620*/  LDL.LU R83, [R1+0x1d8] ;  /* 0x0001d80001537983 */ /* 0x000f220000300800 */
[----:B------:R-:W-:-:S02]  /*51630*/  IADD3 R8, P6, PT, R17, R0, RZ ;  /* 0x0000000011087210 */ /* 0x000fc40007fde0ff */
[----:B------:R-:W-:Y:S01]  /*51640*/  PRMT R5, R10, 0x9910, RZ ;  /* 0x000099100a057816 */ /* 0x000fe200000000ff */
[----:B------:R0:W-:Y:S01]  /*51650*/  @P0 STG.E.U8 desc[UR14][R6.64], R55 ;  /* 0x0000003706000986 */ /* 0x0001e2000c10110e */
[----:B-----5:R-:W-:Y:S01]  /*51660*/  ISETP.LT.AND P0, PT, R67, UR4, !P2 ;  /* 0x0000000443007c0c */ /* 0x020fe2000d701270 */
[C---:B------:R-:W-:Y:S01]  /*51670*/  IMAD.X R9, R14.reuse, 0x1, R72, P6 ;  /* 0x000000010e097824 */ /* 0x040fe200030e0648 */
[----:B------:R-:W-:Y:S01]  /*51680*/  IADD3 R10, P6, PT, R17, R2, RZ ;  /* 0x00000002110a7210 */ /* 0x000fe20007fde0ff */
[----:B------:R-:W4:Y:S01]  /*51690*/  LDL.LU R84, [R1+0x1dc] ;  /* 0x0001dc0001547983 */ /* 0x000f220000300800 */
[----:B------:R-:W-:Y:S01]  /*516a0*/  SHF.R.S32.HI R5, RZ, 0x8, R5 ;  /* 0x00000008ff057819 */ /* 0x000fe20000011405 */
[----:B------:R-:W5:Y:S01]  /*516b0*/  LDCU UR4, c[0x0][0x398] ;  /* 0x00007300ff0477ac */ /* 0x000f620008000800 */
[----:B-1----:R-:W-:Y:S01]  /*516c0*/  PRMT R13, R11, 0x9910, RZ ;  /* 0x000099100b0d7816 */ /* 0x002fe200000000ff */
[----:B------:R-:W-:Y:S02]  /*516d0*/  IMAD.X R11, R14, 0x1, R71, P6 ;  /* 0x000000010e0b7824 */ /* 0x000fe400030e0647 */
[----:B------:R1:W-:Y:S01]  /*516e0*/  @P5 STG.E.U8 desc[UR14][R8.64], R5 ;  /* 0x0000000508005986 */ /* 0x0003e2000c10110e */
[----:B------:R-:W-:-:S02]  /*516f0*/  SHF.R.S32.HI R13, RZ, 0x8, R13 ;  /* 0x00000008ff0d7819 */ /* 0x000fc4000001140d */
[----:B0-----:R-:W-:Y:S01]  /*51700*/  ISETP.LT.AND P5, PT, R91, UR8, !P2 ;  /* 0x000000085b007c0c */ /* 0x001fe2000d7a1270 */
[----:B------:R-:W0:Y:S01]  /*51710*/  LDCU UR8, c[0x0][0x398] ;  /* 0x00007300ff0877ac */ /* 0x000e220008000800 */
[----:B--2---:R-:W-:Y:S01]  /*51720*/  ISETP.LT.AND P2, PT, R89, UR6, !P2 ;  /* 0x0000000659007c0c */ /* 0x004fe2000d741270 */
[----:B------:R-:W-:Y:S01]  /*51730*/  @P0 STG.E.U8 desc[UR14][R10.64], R13 ;  /* 0x0000000d0a000986 */ /* 0x000fe2000c10110e */
[----:B------:R-:W-:Y:S01]  /*51740*/  IADD3 R6, P6, PT, R17, R68, RZ ;  /* 0x0000004411067210 */ /* 0x000fe20007fde0ff */
[----:B------:R-:W2:Y:S01]  /*51750*/  LDCU UR6, c[0x0][0x398] ;  /* 0x00007300ff0677ac */ /* 0x000ea20008000800 */
[----:B------:R-:W-:Y:S02]  /*51760*/  PRMT R15, R19, 0x9910, RZ ;  /* 0x00009910130f7816 */ /* 0x000fe400000000ff */
[----:B------:R-:W-:Y:S02]  /*51770*/  PRMT R12, R55, 0x9910, RZ ;  /* 0x00009910370c7816 */ /* 0x000fe400000000ff */
[C---:B-1----:R-:W-:Y:S01]  /*51780*/  IADD3 R8, P0, PT, R17.reuse, R70, RZ ;  /* 0x0000004611087210 */ /* 0x042fe20007f1e0ff */
[C---:B------:R-:W-:Y:S01]  /*51790*/  IMAD.X R7, R14.reuse, 0x1, R3, P6 ;  /* 0x000000010e077824 */ /* 0x040fe200030e0603 */
[----:B------:R-:W-:Y:S01]  /*517a0*/  SHF.R.S32.HI R15, RZ, 0x8, R15 ;  /* 0x00000008ff0f7819 */ /* 0x000fe2000001140f */
[----:B------:R-:W-:Y:S01]  /*517b0*/  VIADD R5, R17, UR28 ;  /* 0x0000001c11057c36 */ /* 0x000fe20008000000 */
[----:B------:R-:W-:Y:S01]  /*517c0*/  SHF.R.S32.HI R17, RZ, 0x8, R12 ;  /* 0x00000008ff117819 */ /* 0x000fe2000001140c */
[----:B------:R-:W-:-:S02]  /*517d0*/  IMAD.X R9, R14, 0x1, R69, P0 ;  /* 0x000000010e097824 */ /* 0x000fc400000e0645 */
[----:B------:R-:W-:Y:S04]  /*517e0*/  @P5 STG.E.U8 desc[UR14][R6.64], R15 ;  /* 0x0000000f06005986 */ /* 0x000fe8000c10110e */
[----:B------:R3:W-:Y:S02]  /*517f0*/  @P2 STG.E.U8 desc[UR14][R8.64], R17 ;  /* 0x0000001108002986 */ /* 0x0007e4000c10110e */
[----:B---3--:R-:W-:Y:S02]  /*51800*/  F2FP.SATFINITE.E5M2.F32.PACK_AB_MERGE_C R9, R86, R85, RZ ;  /* 0x000000555609723e */ /* 0x008fe400048060ff */
[----:B------:R-:W3:Y:S04]  /*51810*/  LDL.LU R85, [R1+0x2e0] ;  /* 0x0002e00001557983 */ /* 0x000ee80000300800 */
[----:B------:R-:W3:Y:S01]  /*51820*/  LDL.LU R86, [R1+0x2e4] ;  /* 0x0002e40001567983 */ /* 0x000ee20000300800 */
[----:B------:R-:W-:-:S03]  /*51830*/  F2FP.SATFINITE.E5M2.F32.PACK_AB_MERGE_C R17, R90, R87, RZ ;  /* 0x000000575a11723e */ /* 0x000fc600048060ff */
[----:B------:R-:W3:Y:S04]  /*51840*/  LDL.LU R87, [R1+0xd8] ;  /* 0x0000d80001577983 */ /* 0x000ee80000300800 */
[----:B------:R-:W3:Y:S01]  /*51850*/  LDL.LU R90, [R1+0xdc] ;  /* 0x0000dc00015a7983 */ /* 0x000ee20000300800 */
[----:B-----5:R-:W-:Y:S01]  /*51860*/  ISETP.LT.AND P6, PT, R66, UR4, !P4 ;  /* 0x0000000442007c0c */ /* 0x020fe2000e7c1270 */
[----:B------:R-:W1:Y:S01]  /*51870*/  LDCU UR4, c[0x0][0x398] ;  /* 0x00007300ff0477ac */ /* 0x000e620008000800 */
[----:B------:R-:W-:Y:S02]  /*51880*/  SHF.R.S32.HI R14, RZ, 0x1f, R5 ;  /* 0x0000001fff0e7819 */ /* 0x000fe40000011405 */
[----:B------:R-:W-:Y:S02]  /*51890*/  IADD3 R10, P0, PT, R5, R0, RZ ;  /* 0x00000000050a7210 */ /* 0x000fe40007f1e0ff */
[----:B0-----:R-:W-:Y:S01]  /*518a0*/  ISETP.LT.AND P2, PT, R67, UR8, !P4 ;  /* 0x0000000843007c0c */ /* 0x001fe2000e741270 */
[----:B------:R-:W-:Y:S01]  /*518b0*/  VIADD R13, R88, 0x36 ;  /* 0x00000036580d7836 */ /* 0x000fe20000000000 */
[----:B------:R-:W-:Y:S01]  /*518c0*/  IADD3 R6, P5, PT, R5, R2, RZ ;  /* 0x0000000205067210 */ /* 0x000fe20007fbe0ff */
[C---:B------:R-:W-:Y:S01]  /*518d0*/  IMAD.X R11, R14.reuse, 0x1, R72, P0 ;  /* 0x000000010e0b7824 */ /* 0x040fe200000e0648 */
[----:B------:R-:W-:Y:S01]  /*518e0*/  ISETP.LT.AND P0, PT, R91, UR9, !P4 ;  /* 0x000000095b007c0c */ /* 0x000fe2000e701270 */
[----:B------:R-:W0:Y:S03]  /*518f0*/  LDCU UR8, c[0x0][0x398] ;  /* 0x00007300ff0877ac */ /* 0x000e260008000800 */
[----:B------:R5:W-:Y:S01]  /*51900*/  @P6 STG.E.U8 desc[UR14][R10.64], R4 ;  /* 0x000000040a006986 */ /* 0x000be2000c10110e */
[----:B------:R-:W-:Y:S01]  /*51910*/  IADD3 R12, P6, PT, R5, R68, RZ ;  /* 0x00000044050c7210 */ /* 0x000fe20007fde0ff */
[----:B------:R-:W-:Y:S01]  /*51920*/  IMAD.X R7, R14, 0x1, R71, P5 ;  /* 0x000000010e077824 */ /* 0x000fe200028e0647 */
[----:B------:R-:W-:Y:S01]  /*51930*/  ISETP.GE.AND P5, PT, R13, UR11, PT ;  /* 0x0000000b0d007c0c */ /* 0x000fe2000bfa6270 */
[----:B------:R-:W-:Y:S01]  /*51940*/  VIADD R15, R5, UR28 ;  /* 0x0000001c050f7c36 */ /* 0x000fe20008000000 */
[----:B------:R-:W-:Y:S01]  /*51950*/  PRMT R8, R4, 0x9910, RZ ;  /* 0x0000991004087816 */ /* 0x000fe200000000ff */
[----:B------:R-:W-:Y:S01]  /*51960*/  IMAD.X R13, R14, 0x1, R3, P6 ;  /* 0x000000010e0d7824 */ /* 0x000fe200030e0603 */
[----:B------:R0:W-:Y:S01]  /*51970*/  @P2 STG.E.U8 desc[UR14][R6.64], R9 ;  /* 0x0000000906002986 */ /* 0x0001e2000c10110e */
[----:B--2---:R-:W-:Y:S01]  /*51980*/  ISETP.LT.AND P2, PT, R66, UR6, !P3 ;  /* 0x0000000642007c0c */ /* 0x004fe2000df41270 */
[----:B------:R-:W2:Y:S02]  /*51990*/  LDCU UR9, c[0x0][0x398] ;  /* 0x00007300ff0977ac */ /* 0x000ea40008000800 */
[----:B------:R4:W-:Y:S01]  /*519a0*/  @P0 STG.E.U8 desc[UR14][R12.64], R17 ;  /* 0x000000110c000986 */ /* 0x0009e2000c10110e */
[----:B-1----:R-:W-:Y:S01]  /*519b0*/  ISETP.LT.AND P0, PT, R89, UR4, !P4 ;  /* 0x0000000459007c0c */ /* 0x002fe2000e701270 */
[----:B------:R-:W1:Y:S01]  /*519c0*/  LDCU UR4, c[0x0][0x398] ;  /* 0x00007300ff0477ac */ /* 0x000e620008000800 */
[----:B-----5:R-:W-:-:S02]  /*519d0*/  IADD3 R4, P4, PT, R5, R70, RZ ;  /* 0x0000004605047210 */ /* 0x020fc40007f9e0ff */
[----:B------:R-:W-:Y:S02]  /*519e0*/  SHF.R.S32.HI R16, RZ, 0x1f, R15 ;  /* 0x0000001fff107819 */ /* 0x000fe4000001140f */
[----:B------:R-:W-:Y:S02]  /*519f0*/  F2FP.SATFINITE.E5M2.F32.PACK_AB_MERGE_C R57, R57, R56, RZ ;  /* 0x000000383939723e */ /* 0x000fe400048060ff */
[----:B0-----:R-:W-:Y:S01]  /*51a00*/  IADD3 R6, P6, PT, R15, R0, RZ ;  /* 0x000000000f067210 */ /* 0x001fe20007fde0ff */
[----:B------:R-:W-:Y:S01]  /*51a10*/  IMAD.X R5, R14, 0x1, R69, P4 ;  /* 0x000000010e057824 */ /* 0x000fe200020e0645 */
[----:B------:R-:W-:Y:S01]  /*51a20*/  PRMT R11, R9, 0x9910, RZ ;  /* 0x00009910090b7816 */ /* 0x000fe200000000ff */
[----:B------:R-:W-:Y:S01]  /*51a30*/  VIADD R10, R88, 0x37 ;  /* 0x00000037580a7836 */ /* 0x000fe20000000000 */
[----:B----4-:R-:W-:Y:S01]  /*51a40*/  SHF.R.S32.HI R13, RZ, 0x8, R8 ;  /* 0x00000008ff0d7819 */ /* 0x010fe20000011408 */
[----:B------:R-:W-:Y:S01]  /*51a50*/  IMAD.X R7, R16, 0x1, R72, P6 ;  /* 0x0000000110077824 */ /* 0x000fe200030e0648 */
[----:B------:R0:W-:Y:S01]  /*51a60*/  @P0 STG.E.U8 desc[UR14][R4.64], R57 ;  /* 0x0000003904000986 */ /* 0x0001e2000c10110e */
[----:B------:R-:W4:Y:S03]  /*51a70*/  LDCU UR6, c[0x0][0x398] ;  /* 0x00007300ff0677ac */ /* 0x000f260008000800 */
[----:B------:R5:W-:Y:S01]  /*51a80*/  @P2 STG.E.U8 desc[UR14][R6.64], R13 ;  /* 0x0000000d06002986 */ /* 0x000be2000c10110e */
[----:B------:R-:W-:Y:S01]  /*51a90*/  ISETP.LT.AND P2, PT, R67, UR8, !P3 ;  /* 0x0000000843007c0c */ /* 0x000fe2000df41270 */
[----:B------:R-:W3:Y:S01]  /*51aa0*/  LDCU UR8, c[0x0][0x398] ;  /* 0x00007300ff0877ac */ /* 0x000ee20008000800 */
[----:B------:R-:W-:-:S02]  /*51ab0*/  IADD3 R8, P6, PT, R15, R2, RZ ;  /* 0x000000020f087210 */ /* 0x000fc40007fde0ff */
[----:B--2---:R-:W-:Y:S01]  /*51ac0*/  ISETP.LT.AND P0, PT, R91, UR9, !P3 ;  /* 0x000000095b007c0c */ /* 0x004fe2000df01270 */
[----:B------:R-:W2:Y:S02]  /*51ad0*/  LDCU UR9, c[0x0][0x398] ;  /* 0x00007300ff0977ac */ /* 0x000ea40008000800 */
[----:B------:R-:W-:Y:S01]  /*51ae0*/  IMAD.X R9, R16, 0x1, R71, P6 ;  /* 0x0000000110097824 */ /* 0x000fe200030e0647 */
[----:B0-----:R-:W-:Y:S02]  /*51af0*/  PRMT R57, R57, 0x9910, RZ ;  /* 0x0000991039397816 */ /* 0x001fe400000000ff */
[----:B-----5:R-:W-:Y:S02]  /*51b00*/  SHF.R.S32.HI R7, RZ, 0x8, R11 ;  /* 0x00000008ff077819 */ /* 0x020fe4000001140b */
[----:B-1----:R-:W-:Y:S01]  /*51b10*/  ISETP.LT.AND P3, PT, R89, UR4, !P3 ;  /* 0x0000000459007c0c */ /* 0x002fe2000df61270 */
[C---:B------:R-:W-:Y:S01]  /*51b20*/  VIADD R13, R15.reuse, UR28 ;  /* 0x0000001c0f0d7c36 */ /* 0x040fe20008000000 */
[----:B------:R-:W-:Y:S01]  /*51b30*/  ISETP.GE.AND P4, PT, R10, UR7, PT ;  /* 0x000000070a007c0c */ /* 0x000fe2000bf86270 */
[----:B------:R-:W-:Y:S01]  /*51b40*/  @P2 STG.E.U8 desc[UR14][R8.64], R7 ;  /* 0x0000000708002986 */ /* 0x000fe2000c10110e */
[C---:B------:R-:W-:Y:S01]  /*51b50*/  IADD3 R10, P6, PT, R15.reuse, R68, RZ ;  /* 0x000000440f0a7210 */ /* 0x040fe20007fde0ff */
[----:B------:R-:W0:Y:S01]  /*51b60*/  LDCU UR7, c[0x0][0x398] ;  /* 0x00007300ff0777ac */ /* 0x000e220008000800 */
[----:B------:R-:W-:Y:S01]  /*51b70*/  IADD3 R4, P2, PT, R15, R70, RZ ;  /* 0x000000460f047210 */ /* 0x000fe20007f5e0ff */
[----:B------:R-:W-:Y:S01]  /*51b80*/  IMAD.MOV.U32 R15, RZ, RZ, R57 ;  /* 0x000000ffff0f7224 */ /* 0x000fe200078e0039 */
[----:B------:R-:W-:Y:S01]  /*51b90*/  PRMT R17, R17, 0x9910, RZ ;  /* 0x0000991011117816 */ /* 0x000fe200000000ff */
[C---:B------:R-:W-:Y:S01]  /*51ba0*/  IMAD.X R11, R16.reuse, 0x1, R3, P6 ;  /* 0x00000001100b7824 */ /* 0x040fe200030e0603 */
[----:B------:R-:W1:Y:S01]  /*51bb0*/  LDCU UR4, c[0x0][0x398] ;  /* 0x00007300ff0477ac */ /* 0x000e620008000800 */
[----:B------:R-:W-:Y:S01]  /*51bc0*/  IMAD.X R5, R16, 0x1, R69, P2 ;  /* 0x0000000110057824 */ /* 0x000fe200010e0645 */
[----:B------:R-:W-:-:S02]  /*51bd0*/  SHF.R.S32.HI R17, RZ, 0x8, R17 ;  /* 0x00000008ff117819 */ /* 0x000fc40000011411 */
[----:B------:R-:W-:-:S03]  /*51be0*/  SHF.R.S32.HI R15, RZ, 0x8, R15 ;  /* 0x00000008ff0f7819 */ /* 0x000fc6000001140f */
[----:B------:R-:W-:Y:S04]  /*51bf0*/  @P0 STG.E.U8 desc[UR14][R10.64], R17 ;  /* 0x000000110a000986 */ /* 0x000fe8000c10110e */
[----:B------:R5:W-:Y:S02]  /*51c00*/  @P3 STG.E.U8 desc[UR14][R4.64], R15 ;  /* 0x0000000f04003986 */ /* 0x000be4000c10110e */
[----:B-----5:R-:W-:Y:S02]  /*51c10*/  F2FP.SATFINITE.E5M2.F32.PACK_AB_MERGE_C R4, R93, R92, RZ ;  /* 0x0000005c5d04723e */ /* 0x020fe400048060ff */
[----:B---3--:R-:W-:Y:S02]  /*51c20*/  F2FP.SATFINITE.E5M2.F32.PACK_AB_MERGE_C R21, R90, R87, RZ ;  /* 0x000000575a15723e */ /* 0x008fe400048060ff */
[----:B------:R-:W3:Y:S04]  /*51c30*/  LDL.LU R87, [R1+0xe0] ;  /* 0x0000e00001577983 */ /* 0x000ee80000300800 */
[----:B------:R-:W3:Y:S04]  /*51c40*/  LDL.LU R90, [R1+0xe4] ;  /* 0x0000e400015a7983 */ /* 0x000ee80000300800 */
[----:B------:R-:W5:Y:S04]  /*51c50*/  LDL.LU R92, [R1+0x2e8] ;  /* 0x0002e800015c7983 */ /* 0x000f680000300800 */
[----:B------:R-:W5:Y:S01]  /*51c60*/  LDL.LU R93, [R1+0x2ec] ;  /* 0x0002ec00015d7983 */ /* 0x000f620000300800 */
[----:B----4-:R-:W-:Y:S01]  /*51c70*/  ISETP.LT.AND P0, PT, R66, UR6, !P5 ;  /* 0x0000000642007c0c */ /* 0x010fe2000ef01270 */
[----:B------:R-:W4:Y:S01]  /*51c80*/  LDCU UR6, c[0x0][0x398] ;  /* 0x00007300ff0677ac */ /* 0x000f220008000800 */
[----:B------:R-:W-:-:S02]  /*51c90*/  SHF.R.S32.HI R12, RZ, 0x1f, R13 ;  /* 0x0000001fff0c7819 */ /* 0x000fc4000001140d */
[----:B------:R-:W-:Y:S02]  /*51ca0*/  IADD3 R6, P6, PT, R13, R0, RZ ;  /* 0x000000000d067210 */ /* 0x000fe40007fde0ff */
[----:B0-----:R-:W-:Y:S01]  /*51cb0*/  ISETP.LT.AND P2, PT, R67, UR7, !P5 ;  /* 0x0000000743007c0c */ /* 0x001fe2000ef41270 */
[----:B------:R-:W-:Y:S01]  /*51cc0*/  VIADD R10, R88, 0x38 ;  /* 0x00000038580a7836 */ /* 0x000fe20000000000 */
[----:B------:R-:W-:Y:S01]  /*51cd0*/  IADD3 R8, P3, PT, R13, R2, RZ ;  /* 0x000000020d087210 */ /* 0x000fe20007f7e0ff */
[----:B------:R-:W-:Y:S01]  /*51ce0*/  IMAD.X R7, R12, 0x1, R72, P6 ;  /* 0x000000010c077824 */ /* 0x000fe200030e0648 */
[----:B------:R-:W-:Y:S01]  /*51cf0*/  F2FP.SATFINITE.E5M2.F32.PACK_AB_MERGE_C R19, R82, R81, RZ ;  /* 0x000000515213723e */ /* 0x000fe200048060ff */
[----:B------:R-:W-:Y:S01]  /*51d00*/  VIADD R11, R88, 0x39 ;  /* 0x00000039580b7836 */ /* 0x000fe20000000000 */
[----:B------:R-:W-:Y:S01]  /*51d10*/  F2FP.SATFINITE.E5M2.F32.PACK_AB_MERGE_C R17, R84, R83, RZ ;  /* 0x000000535411723e */ /* 0x000fe200048060ff */
[----:B------:R-:W-:Y:S01]  /*51d20*/  IMAD.X R9, R12, 0x1, R71, P3 ;  /* 0x000000010c097824 */ /* 0x000fe200018e0647 */
[----:B------:R-:W-:Y:S01]  /*51d30*/  ISETP.LT.AND P3, PT, R91, UR8, !P5 ;  /* 0x000000085b007c0c */ /* 0x000fe2000ef61270 */
[----:B------:R0:W-:Y:S01]  /*51d40*/  @P0 STG.E.U8 desc[UR14][R6.64], R19 ;  /* 0x0000001306000986 */ /* 0x0001e2000c10110e */
[----:B------:R-:W-:Y:S01]  /*51d50*/  ISETP.GE.AND P0, PT, R10, UR17, PT ;  /* 0x000000110a007c0c */ /* 0x000fe2000bf06270 */
[----:B------:R-:W2:Y:S01]  /*51d60*/  LDCU UR7, c[0x0][0x398] ;  /* 0x00007300ff0777ac */ /* 0x000ea20008000800 */
[----:B------:R-:W-:Y:S01]  /*51d70*/  IADD3 R10, P6, PT, R13, R68, RZ ;  /* 0x000000440d0a7210 */ /* 0x000fe20007fde0ff */
[----:B------:R2:W-:Y:S01]  /*51d80*/  @P2 STG.E.U8 desc[UR14][R8.64], R17 ;  /* 0x0000001108002986 */ /* 0x0005e2000c10110e */
[----:B------:R-:W-:Y:S01]  /*51d90*/  ISETP.GE.AND P2, PT, R11, UR27, PT ;  /* 0x0000001b0b007c0c */ /* 0x000fe2000bf46270 */
[----:B------:R-:W3:Y:S01]  /*51da0*/  LDCU UR8, c[0x0][0x398] ;  /* 0x00007300ff0877ac */ /* 0x000ee20008000800 */
[----:B-1----:R-:W-:Y:S01]  /*51db0*/  ISETP.LT.AND P5, PT, R89, UR4, !P5 ;  /* 0x0000000459007c0c */ /* 0x002fe2000efa1270 */
[----:B------:R-:W-:Y:S01]  /*51dc0*/  IMAD.X R11, R12, 0x1, R3, P6 ;  /* 0x000000010c0b7824 */ /* 0x000fe200030e0603 */
[----:B------:R-:W1:Y:S01]  /*51dd0*/  LDCU UR4, c[0x0][0x398] ;  /* 0x00007300ff0477ac */ /* 0x000e620008000800 */
[C---:B0-----:R-:W-:Y:S01]  /*51de0*/  IADD3 R6, P6, PT, R13.reuse, R70, RZ ;  /* 0x000000460d067210 */ /* 0x041fe20007fde0ff */
[----:B------:R-:W-:-:S02]  /*51df0*/  VIADD R13, R13, UR28 ;  /* 0x0000001c0d0d7c36 */ /* 0x000fc40008000000 */
[----:B------:R0:W-:Y:S01]  /*51e00*/  @P3 STG.E.U8 desc[UR14][R10.64], R21 ;  /* 0x000000150a003986 */ /* 0x0001e2000c10110e */
[----:B----4-:R-:W-:Y:S01]  /*51e10*/  ISETP.LT.AND P3, PT, R66, UR6, !P4 ;  /* 0x0000000642007c0c */ /* 0x010fe2000e761270 */
[----:B------:R-:W4:Y:S01]  /*51e20*/  LDCU UR6, c[0x0][0x398] ;  /* 0x00007300ff0677ac */ /* 0x000f220008000800 */
[----:B------:R-:W-:Y:S01]  /*51e30*/  IMAD.X R7, R12, 0x1, R69, P6 ;  /* 0x000000010c077824 */ /* 0x000fe200030e0645 */
[----:B------:R-:W-:Y:S02]  /*51e40*/  SHF.R.S32.HI R14, RZ, 0x1f, R13 ;  /* 0x0000001fff0e7819 */ /* 0x000fe4000001140d */
[----:B--2---:R-:W-:Y:S02]  /*51e50*/  IADD3 R8, P6, PT, R13, R0, RZ ;  /* 0x000000000d087210 */ /* 0x004fe40007fde0ff */
[----:B------:R-:W-:Y:S02]  /*51e60*/  PRMT R15, R19, 0x9910, RZ ;  /* 0x00009910130f7816 */ /* 0x000fe400000000ff */
[----:B------:R-:W-:Y:S01]  /*51e70*/  F2FP.SATFINITE.E5M2.F32.PACK_AB_MERGE_C R59, R59, R58, RZ ;  /* 0x0000003a3b3b723e */ /* 0x000fe200048060ff */
[----:B------:R-:W-:Y:S01]  /*51e80*/  IMAD.X R9, R14, 0x1, R72, P6 ;  /* 0x000000010e097824 */ /* 0x000fe200030e0648 */
[----:B------:R-:W-:-:S02]  /*51e90*/  SHF.R.S32.HI R15, RZ, 0x8, R15 ;  /* 0x00000008ff0f7819 */ /* 0x000fc4000001140f */
[----:B0-----:R-:W-:Y:S01]  /*51ea0*/  IADD3 R10, P6, PT, R13, R2, RZ ;  /* 0x000000020d0a7210 */ /* 0x001fe20007fde0ff */
[----:B------:R0:W-:Y:S01]  /*51eb0*/  @P5 STG.E.U8 desc[UR14][R6.64], R59 ;  /* 0x0000003b06005986 */ /* 0x0001e2000c10110e */
[----:B------:R-:W-:Y:S01]  /*51ec0*/  ISETP.LT.AND P5, PT, R67, UR7, !P4 ;  /* 0x0000000743007c0c */ /* 0x000fe2000e7a1270 */
[----:B------:R-:W2:Y:S02]  /*51ed0*/  LDCU UR7, c[0x0][0x398] ;  /* 0x00007300ff0777ac */ /* 0x000ea40008000800 */
[----:B------:R2:W-:Y:S01]  /*51ee0*/  @P3 STG.E.U8 desc[UR14][R8.64], R15 ;  /* 0x0000000f08003986 */ /* 0x0005e2000c10110e */
[----:B-1----:R-:W-:Y:S01]  /*51ef0*/  ISETP.LT.AND P3, PT, R91, UR4, !P4 ;  /* 0x000000045b007c0c */ /* 0x002fe2000e761270 */
[----:B------:R-:W-:Y:S01]  /*51f00*/  IMAD.X R11, R14, 0x1, R71, P6 ;  /* 0x000000010e0b7824 */ /* 0x000fe200030e0647 */
[----:B------:R-:W-:Y:S01]  /*51f10*/  PRMT R17, R17, 0x9910, RZ ;  /* 0x0000991011117816 */ /* 0x000fe200000000ff */
[----:B------:R-:W1:Y:S01]  /*51f20*/  LDCU UR4, c[0x0][0x398] ;  /* 0x00007300ff0477ac */ /* 0x000e620008000800 */
[----:B------:R-:W-:-:S02]  /*51f30*/  PRMT R19, R21, 0x9910, RZ ;  /* 0x0000991015137816 */ /* 0x000fc400000000ff */
[----:B0-----:R-:W-:Y:S02]  /*51f40*/  IADD3 R6, P6, PT, R13, R68, RZ ;  /* 0x000000440d067210 */ /* 0x001fe40007fde0ff */
[----:B------:R-:W-:Y:S02]  /*51f50*/  SHF.R.S32.HI R17, RZ, 0x8, R17 ;  /* 0x00000008ff117819 */ /* 0x000fe40000011411 */
[----:B------:R-:W-:Y:S01]  /*51f60*/  SHF.R.S32.HI R19, RZ, 0x8, R19 ;  /* 0x00000008ff137819 */ /* 0x000fe20000011413 */
[----:B------:R-:W-:Y:S01]  /*51f70*/  IMAD.X R7, R14, 0x1, R3, P6 ;  /* 0x000000010e077824 */ /* 0x000fe200030e0603 */
[----:B----4-:R-:W-:Y:S01]  /*51f80*/  ISETP.LT.AND P6, PT, R89, UR6, !P4 ;  /* 0x0000000659007c0c */ /* 0x010fe2000e7c1270 */
[----:B------:R0:W-:Y:S01]  /*51f90*/  @P5 STG.E.U8 desc[UR14][R10.64], R17 ;  /* 0x000000110a005986 */ /* 0x0001e2000c10110e */
[----:B------:R-:W-:Y:S01]  /*51fa0*/  PRMT R12, R59, 0x9910, RZ ;  /* 0x000099103b0c7816 */ /* 0x000fe200000000ff */
[C---:B--2---:R-:W-:Y:S01]  /*51fb0*/  VIADD R15, R13.reuse, UR28 ;  /* 0x0000001c0d0f7c36 */ /* 0x044fe20008000000 */
[----:B------:R-:W-:Y:S01]  /*51fc0*/  F2FP.SATFINITE.E5M2.F32.PACK_AB_MERGE_C R5, R86, R85, RZ ;  /* 0x000000555605723e */ /* 0x000fe200048060ff */
[----:B------:R-:W-:Y:S01]  /*51fd0*/  @P3 STG.E.U8 desc[UR14][R6.64], R19 ;  /* 0x0000001306003986 */ /* 0x000fe2000c10110e */
[----:B------:R-:W-:Y:S01]  /*51fe0*/  IADD3 R8, P3, PT, R13, R70, RZ ;  /* 0x000000460d087210 */ /* 0x000fe20007f7e0ff */
[----:B------:R-:W2:Y:S04]  /*51ff0*/  LDCU UR6, c[0x0][0x398] ;  /* 0x00007300ff0677ac */ /* 0x000ea80008000800 */
[----:B------:R-:W-:Y:S01]  /*52000*/  IMAD.X R9, R14, 0x1, R69, P3 ;  /* 0x000000010e097824 */ /* 0x000fe200018e0645 */
[----:B0-----:R-:W-:-:S05]  /*52010*/  SHF.R.S32.HI R17, RZ, 0x8, R12 ;  /* 0x00000008ff117819 */ /* 0x001fca000001140c */
[----:B------:R3:W-:Y:S02]  /*52020*/  @P6 STG.E.U8 desc[UR14][R8.64], R17 ;  /* 0x0000001108006986 */ /* 0x0007e4000c10110e */
[----:B---3--:R-:W-:Y:S02]  /*52030*/  F2FP.SATFINITE.E5M2.F32.PACK_AB_MERGE_C R17, R90, R87, RZ ;  /* 0x000000575a11723e */ /* 0x008fe400048060ff */
[----:B------:R-:W3:Y:S04]  /*52040*/  LDL.LU R87, [R1+0x1e8] ;  /* 0x0001e80001577983 */ /* 0x000ee80000300800 */
[----:B------:R-:W3:Y:S01]  /*52050*/  LDL.LU R90, [R1+0x1ec] ;  /* 0x0001ec00015a7983 */ /* 0x000ee20000300800 */
[----:B-----5:R-:W-:-:S03]  /*52060*/  F2FP.SATFINITE.E5M2.F32.PACK_AB_MERGE_C R19, R93, R92, RZ ;  /* 0x0000005c5d13723e */ /* 0x020fc600048060ff */
[----:B------:R-:W4:Y:S04]  /*52070*/  LDL.LU R92, [R1+0xe8] ;  /* 0x0000e800015c7983 */ /* 0x000f280000300800 */
[----:B------:R-:W4:Y:S01]  /*52080*/  LDL.LU R93, [R1+0xec] ;  /* 0x0000ec00015d7983 */ /* 0x000f220000300800 */
[----:B------:R-:W-:Y:S02]  /*52090*/  ISETP.LT.AND P4, PT, R66, UR7, !P0 ;  /* 0x0000000742007c0c */ /* 0x000fe4000c781270 */
[----:B------:R-:W-:Y:S02]  /*520a0*/  SHF.R.S32.HI R14, RZ, 0x1f, R15 ;  /* 0x0000001fff0e7819 */ /* 0x000fe4000001140f */
[----:B------:R-:W-:Y:S02]  /*520b0*/  IADD3 R10, P5, PT, R15, R0, RZ ;  /* 0x000000000f0a7210 */ /* 0x000fe40007fbe0ff */
[----:B-1----:R-:W-:Y:S01]  /*520c0*/  ISETP.LT.AND P3, PT, R67, UR4, !P0 ;  /* 0x0000000443007c0c */ /* 0x002fe2000c761270 */
[----:B------:R-:W-:Y:S01]  /*520d0*/  VIADD R12, R88, 0x3a ;  /* 0x0000003a580c7836 */ /* 0x000fe20000000000 */
[----:B------:R-:W-:Y:S01]  /*520e0*/  IADD3 R6, P6, PT, R15, R2, RZ ;  /* 0x000000020f067210 */ /* 0x000fe20007fde0ff */
[----:B------:R-:W-:Y:S01]  /*520f0*/  IMAD.X R11, R14, 0x1, R72, P5 ;  /* 0x000000010e0b7824 */ /* 0x000fe200028e0648 */
[----:B------:R-:W-:Y:S01]  /*52100*/  ISETP.LT.AND P5, PT, R91, UR8, !P0 ;  /* 0x000000085b007c0c */ /* 0x000fe2000c7a1270 */
[----:B------:R-:W5:Y:S01]  /*52110*/  LDL.LU R85, [R1+0x2f0] ;  /* 0x0002f00001557983 */ /* 0x000f620000300800 */
[----:B------:R-:W-:Y:S01]  /*52120*/  VIADD R13, R88, 0x3b ;  /* 0x0000003b580d7836 */ /* 0x000fe20000000000 */
[----:B------:R-:W0:Y:S01]  /*52130*/  LDCU UR4, c[0x0][0x398] ;  /* 0x00007300ff0477ac */ /* 0x000e220008000800 */
[----:B------:R-:W-:Y:S01]  /*52140*/  IMAD.X R7, R14, 0x1, R71, P6 ;  /* 0x000000010e077824 */ /* 0x000fe200030e0647 */
[----:B------:R1:W-:Y:S01]  /*52150*/  @P4 STG.E.U8 desc[UR14][R10.64], R5 ;  /* 0x000000050a004986 */ /* 0x0003e2000c10110e */
[----:B------:R-:W-:Y:S01]  /*52160*/  ISETP.GE.AND P4, PT, R12, UR25, PT ;  /* 0x000000190c007c0c */ /* 0x000fe2000bf86270 */
[----:B------:R-:W0:Y:S01]  /*52170*/  LDCU UR7, c[0x0][0x398] ;  /* 0x00007300ff0777ac */ /* 0x000e220008000800 */
[----:B------:R-:W-:Y:S01]  /*52180*/  IADD3 R12, P6, PT, R15, R68, RZ ;  /* 0x000000440f0c7210 */ /* 0x000fe20007fde0ff */
[----:B------:R-:W5:Y:S01]  /*52190*/  LDL.LU R86, [R1+0x2f4] ;  /* 0x0002f40001567983 */ /* 0x000f620000300800 */
[----:B------:R-:W-:Y:S01]  /*521a0*/  F2FP.SATFINITE.E5M2.F32.PACK_AB_MERGE_C R61, R61, R60, RZ ;  /* 0x0000003c3d3d723e */ /* 0x000fe200048060ff */
[----:B------:R-:W3:Y:S02]  /*521b0*/  LDCU UR8, c[0x0][0x398] ;  /* 0x00007300ff0877ac */ /* 0x000ee40008000800 */
[----:B------:R0:W-:Y:S01]  /*521c0*/  @P3 STG.E.U8 desc[UR14][R6.64], R4 ;  /* 0x0000000406003986 */ /* 0x0001e2000c10110e */
[----:B------:R-:W-:Y:S01]  /*521d0*/  ISETP.GE.AND P3, PT, R13, UR23, PT ;  /* 0x000000170d007c0c */ /* 0x000fe2000bf66270 */
[----:B------:R-:W-:Y:S01]  /*521e0*/  IMAD.X R13, R14, 0x1, R3, P6 ;  /* 0x000000010e0d7824 */ /* 0x000fe200030e0603 */
[----:B-1----:R-:W-:-:S04]  /*521f0*/  PRMT R10, R17, 0x9910, RZ ;  /* 0x00009910110a7816 */ /* 0x002fc800000000ff */
[----:B------:R1:W-:Y:S01]  /*52200*/  @P5 STG.E.U8 desc[UR14][R12.64], R17 ;  /* 0x000000110c005986 */ /* 0x0003e2000c10110e */
[----:B--2---:R-:W-:Y:S01]  /*52210*/  ISETP.LT.AND P0, PT, R89, UR6, !P0 ;  /* 0x0000000659007c0c */ /* 0x004fe2000c701270 */
[----:B------:R-:W2:Y:S01]  /*52220*/  LDCU UR6, c[0x0][0x398] ;  /* 0x00007300ff0677ac */ /* 0x000ea20008000800 */
[C---:B------:R-:W-:Y:S01]  /*52230*/  IADD3 R8, P6, PT, R15.reuse, R70, RZ ;  /* 0x000000460f087210 */ /* 0x040fe20007fde0ff */
[----:B------:R-:W-:Y:S01]  /*52240*/  VIADD R15, R15, UR28 ;  /* 0x0000001c0f0f7c36 */ /* 0x000fe20008000000 */
[----:B0-----:R-:W-:Y:S01]  /*52250*/  ISETP.LT.AND P5, PT, R66, UR4, !P2 ;  /* 0x0000000442007c0c */ /* 0x001fe2000d7a1270 */
[----:B------:R-:W0:Y:S02]  /*52260*/  LDCU UR4, c[0x0][0x398] ;  /* 0x00007300ff0477ac */ /* 0x000e240008000800 */
[----:B------:R-:W-:Y:S01]  /*52270*/  IMAD.X R9, R14, 0x1, R69, P6 ;  /* 0x000000010e097824 */ /* 0x000fe200030e0645 */
[----:B------:R-:W-:Y:S02]  /*52280*/  SHF.R.S32.HI R14, RZ, 0x1f, R15 ;  /* 0x0000001fff0e7819 */ /* 0x000fe4000001140f */
[----:B------:R-:W-:-:S02]  /*52290*/  IADD3 R6, P6, PT, R15, R0, RZ ;  /* 0x000000000f067210 */ /* 0x000fc40007fde0ff */
[----:B------:R-:W-:Y:S01]  /*522a0*/  PRMT R11, R5, 0x9910, RZ ;  /* 0x00009910050b7816 */ /* 0x000fe200000000ff */
[----:B------:R0:W-:Y:S01]  /*522b0*/  @P0 STG.E.U8 desc[UR14][R8.64], R61 ;  /* 0x0000003d08000986 */ /* 0x0001e2000c10110e */
[----:B------:R-:W-:Y:S01]  /*522c0*/  ISETP.LT.AND P0, PT, R67, UR7, !P2 ;  /* 0x0000000743007c0c */ /* 0x000fe2000d701270 */
[----:B------:R-:W3:Y:S01]  /*522d0*/  LDCU UR7, c[0x0][0x398] ;  /* 0x00007300ff0777ac */ /* 0x000ee20008000800 */
[----:B------:R-:W-:Y:S01]  /*522e0*/  IMAD.X R7, R14, 0x1, R72, P6 ;  /* 0x000000010e077824 */ /* 0x000fe200030e0648 */
[----:B------:R-:W-:Y:S02]  /*522f0*/  SHF.R.S32.HI R11, RZ, 0x8, R11 ;  /* 0x00000008ff0b7819 */ /* 0x000fe4000001140b */
[----:B-1----:R-:W-:Y:S02]  /*52300*/  PRMT R13, R4, 0x9910, RZ ;  /* 0x00009910040d7816 */ /* 0x002fe400000000ff */
[----:B------:R-:W-:Y:S01]  /*52310*/  IADD3 R4, P6, PT, R15, R2, RZ ;  /* 0x000000020f047210 */ /* 0x000fe20007fde0ff */
[----:B------:R1:W-:Y:S01]  /*52320*/  @P5 STG.E.U8 desc[UR14][R6.64], R11 ;  /* 0x0000000b06005986 */ /* 0x0003e2000c10110e */
[----:B--2---:R-:W-:Y:S01]  /*52330*/  ISETP.LT.AND P5, PT, R91, UR6, !P2 ;  /* 0x000000065b007c0c */ /* 0x004fe2000d7a1270 */
[----:B------:R-:W2:Y:S01]  /*52340*/  LDCU UR6, c[0x0][0x398] ;  /* 0x00007300ff0677ac */ /* 0x000ea20008000800 */
[----:B------:R-:W-:Y:S01]  /*52350*/  SHF.R.S32.HI R13, RZ, 0x8, R13 ;  /* 0x00000008ff0d7819 */ /* 0x000fe2000001140d */
[----:B------:R-:W-:Y:S01]  /*52360*/  IMAD.X R5, R14, 0x1, R71, P6 ;  /* 0x000000010e057824 */ /* 0x000fe200030e0647 */
[----:B0-----:R-:W-:-:S02]  /*52370*/  IADD3 R8, P6, PT, R15, R68, RZ ;  /* 0x000000440f087210 */ /* 0x001fc40007fde0ff */
[----:B------:R-:W-:Y:S01]  /*52380*/  ISETP.LT.AND P2, PT, R89, UR4, !P2 ;  /* 0x0000000459007c0c */ /* 0x000fe2000d741270 */
[----:B------:R-:W0:Y:S01]  /*52390*/  LDCU UR4, c[0x0][0x398] ;  /* 0x00007300ff0477ac */ /* 0x000e220008000800 */
[----:B------:R0:W-:Y:S01]  /*523a0*/  @P0 STG.E.U8 desc[UR14][R4.64], R13 ;  /* 0x0000000d04000986 */ /* 0x0001e2000c10110e */
[----:B------:R-:W-:Y:S01]  /*523b0*/  IMAD.X R9, R14, 0x1, R3, P6 ;  /* 0x000000010e097824 */ /* 0x000fe200030e0603 */
[C---:B-1----:R-:W-:Y:S01]  /*523c0*/  IADD3 R6, P0, PT, R15.reuse, R70, RZ ;  /* 0x000000460f067210 */ /* 0x042fe20007f1e0ff */
[----:B------:R-:W-:Y:S01]  /*523d0*/  VIADD R15, R15, UR28 ;  /* 0x0000001c0f0f7c36 */ /* 0x000fe20008000000 */
[----:B---3--:R-:W-:Y:S02]  /*523e0*/  F2FP.SATFINITE.E5M2.F32.PACK_AB_MERGE_C R17, R90, R87, RZ ;  /* 0x000000575a11723e */ /* 0x008fe400048060ff */
[----:B------:R-:W3:Y:S04]  /*523f0*/  LDL.LU R87, [R1+0x1f0] ;  /* 0x0001f00001577983 */ /* 0x000ee80000300800 */
[----:B------:R-:W3:Y:S01]  /*52400*/  LDL.LU R90, [R1+0x1f4] ;  /* 0x0001f400015a7983 */ /* 0x000ee20000300800 */
[----:B----4-:R-:W-:-:S03]  /*52410*/  F2FP.SATFINITE.E5M2.F32.PACK_AB_MERGE_C R21, R93, R92, RZ ;  /* 0x0000005c5d15723e */ /* 0x010fc600048060ff */
[----:B------:R-:W4:Y:S04]  /*52420*/  LDL.LU R92, [R1+0xf0] ;  /* 0x0000f000015c7983 */ /* 0x000f280000300800 */
[----:B------:R-:W4:Y:S01]  /*52430*/  LDL.LU R93, [R1+0xf4] ;  /* 0x0000f400015d7983 */ /* 0x000f220000300800 */
[----:B------:R-:W-:Y:S01]  /*52440*/  ISETP.LT.AND P6, PT, R66, UR7, !P4 ;  /* 0x0000000742007c0c */ /* 0x000fe2000e7c1270 */
[----:B------:R-:W-:Y:S01]  /*52450*/  IMAD.X R7, R14, 0x1, R69, P0 ;  /* 0x000000010e077824 */ /* 0x000fe200000e0645 */
[----:B------:R-:W-:Y:S01]  /*52460*/  SHF.R.S32.HI R11, RZ, 0x8, R10 ;  /* 0x00000008ff0b7819 */ /* 0x000fe2000001140a */
[----:B------:R-:W1:Y:S01]  /*52470*/  LDCU UR7, c[0x0][0x398] ;  /* 0x00007300ff0777ac */ /* 0x000e620008000800 */
[----:B------:R-:W-:Y:S02]  /*52480*/  PRMT R10, R61, 0x9910, RZ ;  /* 0x000099103d0a7816 */ /* 0x000fe400000000ff */
[----:B------:R-:W-:-:S02]  /*52490*/  SHF.R.S32.HI R12, RZ, 0x1f, R15 ;  /* 0x0000001fff0c7819 */ /* 0x000fc4000001140f */
[----:B0-----:R-:W-:Y:S02]  /*524a0*/  IADD3 R4, P0, PT, R15, R0, RZ ;  /* 0x000000000f047210 */ /* 0x001fe40007f1e0ff */
[----:B------:R-:W-:Y:S01]  /*524b0*/  SHF.R.S32.HI R13, RZ, 0x8, R10 ;  /* 0x00000008ff0d7819 */ /* 0x000fe2000001140a */
[----:B------:R0:W-:Y:S02]  /*524c0*/  @P5 STG.E.U8 desc[UR14][R8.64], R11 ;  /* 0x0000000b08005986 */ /* 0x0001e4000c10110e */
[----:B------:R-:W-:Y:S01]  /*524d0*/  IMAD.X R5, R12, 0x1, R72, P0 ;  /* 0x000000010c057824 */ /* 0x000fe200000e0648 */
[----:B--2---:R-:W-:Y:S01]  /*524e0*/  ISETP.LT.AND P5, PT, R67, UR6, !P4 ;  /* 0x0000000643007c0c */ /* 0x004fe2000e7a1270 */
[----:B------:R-:W-:Y:S01]  /*524f0*/  @P2 STG.E.U8 desc[UR14][R6.64], R13 ;  /* 0x0000000d06002986 */ /* 0x000fe2000c10110e */
[----:B------:R-:W-:Y:S01]  /*52500*/  ISETP.LT.AND P0, PT, R91, UR8, !P4 ;  /* 0x000000085b007c0c */ /* 0x000fe2000e701270 */
[----:B------:R-:W2:Y:S02]  /*52510*/  LDCU UR6, c[0x0][0x398] ;  /* 0x00007300ff0677ac */ /* 0x000ea40008000800 */
[----:B------:R1:W-:Y:S01]  /*52520*/  @P6 STG.E.U8 desc[UR14][R4.64], R19 ;  /* 0x0000001304006986 */ /* 0x0003e2000c10110e */
[C---:B------:R-:W-:Y:S01]  /*52530*/  IADD3 R10, P6, PT, R15.reuse, R68, RZ ;  /* 0x000000440f0a7210 */ /* 0x040fe20007fde0ff */
[----:B------:R-:W2:Y:S01]  /*52540*/  LDCU UR8, c[0x0][0x398] ;  /* 0x00007300ff0877ac */ /* 0x000ea20008000800 */
[----:B0-----:R-:W-:Y:S01]  /*52550*/  IADD3 R8, P2, PT, R15, R2, RZ ;  /* 0x000000020f087210 */ /* 0x001fe20007f5e0ff */
[----:B------:R-:W-:-:S04]  /*52560*/  VIADD R11, R88, 0x3c ;  /* 0x0000003c580b7836 */ /* 0x000fc80000000000 */
[C---:B------:R-:W-:Y:S01]  /*52570*/  IMAD.X R9, R12.reuse, 0x1, R71, P2 ;  /* 0x000000010c097824 */ /* 0x040fe200010e0647 */
[----:B------:R-:W-:Y:S01]  /*52580*/  ISETP.GE.AND P2, PT, R11, UR21, PT ;  /* 0x000000150b007c0c */ /* 0x000fe2000bf46270 */
[----:B------:R-:W-:Y:S01]  /*52590*/  IMAD.X R11, R12, 0x1, R3, P6 ;  /* 0x000000010c0b7824 */ /* 0x000fe200030e0603 */
[----:B-1----:R-:W-:Y:S01]  /*525a0*/  PRMT R19, R19, 0x9910, RZ ;  /* 0x0000991013137816 */ /* 0x002fe200000000ff */
[----:B------:R-:W-:Y:S01]  /*525b0*/  VIADD R13, R15, UR28 ;  /* 0x0000001c0f0d7c36 */ /* 0x000fe20008000000 */
[----:B------:R0:W-:Y:S01]  /*525c0*/  @P5 STG.E.U8 desc[UR14][R8.64], R17 ;  /* 0x0000001108005986 */ /* 0x0001e2000c10110e */
[----:B------:R-:W-:Y:S01]  /*525d0*/  ISETP.LT.AND P5, PT, R66, UR7, !P3 ;  /* 0x0000000742007c0c */ /* 0x000fe2000dfa1270 */
[----:B------:R-:W-:Y:S01]  /*525e0*/  VIADD R7, R88, 0x3d ;  /* 0x0000003d58077836 */ /* 0x000fe20000000000 */
[----:B------:R-:W-:Y:S01]  /*525f0*/  F2FP.SATFINITE.E5M2.F32.PACK_AB_MERGE_C R63, R63, R62, RZ ;  /* 0x0000003e3f3f723e */ /* 0x000fe200048060ff */
[----:B------:R1:W-:Y:S01]  /*52600*/  @P0 STG.E.U8 desc[UR14][R10.64], R21 ;  /* 0x000000150a000986 */ /* 0x0003e2000c10110e */
[----:B------:R-:W-:Y:S01]  /*52610*/  ISETP.LT.AND P0, PT, R89, UR4, !P4 ;  /* 0x0000000459007c0c */ /* 0x000fe2000e701270 */
[----:B------:R-:W1:Y:S01]  /*52620*/  LDCU UR4, c[0x0][0x398] ;  /* 0x00007300ff0477ac */ /* 0x000e620008000800 */
[----:B------:R-:W-:Y:S01]  /*52630*/  IADD3 R4, P4, PT, R15, R70, RZ ;  /* 0x000000460f047210 */ /* 0x000fe20007f9e0ff */
[----:B------:R-:W-:Y:S01]  /*52640*/  IMAD.MOV.U32 R15, RZ, RZ, R19 ;  /* 0x000000ffff0f7224 */ /* 0x000fe200078e0013 */
[----:B------:R-:W-:Y:S01]  /*52650*/  SHF.R.S32.HI R14, RZ, 0x1f, R13 ;  /* 0x0000001fff0e7819 */ /* 0x000fe2000001140d */
[----:B------:R-:W5:Y:S01]  /*52660*/  LDCU UR7, c[0x0][0x398] ;  /* 0x00007300ff0777ac */ /* 0x000f620008000800 */
[----:B------:R-:W-:Y:S01]  /*52670*/  IADD3 R6, P6, PT, R13, R0, RZ ;  /* 0x000000000d067210 */ /* 0x000fe20007fde0ff */
[----:B------:R-:W-:Y:S01]  /*52680*/  IMAD.X R5, R12, 0x1, R69, P4 ;  /* 0x000000010c057824 */ /* 0x000fe200020e0645 */
[----:B------:R-:W-:-:S02]  /*52690*/  ISETP.GE.AND P4, PT, R7, UR19, PT ;  /* 0x0000001307007c0c */ /* 0x000fc4000bf86270 */
[----:B------:R-:W-:Y:S01]  /*526a0*/  SHF.R.S32.HI R15, RZ, 0x8, R15 ;  /* 0x00000008ff0f7819 */ /* 0x000fe2000001140f */
[C---:B------:R-:W-:Y:S01]  /*526b0*/  IMAD.X R7, R14.reuse, 0x1, R72, P6 ;  /* 0x000000010e077824 */ /* 0x040fe200030e0648 */
[----:B0-----:R-:W-:Y:S01]  /*526c0*/  IADD3 R8, P6, PT, R13, R2, RZ ;  /* 0x000000020d087210 */ /* 0x001fe20007fde0ff */
[----:B------:R0:W-:Y:S01]  /*526d0*/  @P0 STG.E.U8 desc[UR14][R4.64], R63 ;  /* 0x0000003f04000986 */ /* 0x0001e2000c10110e */
[----:B--2---:R-:W-:Y:S01]  /*526e0*/  ISETP.LT.AND P0, PT, R91, UR8, !P3 ;  /* 0x000000085b007c0c */ /* 0x004fe2000df01270 */
[----:B------:R-:W2:Y:S02]  /*526f0*/  LDCU UR8, c[0x0][0x398] ;  /* 0x00007300ff0877ac */ /* 0x000ea40008000800 */
[----:B------:R5:W-:Y:S01]  /*52700*/  @P5 STG.E.U8 desc[UR14][R6.64], R15 ;  /* 0x0000000f06005986 */ /* 0x000be2000c10110e */
[----:B------:R-:W-:Y:S01]  /*52710*/  ISETP.LT.AND P5, PT, R67, UR6, !P3 ;  /* 0x0000000643007c0c */ /* 0x000fe2000dfa1270 */
[----:B------:R-:W-:Y:S01]  /*52720*/  IMAD.X R9, R14, 0x1, R71, P6 ;  /* 0x000000010e097824 */ /* 0x000fe200030e0647 */
[----:B-1----:R-:W-:Y:S01]  /*52730*/  PRMT R11, R17, 0x9910, RZ ;  /* 0x00009910110b7816 */ /* 0x002fe200000000ff */
[----:B------:R-:W1:Y:S01]  /*52740*/  LDCU UR6, c[0x0][0x398] ;  /* 0x00007300ff0677ac */ /* 0x000e620008000800 */
[----:B------:R-:W-:-:S02]  /*52750*/  IADD3 R10, P6, PT, R13, R68, RZ ;  /* 0x000000440d0a7210 */ /* 0x000fc40007fde0ff */
[----:B------:R-:W-:Y:S02]  /*52760*/  PRMT R17, R21, 0x9910, RZ ;  /* 0x0000991015117816 */ /* 0x000fe400000000ff */
[----:B0-----:R-:W-:Y:S02]  /*52770*/  PRMT R63, R63, 0x9910, RZ ;  /* 0x000099103f3f7816 */ /* 0x001fe400000000ff */
[----:B------:R-:W-:Y:S02]  /*52780*/  SHF.R.S32.HI R17, RZ, 0x8, R17 ;  /* 0x00000008ff117819 */ /* 0x000fe40000011411 */
[----:B-----5:R-:W-:Y:S01]  /*52790*/  SHF.R.S32.HI R7, RZ, 0x8, R11 ;  /* 0x00000008ff077819 */ /* 0x020fe2000001140b */
[----:B------:R-:W-:Y:S02]  /*527a0*/  IMAD.X R11, R14, 0x1, R3, P6 ;  /* 0x000000010e0b7824 */ /* 0x000fe400030e0603 */
[----:B------:R-:W-:Y:S01]  /*527b0*/  VIADD R15, R13, UR28 ;  /* 0x0000001c0d0f7c36 */ /* 0x000fe20008000000 */
[----:B------:R-:W-:Y:S01]  /*527c0*/  ISETP.LT.AND P3, PT, R89, UR4, !P3 ;  /* 0x0000000459007c0c */ /* 0x000fe2000df61270 */
[----:B------:R0:W-:Y:S01]  /*527d0*/  @P5 STG.E.U8 desc[UR14][R8.64], R7 ;  /* 0x0000000708005986 */ /* 0x0001e2000c10110e */
[----:B------:R-:W-:Y:S01]  /*527e0*/  ISETP.LT.AND P5, PT, R66, UR7, !P2 ;  /* 0x0000000742007c0c */ /* 0x000fe2000d7a1270 */
[----:B------:R-:W5:Y:S02]  /*527f0*/  LDCU UR4, c[0x0][0x398] ;  /* 0x00007300ff0477ac */ /* 0x000f640008000800 */
[----:B------:R1:W-:Y:S01]  /*52800*/  @P0 STG.E.U8 desc[UR14][R10.64], R17 ;  /* 0x000000110a000986 */ /* 0x0003e2000c10110e */
[----:B------:R-:W-:Y:S01]  /*52810*/  IADD3 R4, P0, PT, R13, R70, RZ ;  /* 0x000000460d047210 */ /* 0x000fe20007f1e0ff */
[----:B------:R-:W-:Y:S01]  /*52820*/  IMAD.MOV.U32 R13, RZ, RZ, R63 ;  /* 0x000000ffff0d7224 */ /* 0x000fe200078e003f */
[----:B------:R-:W-:Y:S01]  /*52830*/  SHF.R.S32.HI R12, RZ, 0x1f, R15 ;  /* 0x0000001fff0c7819 */ /* 0x000fe2000001140f */
[----:B------:R-:W5:Y:S01]  /*52840*/  LDCU UR7, c[0x0][0x398] ;  /* 0x00007300ff0777ac */ /* 0x000f620008000800 */
[----:B------:R-:W-:Y:S01]  /*52850*/  IADD3 R6, P6, PT, R15, R0, RZ ;  /* 0x000000000f067210 */ /* 0x000fe20007fde0ff */
[----:B------:R-:W-:Y:S01]  /*52860*/  IMAD.X R5, R14, 0x1, R69, P0 ;  /* 0x000000010e057824 */ /* 0x000fe200000e0645 */
[----:B------:R-:W-:-:S03]  /*52870*/  SHF.R.S32.HI R13, RZ, 0x8, R13 ;  /* 0x00000008ff0d7819 */ /* 0x000fc6000001140d */
[----:B0-----:R-:W-:Y:S01]  /*52880*/  IMAD.X R7, R12, 0x1, R72, P6 ;  /* 0x000000010c077824 */ /* 0x001fe200030e0648 */
[C---:B------:R-:W-:Y:S02]  /*52890*/  IADD3 R8, P6, PT, R15.reuse, R2, RZ ;  /* 0x000000020f087210 */ /* 0x040fe40007fde0ff */
[----:B-1----:R-:W-:Y:S01]  /*528a0*/  F2FP.SATFINITE.E5M2.F32.PACK_AB_MERGE_C R17, R86, R85, RZ ;  /* 0x000000555611723e */ /* 0x002fe200048060ff */
[----:B------:R0:W-:Y:S02]  /*528b0*/  @P3 STG.E.U8 desc[UR14][R4.64], R13 ;  /* 0x0000000d04003986 */ /* 0x0001e4000c10110e */
[C---:B------:R-:W-:Y:S01]  /*528c0*/  IMAD.X R9, R12.reuse, 0x1, R71, P6 ;  /* 0x000000010c097824 */ /* 0x040fe200030e0647 */
[----:B------:R-:W-:Y:S01]  /*528d0*/  IADD3 R10, P6, PT, R15, R68, RZ ;  /* 0x000000440f0a7210 */ /* 0x000fe20007fde0ff */
[----:B------:R1:W-:Y:S01]  /*528e0*/  @P5 STG.E.U8 desc[UR14][R6.64], R17 ;  /* 0x0000001106005986 */ /* 0x0003e2000c10110e */
[----:B------:R-:W-:Y:S01]  /*528f0*/  ISETP.LT.AND P5, PT, R67, UR6, !P2 ;  /* 0x0000000643007c0c */ /* 0x000fe2000d7a1270 */
[----:B------:R-:W3:Y:S01]  /*52900*/  LDCU UR6, c[0x0][0x398] ;  /* 0x00007300ff0677ac */ /* 0x000ee20008000800 */
[----:B--2---:R-:W-:Y:S01]  /*52910*/  ISETP.LT.AND P3, PT, R91, UR8, !P2 ;  /* 0x000000085b007c0c */ /* 0x004fe2000d761270 */
[----:B------:R-:W2:Y:S01]  /*52920*/  LDL.LU R85, [R1+0x2f8] ;  /* 0x0002f80001557983 */ /* 0x000ea20000300800 */
[----:B------:R-:W-:Y:S01]  /*52930*/  ISETP.LT.AND P2, PT, R89, UR9, !P2 ;  /* 0x0000000959007c0c */ /* 0x000fe2000d741270 */
[C---:B------:R-:W-:Y:S01]  /*52940*/  IMAD.X R11, R12.reuse, 0x1, R3, P6 ;  /* 0x000000010c0b7824 */ /* 0x040fe200030e0603 */
[----:B------:R-:W3:Y:S01]  /*52950*/  LDCU UR8, c[0x0][0x398] ;  /* 0x00007300ff0877ac */ /* 0x000ee20008000800 */
[C---:B0-----:R-:W-:Y:S01]  /*52960*/  IADD3 R4, P6, PT, R15.reuse, R70, RZ ;  /* 0x000000460f047210 */ /* 0x041fe20007fde0ff */
[----:B------:R-:W-:Y:S01]  /*52970*/  VIADD R15, R15, UR28 ;  /* 0x0000001c0f0f7c36 */ /* 0x000fe20008000000 */
[----:B------:R-:W-:Y:S01]  /*52980*/  F2FP.SATFINITE.E5M2.F32.PACK_AB_MERGE_C R65, R65, R64, RZ ;  /* 0x000000404141723e */ /* 0x000fe200048060ff */
[----:B------:R-:W2:Y:S01]  /*52990*/  LDL.LU R86, [R1+0x2fc] ;  /* 0x0002fc0001567983 */ /* 0x000ea20000300800 */
[----:B-1----:R-:W-:Y:S01]  /*529a0*/  PRMT R17, R17, 0x9910, RZ ;  /* 0x0000991011117816 */ /* 0x002fe200000000ff */
[----:B------:R-:W-:Y:S01]  /*529b0*/  IMAD.X R5, R12, 0x1, R69, P6 ;  /* 0x000000010c057824 */ /* 0x000fe200030e0645 */
[----:B-----5:R-:W-:Y:S01]  /*529c0*/  ISETP.LT.AND P6, PT, R67, UR7, !P4 ;  /* 0x0000000743007c0c */ /* 0x020fe2000e7c1270 */
[----:B------:R-:W0:Y:S01]  /*529d0*/  LDCU UR9, c[0x0][0x398] ;  /* 0x00007300ff0977ac */ /* 0x000e220008000800 */
[----:B------:R-:W-:Y:S01]  /*529e0*/  SHF.R.S32.HI R12, RZ, 0x1f, R15 ;  /* 0x0000001fff0c7819 */ /* 0x000fe2000001140f */
[----:B------:R-:W1:Y:S01]  /*529f0*/  LDCU UR7, c[0x0][0x398] ;  /* 0x00007300ff0777ac */ /* 0x000e620008000800 */
[----:B------:R-:W-:-:S05]  /*52a00*/  VIADD R88, R88, 0x3e ;  /* 0x0000003e58587836 */ /* 0x000fca0000000000 */
[----:B------:R-:W-:Y:S02]  /*52a10*/  ISETP.GE.AND P0, PT, R88, UR13, PT ;  /* 0x0000000d58007c0c */ /* 0x000fe4000bf06270 */
[----:B---3--:R-:W-:Y:S02]  /*52a20*/  F2FP.SATFINITE.E5M2.F32.PACK_AB_MERGE_C R19, R90, R87, RZ ;  /* 0x000000575a13723e */ /* 0x008fe400048060ff */
[----:B------:R-:W3:Y:S01]  /*52a30*/  LDL.LU R87, [R1+0x1f8] ;  /* 0x0001f80001577983 */ /* 0x000ee20000300800 */
[----:B----4-:R-:W-:-:S03]  /*52a40*/  F2FP.SATFINITE.E5M2.F32.PACK_AB_MERGE_C R21, R93, R92, RZ ;  /* 0x0000005c5d15723e */ /* 0x010fc600048060ff */
[----:B------:R4:W-:Y:S01]  /*52a50*/  @P5 STG.E.U8 desc[UR14][R8.64], R19 ;  /* 0x0000001308005986 */ /* 0x0009e2000c10110e */
[----:B------:R-:W-:Y:S01]  /*52a60*/  ISETP.LT.AND P5, PT, R66, UR4, !P4 ;  /* 0x0000000442007c0c */ /* 0x000fe2000e7a1270 */
[----:B------:R-:W5:Y:S02]  /*52a70*/  LDCU UR4, c[0x0][0x398] ;  /* 0x00007300ff0477ac */ /* 0x000f640008000800 */
[----:B------:R0:W-:Y:S01]  /*52a80*/  @P3 STG.E.U8 desc[UR14][R10.64], R21 ;  /* 0x000000150a003986 */ /* 0x0001e2000c10110e */
[----:B------:R-:W-:-:S03]  /*52a90*/  PRMT R13, R19, 0x9910, RZ ;  /* 0x00009910130d7816 */ /* 0x000fc600000000ff */
[----:B------:R1:W-:Y:S01]  /*52aa0*/  @P2 STG.E.U8 desc[UR14][R4.64], R65 ;  /* 0x0000004104002986 */ /* 0x0003e2000c10110e */
[C---:B------:R-:W-:Y:S01]  /*52ab0*/  IADD3 R6, P2, PT, R15.reuse, R0, RZ ;  /* 0x000000000f067210 */ /* 0x040fe20007f5e0ff */
[----:B----4-:R-:W-:Y:S01]  /*52ac0*/  IMAD.MOV.U32 R9, RZ, RZ, R17 ;  /* 0x000000ffff097224 */ /* 0x010fe200078e0011 */
[----:B------:R-:W-:Y:S01]  /*52ad0*/  IADD3 R8, P3, PT, R15, R2, RZ ;  /* 0x000000020f087210 */ /* 0x000fe20007f7e0ff */
[----:B------:R-:W3:Y:S02]  /*52ae0*/  LDL.LU R90, [R1+0x1fc] ;  /* 0x0001fc00015a7983 */ /* 0x000ee40000300800 */
[C---:B------:R-:W-:Y:S01]  /*52af0*/  IMAD.X R7, R12.reuse, 0x1, R72, P2 ;  /* 0x000000010c077824 */ /* 0x040fe200010e0648 */
[----:B------:R-:W-:Y:S02]  /*52b00*/  SHF.R.S32.HI R13, RZ, 0x8, R13 ;  /* 0x00000008ff0d7819 */ /* 0x000fe4000001140d */
[----:B0-----:R-:W-:Y:S01]  /*52b10*/  SHF.R.S32.HI R11, RZ, 0x8, R9 ;  /* 0x00000008ff0b7819 */ /* 0x001fe20000011409 */
[C---:B------:R-:W-:Y:S01]  /*52b20*/  IMAD.X R9, R12.reuse, 0x1, R71, P3 ;  /* 0x000000010c097824 */ /* 0x040fe200018e0647 */
[----:B------:R-:W-:Y:S01]  /*52b30*/  ISETP.LT.AND P3, PT, R91, UR6, !P4 ;  /* 0x000000065b007c0c */ /* 0x000fe2000e761270 */
[----:B------:R-:W0:Y:S01]  /*52b40*/  LDCU UR6, c[0x0][0x398] ;  /* 0x00007300ff0677ac */ /* 0x000e220008000800 */
[----:B------:R-:W-:Y:S01]  /*52b50*/  ISETP.LT.AND P4, PT, R89, UR8, !P4 ;  /* 0x0000000859007c0c */ /* 0x000fe2000e781270 */
[----:B------:R4:W-:Y:S01]  /*52b60*/  @P5 STG.E.U8 desc[UR14][R6.64], R11 ;  /* 0x0000000b06005986 */ /* 0x0009e2000c10110e */
[----:B-1----:R-:W-:Y:S01]  /*52b70*/  IADD3 R4, P5, PT, R15, R68, RZ ;  /* 0x000000440f047210 */ /* 0x002fe20007fbe0ff */
[----:B------:R-:W1:Y:S01]  /*52b80*/  LDCU UR8, c[0x0][0x398] ;  /* 0x00007300ff0877ac */ /* 0x000e620008000800 */
[----:B------:R-:W-:Y:S01]  /*52b90*/  PRMT R10, R21, 0x9910, RZ ;  /* 0x00009910150a7816 */ /* 0x000fe200000000ff */
[----:B------:R0:W-:Y:S01]  /*52ba0*/  @P6 STG.E.U8 desc[UR14][R8.64], R13 ;  /* 0x0000000d08006986 */ /* 0x0001e2000c10110e */
[----:B------:R-:W-:Y:S01]  /*52bb0*/  PRMT R17, R65, 0x9910, RZ ;  /* 0x0000991041117816 */ /* 0x000fe200000000ff */
[----:B------:R-:W-:Y:S01]  /*52bc0*/  IMAD.X R5, R12, 0x1, R3, P5 ;  /* 0x000000010c057824 */ /* 0x000fe200028e0603 */
[----:B----4-:R-:W-:-:S02]  /*52bd0*/  IADD3 R6, P6, PT, R15, R70, RZ ;  /* 0x000000460f067210 */ /* 0x010fc40007fde0ff */
[----:B------:R-:W-:Y:S02]  /*52be0*/  SHF.R.S32.HI R17, RZ, 0x8, R17 ;  /* 0x00000008ff117819 */ /* 0x000fe40000011411 */
[----:B0-----:R-:W-:Y:S01]  /*52bf0*/  SHF.R.S32.HI R13, RZ, 0x8, R10 ;  /* 0x00000008ff0d7819 */ /* 0x001fe2000001140a */
[----:B------:R-:W-:Y:S01]  /*52c00*/  IMAD.X R7, R12, 0x1, R69, P6 ;  /* 0x000000010c077824 */ /* 0x000fe200030e0645 */
[C---:B------:R-:W-:Y:S02]  /*52c10*/  ISETP.LT.AND P2, PT, R66.reuse, UR10, !P1 ;  /* 0x0000000a42007c0c */ /* 0x040fe4000cf41270 */
[----:B------:R-:W-:Y:S01]  /*52c20*/  ISETP.LT.AND P5, PT, R66, UR9, !P0 ;  /* 0x0000000942007c0c */ /* 0x000fe2000c7a1270 */
[----:B------:R-:W-:Y:S01]  /*52c30*/  @P3 STG.E.U8 desc[UR14][R4.64], R13 ;  /* 0x0000000d04003986 */ /* 0x000fe2000c10110e */
[----:B-----5:R-:W-:Y:S01]  /*52c40*/  ISETP.LT.AND P3, PT, R67, UR4, !P0 ;  /* 0x0000000443007c0c */ /* 0x020fe2000c761270 */
[----:B------:R-:W-:Y:S01]  /*52c50*/  VIADD R15, R15, UR28 ;  /* 0x0000001c0f0f7c36 */ /* 0x000fe20008000000 */
[----:B------:R-:W0:Y:S01]  /*52c60*/  LDCU UR4, c[0x0][0x398] ;  /* 0x00007300ff0477ac */ /* 0x000e220008000800 */
[----:B------:R-:W4:Y:S04]  /*52c70*/  LDL.LU R66, [R1+0x18ec] ;  /* 0x0018ec0001427983 */ /* 0x000f280000300800 */
[----:B------:R-:W5:Y:S04]  /*52c80*/  LDL.LU R92, [R1+0xf8] ;  /* 0x0000f800015c7983 */ /* 0x000f680000300800 */
[----:B------:R0:W-:Y:S01]  /*52c90*/  @P4 STG.E.U8 desc[UR14][R6.64], R17 ;  /* 0x0000001106004986 */ /* 0x0001e2000c10110e */
[----:B------:R-:W-:Y:S01]  /*52ca0*/  ISETP.LT.AND P4, PT, R67, UR7, !P1 ;  /* 0x0000000743007c0c */ /* 0x000fe2000cf81270 */
[----:B------:R-:W0:Y:S02]  /*52cb0*/  LDCU UR7, c[0x0][0x398] ;  /* 0x00007300ff0777ac */ /* 0x000e240008000800 */
[----:B------:R-:W5:Y:S04]  /*52cc0*/  LDL.LU R93, [R1+0xfc] ;  /* 0x0000fc00015d7983 */ /* 0x000f680000300800 */
[----:B------:R-:W4:Y:S01]  /*52cd0*/  LDL.LU R67, [R1+0x18e8] ;  /* 0x0018e80001437983 */ /* 0x000f220000300800 */
[----:B------:R-:W-:-:S02]  /*52ce0*/  SHF.R.S32.HI R14, RZ, 0x1f, R15 ;  /* 0x0000001fff0e7819 */ /* 0x000fc4000001140f */
[----:B------:R-:W-:-:S05]  /*52cf0*/  IADD3 R8, P6, PT, R15, R0, RZ ;  /* 0x000000000f087210 */ /* 0x000fca0007fde0ff */
[----:B------:R-:W-:Y:S01]  /*52d00*/  IMAD.X R9, R14, 0x1, R72, P6 ;  /* 0x000000010e097824 */ /* 0x000fe200030e0648 */
[----:B------:R-:W-:-:S05]  /*52d10*/  IADD3 R10, P6, PT, R15, R2, RZ ;  /* 0x000000020f0a7210 */ /* 0x000fca0007fde0ff */
[----:B------:R-:W-:Y:S01]  /*52d20*/  IMAD.X R11, R14, 0x1, R71, P6 ;  /* 0x000000010e0b7824 */ /* 0x000fe200030e0647 */
[C---:B0-----:R-:W-:Y:S01]  /*52d30*/  IADD3 R6, P6, PT, R15.reuse, R70, RZ ;  /* 0x000000460f067210 */ /* 0x041fe20007fde0ff */
[----:B------:R-:W-:-:S04]  /*52d40*/  VIADD R17, R15, UR28 ;  /* 0x0000001c0f117c36 */ /* 0x000fc80008000000 */
[----:B------:R-:W-:Y:S01]  /*52d50*/  IMAD.X R7, R14, 0x1, R69, P6 ;  /* 0x000000010e077824 */ /* 0x000fe200030e0645 */
[----:B------:R-:W-:Y:S02]  /*52d60*/  SHF.R.S32.HI R16, RZ, 0x1f, R17 ;  /* 0x0000001fff107819 */ /* 0x000fe40000011411 */
[----:B--2---:R-:W-:-:S05]  /*52d70*/  F2FP.SATFINITE.E5M2.F32.PACK_AB_MERGE_C R19, R86, R85, RZ ;  /* 0x000000555613723e */ /* 0x004fca00048060ff */
[----:B------:R0:W-:Y:S01]  /*52d80*/  @P5 STG.E.U8 desc[UR14][R8.64], R19 ;  /* 0x0000001308005986 */ /* 0x0001e2000c10110e */
[----:B------:R-:W-:-:S05]  /*52d90*/  IADD3 R12, P5, PT, R17, R0, RZ ;  /* 0x00000000110c7210 */ /* 0x000fca0007fbe0ff */
[----:B------:R-:W-:Y:S01]  /*52da0*/  IMAD.X R13, R16, 0x1, R72, P5 ;  /* 0x00000001100d7824 */ /* 0x000fe200028e0648 */
[----:B------:R-:W-:Y:S02]  /*52db0*/  ISETP.LT.AND P5, PT, R91, UR4, !P0 ;  /* 0x000000045b007c0c */ /* 0x000fe4000c7a1270 */
[----:B------:R-:W-:Y:S02]  /*52dc0*/  ISETP.LT.AND P0, PT, R89, UR6, !P0 ;  /* 0x0000000659007c0c */ /* 0x000fe4000c701270 */
[----:B0-----:R-:W-:-:S04]  /*52dd0*/  PRMT R9, R19, 0x9910, RZ ;  /* 0x0000991013097816 */ /* 0x001fc800000000ff */
[----:B------:R-:W-:Y:S02]  /*52de0*/  SHF.R.S32.HI R9, RZ, 0x8, R9 ;  /* 0x00000008ff097819 */ /* 0x000fe40000011409 */
[----:B---3--:R-:W-:-:S05]  /*52df0*/  F2FP.SATFINITE.E5M2.F32.PACK_AB_MERGE_C R21, R90, R87, RZ ;  /* 0x000000575a15723e */ /* 0x008fca00048060ff */
[----:B------:R0:W-:Y:S01]  /*52e00*/  @P3 STG.E.U8 desc[UR14][R10.64], R21 ;  /* 0x000000150a003986 */ /* 0x0001e2000c10110e */
[----:B------:R-:W-:-:S05]  /*52e10*/  IADD3 R4, P3, PT, R15, R68, RZ ;  /* 0x000000440f047210 */ /* 0x000fca0007f7e0ff */
[----:B------:R-:W-:Y:S01]  /*52e20*/  IMAD.X R5, R14, 0x1, R3, P3 ;  /* 0x000000010e057824 */ /* 0x000fe200018e0603 */
[----:B------:R-:W-:-:S05]  /*52e30*/  IADD3 R14, P6, PT, R17, R2, RZ ;  /* 0x00000002110e7210 */ /* 0x000fca0007fde0ff */
[----:B------:R-:W-:Y:S01]  /*52e40*/  IMAD.X R15, R16, 0x1, R71, P6 ;  /* 0x00000001100f7824 */ /* 0x000fe200030e0647 */
[----:B------:R-:W-:-:S05]  /*52e50*/  IADD3 R2, P6, PT, R17, R68, RZ ;  /* 0x0000004411027210 */ /* 0x000fca0007fde0ff */
[C---:B------:R-:W-:Y:S01]  /*52e60*/  IMAD.X R3, R16.reuse, 0x1, R3, P6 ;  /* 0x0000000110037824 */ /* 0x040fe200030e0603 */
[----:B------:R-:W-:Y:S02]  /*52e70*/  IADD3 R70, P6, PT, R17, R70, RZ ;  /* 0x0000004611467210 */ /* 0x000fe40007fde0ff */
[----:B-1----:R-:W-:Y:S02]  /*52e80*/  ISETP.LT.AND P3, PT, R91, UR8, !P1 ;  /* 0x000000085b007c0c */ /* 0x002fe4000cf61270 */
[----:B------:R-:W-:Y:S02]  /*52e90*/  ISETP.LT.AND P1, PT, R89, UR7, !P1 ;  /* 0x0000000759007c0c */ /* 0x000fe4000cf21270 */
[----:B0-----:R-:W-:Y:S01]  /*52ea0*/  PRMT R11, R21, 0x9910, RZ ;  /* 0x00009910150b7816 */ /* 0x001fe200000000ff */
[----:B------:R-:W-:-:S03]  /*52eb0*/  IMAD.X R71, R16, 0x1, R69, P6 ;  /* 0x0000000110477824 */ /* 0x000fc600030e0645 */
[----:B------:R-:W-:Y:S02]  /*52ec0*/  SHF.R.S32.HI R11, RZ, 0x8, R11 ;  /* 0x00000008ff0b7819 */ /* 0x000fe4000001140b */
[----:B-----5:R-:W-:Y:S02]  /*52ed0*/  F2FP.SATFINITE.E5M2.F32.PACK_AB_MERGE_C R17, R93, R92, RZ ;  /* 0x0000005c5d11723e */ /* 0x020fe400048060ff */
[----:B----4-:R-:W-:-:S04]  /*52ee0*/  F2FP.SATFINITE.E5M2.F32.PACK_AB_MERGE_C R67, R67, R66, RZ ;  /* 0x000000424343723e */ /* 0x010fc800048060ff */
[----:B------:R-:W-:Y:S01]  /*52ef0*/  PRMT R8, R67, 0x9910, RZ ;  /* 0x0000991043087816 */ /* 0x000fe200000000ff */
[----:B------:R0:W-:Y:S01]  /*52f00*/  @P5 STG.E.U8 desc[UR14][R4.64], R17 ;  /* 0x0000001104005986 */ /* 0x0001e2000c10110e */
[----:B------:R-:W-:-:S03]  /*52f10*/  PRMT R0, R17, 0x9910, RZ ;  /* 0x0000991011007816 */ /* 0x000fc600000000ff */
[----:B------:R1:W-:Y:S01]  /*52f20*/  @P0 STG.E.U8 desc[UR14][R6.64], R67 ;  /* 0x0000004306000986 */ /* 0x0003e2000c10110e */
[----:B0-----:R-:W-:Y:S01]  /*52f30*/  IMAD.MOV.U32 R4, RZ, RZ, R8 ;  /* 0x000000ffff047224 */ /* 0x001fe200078e0008 */
[----:B------:R-:W-:Y:S02]  /*52f40*/  SHF.R.S32.HI R5, RZ, 0x8, R0 ;  /* 0x00000008ff057819 */ /* 0x000fe40000011400 */
[----:B------:R0:W-:Y:S02]  /*52f50*/  @P2 STG.E.U8 desc[UR14][R12.64], R9 ;  /* 0x000000090c002986 */ /* 0x0001e4000c10110e */
[----:B-1----:R-:W-:Y:S02]  /*52f60*/  SHF.R.S32.HI R7, RZ, 0x8, R4 ;  /* 0x00000008ff077819 */ /* 0x002fe40000011404 */
[----:B------:R0:W-:Y:S04]  /*52f70*/  @P4 STG.E.U8 desc[UR14][R14.64], R11 ;  /* 0x0000000b0e004986 */ /* 0x0001e8000c10110e */
[----:B------:R0:W-:Y:S04]  /*52f80*/  @P3 STG.E.U8 desc[UR14][R2.64], R5 ;  /* 0x0000000502003986 */ /* 0x0001e8000c10110e */
[----:B------:R0:W-:Y:S01]  /*52f90*/  @P1 STG.E.U8 desc[UR14][R70.64], R7 ;  /* 0x0000000746001986 */ /* 0x0001e2000c10110e */
[----:B------:R-:W-:Y:S06]  /*52fa0*/  BAR.SYNC.DEFER_BLOCKING 0x0 ;  /* 0x0000000000007b1d */ /* 0x000fec0000010000 */
[----:B------:R-:W-:Y:S05]  /*52fb0*/  BRA.U UP0, `(.L_x_13) ;  /* 0x0000000100a07547 */ /* 0x000fea000b800000 */
[----:B------:R-:W1:Y:S01]  /*52fc0*/  S2UR UR6, SR_CgaCtaId ;  /* 0x00000000000679c3 */ /* 0x000e620000008800 */
[----:B------:R-:W-:Y:S01]  /*52fd0*/  NOP ;  /* 0x0000000000007918 */ /* 0x000fe20000000000 */
[----:B------:R-:W-:Y:S01]  /*52fe0*/  UMOV UR4, 0x50 ;  /* 0x0000005000047882 */ /* 0x000fe20000000000 */
[----:B------:R-:W-:Y:S02]  /*52ff0*/  IMAD.U32 R0, RZ, RZ, UR5 ;  /* 0x00000005ff007e24 */ /* 0x000fe4000f8e00ff */
[----:B0-----:R-:W-:Y:S02]  /*53000*/  IMAD.MOV.U32 R3, RZ, RZ, 0xff ;  /* 0x000000ffff037424 */ /* 0x001fe400078e00ff */
[----:B------:R-:W-:Y:S01]  /*53010*/  IMAD.MOV.U32 R7, RZ, RZ, 0x1 ;  /* 0x00000001ff077424 */ /* 0x000fe200078e00ff */
[----:B------:R-:W-:-:S04]  /*53020*/  LOP3.LUT R0, R0, 0xffff, RZ, 0xc0, !PT ;  /* 0x0000ffff00007812 */ /* 0x000fc800078ec0ff */
[----:B------:R-:W-:-:S05]  /*53030*/  SHF.R.U32.HI R0, RZ, 0x5, R0 ;  /* 0x00000005ff007819 */ /* 0x000fca0000011600 */
[----:B------:R-:W-:Y:S01]  /*53040*/  VIADD R2, R0, 0x10 ;  /* 0x0000001000027836 */ /* 0x000fe20000000000 */
[----:B------:R-:W-:Y:S01]  /*53050*/  SHF.L.U32 R0, R3, R0, RZ ;  /* 0x0000000003007219 */ /* 0x000fe200000006ff */
[----:B-1----:R-:W-:-:S03]  /*53060*/  ULEA UR6, UR6, UR4, 0x18 ;  /* 0x0000000406067291 */ /* 0x002fc6000f8ec0ff */
[----:B------:R-:W-:-:S04]  /*53070*/  SHF.L.U32 R3, R7, R2, RZ ;  /* 0x0000000207037219 */ /* 0x000fc800000006ff */
[----:B------:R-:W-:Y:S02]  /*53080*/  LOP3.LUT R0, R3, R0, RZ, 0xfc, !PT ;  /* 0x0000000003007212 */ /* 0x000fe400078efcff */
[----:B------:R-:W0:Y:S02]  /*53090*/  LDS R5, [UR6] ;  /* 0x00000006ff057984 */ /* 0x000e240008000800 */
[C---:B------:R-:W-:Y:S02]  /*530a0*/  LOP3.LUT R2, R0.reuse, 0xffff, RZ, 0xc0, !PT ;  /* 0x0000ffff00027812 */ /* 0x040fe400078ec0ff */
[----:B0-----:R-:W-:-:S04]  /*530b0*/  LOP3.LUT R3, R0, 0xffff, R5, 0x80, !PT ;  /* 0x0000ffff00037812 */ /* 0x001fc800078e8005 */
[----:B------:R-:W-:-:S13]  /*530c0*/  ISETP.NE.AND P0, PT, R3, R2, PT ;  /* 0x000000020300720c */ /* 0x000fda0003f05270 */
[----:B------:R-:W-:Y:S05]  /*530d0*/  @P0 BRA `(.L_x_14) ;  /* 0x0000000000500947 */ /* 0x000fea0003800000 */
[----:B------:R-:W-:Y:S02]  /*530e0*/  SHF.R.U32.HI R5, RZ, 0x10, R5 ;  /* 0x00000010ff057819 */ /* 0x000fe40000011605 */
[----:B------:R-:W-:-:S04]  /*530f0*/  SHF.R.U32.HI R2, RZ, 0x10, R0 ;  /* 0x00000010ff027819 */ /* 0x000fc80000011600 */
[----:B------:R-:W-:-:S04]  /*53100*/  LOP3.LUT R5, R5, R2, RZ, 0xc0, !PT ;  /* 0x0000000205057212 */ /* 0x000fc800078ec0ff */
[----:B------:R-:W-:-:S13]  /*53110*/  ISETP.NE.AND P0, PT, R5, R2, PT ;  /* 0x000000020500720c */ /* 0x000fda0003f05270 */
[----:B------:R-:W-:Y:S05]  /*53120*/  @P0 BRA `(.L_x_15) ;  /* 0x0000000000300947 */ /* 0x000fea0003800000 */
[----:B------:R-:W-:Y:S01]  /*53130*/  R2UR UR4, R0 ;  /* 0x00000000000472ca */ /* 0x000fe200000e0000 */
[----:B------:R-:W-:Y:S01]  /*53140*/  VOTEU.ANY UR5, UPT, PT ;  /* 0x0000000000057886 */ /* 0x000fe200038e0100 */
[----:B------:R-:W0:Y:S01]  /*53150*/  S2R R0, SR_LANEID ;  /* 0x0000000000007919 */ /* 0x000e220000000000 */
[----:B------:R-:W-:-:S10]  /*53160*/  UFLO.U32 UR5, UR5 ;  /* 0x00000005000572bd */ /* 0x000fd400080e0000 */
[----:B------:R-:W-:-:S06]  /*53170*/  ULOP3.LUT UR4, URZ, UR4, URZ, 0x33, !UPT ;  /* 0x00000004ff047292 */ /* 0x000fcc000f8e33ff */
[----:B------:R-:W-:-:S04]  /*53180*/  IMAD.U32 R2, RZ, RZ, UR4 ;  /* 0x00000004ff027e24 */ /* 0x000fc8000f8e00ff */
[----:B------:R-:W1:Y:S02]  /*53190*/  REDUX UR7, R2 ;  /* 0x00000000020773c4 */ /* 0x000e640000000000 */
[----:B------:R2:W-:Y:S01]  /*531a0*/  UTCATOMSWS.AND URZ, UR4 ;  /* 0x0000000400ff79e3 */ /* 0x0005e20008000000 */
[----:B0-----:R-:W-:Y:S01]  /*531b0*/  ISETP.EQ.U32.AND P0, PT, R0, UR5, PT ;  /* 0x0000000500007c0c */ /* 0x001fe2000bf02070 */
[----:B-1----:R-:W-:-:S12]  /*531c0*/  IMAD.U32 R0, RZ, RZ, UR7 ;  /* 0x00000007ff007e24 */ /* 0x002fd8000f8e00ff */
[----:B------:R2:W-:Y:S01]  /*531d0*/  @P0 ATOMS.AND RZ, [UR6], R0 ;  /* 0x00000000ffff098c */ /* 0x0005e2000a800006 */
[----:B------:R-:W-:Y:S05]  /*531e0*/  BRA `(.L_x_13) ;  /* 0x0000000000147947 */ /* 0x000fea0003800000 */
.L_x_15:
[----:B------:R-:W-:-:S07]  /*531f0*/  MOV R2, 0x53210 ;  /* 0x0005321000027802 */ /* 0x000fce0000000f00 */
[----:B------:R-:W-:Y:S05]  /*53200*/  CALL.REL.NOINC `($__internal_0_$__cuda_sm10x_tcgen05_guardrail_trap_col_being_dealloced_not_returned_by_alloc) ;  /* 0x00000000002c7944 */ /* 0x000fea0003c00000 */
[----:B------:R-:W-:Y:S05]  /*53210*/  BRA `(.L_x_13) ;  /* 0x0000000000087947 */ /* 0x000fea0003800000 */
.L_x_14:
[----:B------:R-:W-:-:S07]  /*53220*/  MOV R2, 0x53240 ;  /* 0x0005324000027802 */ /* 0x000fce0000000f00 */
[----:B------:R-:W-:Y:S05]  /*53230*/  CALL.REL.NOINC `($__internal_2_$__cuda_sm10x_tcgen05_guardrail_trap_unallocated_columns_being_dealloced) ;  /* 0x0000000000387944 */ /* 0x000fea0003c00000 */
.L_x_13:
[----:B------:R-:W-:Y:S01]  /*53240*/  NOP ;  /* 0x0000000000007918 */ /* 0x000fe20000000000 */
[----:B--2---:R-:W-:Y:S05]  /*53250*/  EXIT ;  /* 0x000000000000794d */ /* 0x004fea0003800000 */
.L_x_8:
[----:B------:R-:W0:Y:S02]  /*53260*/  SYNCS.PHASECHK.TRANS64.TRYWAIT P1, [UR6], R20 ;  /* 0x00000014ff0075a7 */ /* 0x000e240008021106 */
[----:B0-----:R-:W-:Y:S05]  /*53270*/  @!P1 BRA `(.L_x_8) ;  /* 0xfffffffc00f89947 */ /* 0x001fea000383ffff */
[----:B------:R-:W-:Y:S05]  /*53280*/  BRA `(.L_x_16) ;  /* 0xfffffdd8009c7947 */ /* 0x000fea000383ffff */
.L_x_12:
[----:B------:R-:W0:Y:S02]  /*53290*/  SYNCS.PHASECHK.TRANS64.TRYWAIT P0, [UR6], R0 ;  /* 0x00000000ff0075a7 */ /* 0x000e240008001106 */
[----:B0-----:R-:W-:Y:S05]  /*532a0*/  @!P0 BRA `(.L_x_12) ;  /* 0xfffffffc00f88947 */ /* 0x001fea000383ffff */
[----:B------:R-:W-:Y:S05]  /*532b0*/  BRA `(.L_x_11) ;  /* 0xffffff6400e07947 */ /* 0x000fea000383ffff */
        .weak           $__internal_0_$__cuda_sm10x_tcgen05_guardrail_trap_col_being_dealloced_not_returned_by_alloc
        .type           $__internal_0_$__cuda_sm10x_tcgen05_guardrail_trap_col_being_dealloced_not_returned_by_alloc,@function
        .size           $__internal_0_$__cuda_sm10x_tcgen05_guardrail_trap_col_being_dealloced_not_returned_by_alloc,($__internal_1_$__cuda_sm10x_tcgen05_guardrail_trap_phase_invalid_during_alloc - $__internal_0_$__cuda_sm10x_tcgen05_guardrail_trap_col_being_dealloced_not_returned_by_alloc)
$__internal_0_$__cuda_sm10x_tcgen05_guardrail_trap_col_being_dealloced_not_returned_by_alloc:
[----:B------:R-:W-:Y:S05]  /*532c0*/  BPT.TRAP 0x1 ;  /* 0x000000040000795c */ /* 0x000fea0000300000 */
[----:B------:R-:W-:-:S04]  /*532d0*/  IMAD.MOV.U32 R3, RZ, RZ, 0x0 ;  /* 0x00000000ff037424 */ /* 0x000fc800078e00ff */
[----:B------:R-:W-:Y:S05]  /*532e0*/  RET.REL.NODEC R2 `(matmul_kernel) ;  /* 0xfffffacc02447950 */ /* 0x000fea0003c3ffff */
        .weak           $__internal_1_$__cuda_sm10x_tcgen05_guardrail_trap_phase_invalid_during_alloc
        .type           $__internal_1_$__cuda_sm10x_tcgen05_guardrail_trap_phase_invalid_during_alloc,@function
        .size           $__internal_1_$__cuda_sm10x_tcgen05_guardrail_trap_phase_invalid_during_alloc,($__internal_2_$__cuda_sm10x_tcgen05_guardrail_trap_unallocated_columns_being_dealloced - $__internal_1_$__cuda_sm10x_tcgen05_guardrail_trap_phase_invalid_during_alloc)
$__internal_1_$__cuda_sm10x_tcgen05_guardrail_trap_phase_invalid_during_alloc:
[----:B------:R-:W-:Y:S05]  /*532f0*/  BPT.TRAP 0x1 ;  /* 0x000000040000795c */ /* 0x000fea0000300000 */
[----:B------:R-:W-:-:S04]  /*53300*/  IMAD.MOV.U32 R3, RZ, RZ, 0x0 ;  /* 0x00000000ff037424 */ /* 0x000fc800078e00ff */
[----:B------:R-:W-:Y:S05]  /*53310*/  RET.REL.NODEC R2 `(matmul_kernel) ;  /* 0xfffffacc02387950 */ /* 0x000fea0003c3ffff */
        .weak           $__internal_2_$__cuda_sm10x_tcgen05_guardrail_trap_unallocated_columns_being_dealloced
        .type           $__internal_2_$__cuda_sm10x_tcgen05_guardrail_trap_unallocated_columns_being_dealloced,@function
        .size           $__internal_2_$__cuda_sm10x_tcgen05_guardrail_trap_unallocated_columns_being_dealloced,(.L_x_20 - $__internal_2_$__cuda_sm10x_tcgen05_guardrail_trap_unallocated_columns_being_dealloced)
$__internal_2_$__cuda_sm10x_tcgen05_guardrail_trap_unallocated_columns_being_dealloced:
[----:B------:R-:W-:Y:S05]  /*53320*/  BPT.TRAP 0x1 ;  /* 0x000000040000795c */ /* 0x000fea0000300000 */
[----:B------:R-:W-:-:S04]  /*53330*/  IMAD.MOV.U32 R3, RZ, RZ, 0x0 ;  /* 0x00000000ff037424 */ /* 0x000fc800078e00ff */
[----:B------:R-:W-:Y:S05]  /*53340*/  RET.REL.NODEC R2 `(matmul_kernel) ;  /* 0xfffffacc022c7950 */ /* 0x000fea0003c3ffff */
.L_x_17:
[----:B------:R-:W-:-:S00]  /*53350*/  BRA `(.L_x_17) ;  /* 0xfffffffc00fc7947 */ /* 0x000fc0000383ffff */
[----:B------:R-:W-:-:S00]  /*53360*/  NOP ;  /* 0x0000000000007918 */ /* 0x000fc00000000000 */
        /* <DEDUP_REMOVED lines=9> */
.L_x_20:


//--------------------- .nv.shared.matmul_kernel  --------------------------
	.section	.nv.shared.matmul_kernel,"aw",@nobits
	.sectionflags	@""
	.align	16
	.zero		1024


//--------------------- .nv.shared.reserved.0     --------------------------
	.section	.nv.shared.reserved.0,"aw",@nobits
	.align	8
	.weak		__nv_reservedSMEM_offset_0_alias
	.size		__nv_reservedSMEM_offset_0_alias, 0, 64
	.other		__nv_reservedSMEM_offset_0_alias,@"STO_CUDA_RESERVED_SHARED STV_DEFAULT"
__nv_reservedSMEM_offset_0_alias:
	.zero		0
.nv.shared.reserved.0:
	.zero		64
	.weak		__nv_reservedSMEM_allocation_phase
	.type		__nv_reservedSMEM_allocation_phase,@object
	.size		__nv_reservedSMEM_allocation_phase,(.L_0 - __nv_reservedSMEM_allocation_phase)
__nv_reservedSMEM_allocation_phase:
	.zero		1
.L_0:
	.zero		7
	.weak		__nv_reservedSMEM_devtool_atexit_pc
	.type		__nv_reservedSMEM_devtool_atexit_pc,@object
	.size		__nv_reservedSMEM_devtool_atexit_pc,(__nv_reservedSMEM_allocation_mask - __nv_reservedSMEM_devtool_atexit_pc)
__nv_reservedSMEM_devtool_atexit_pc:
	.zero		8
	.weak		__nv_reservedSMEM_allocation_mask
	.type		__nv_reservedSMEM_allocation_mask,@object
	.size		__nv_reservedSMEM_allocation_mask,(.L_2 - __nv_reservedSMEM_allocation_mask)
__nv_reservedSMEM_allocation_mask:
	.zero		4
.L_2:


//--------------------- .nv.constant0.matmul_kernel --------------------------
	.section	.nv.constant0.matmul_kernel,"a",@progbits
	.sectionflags	@""
	.align	4
.nv.constant0.matmul_kernel:
	.zero		976


//--------------------- SYMBOLS --------------------------

	.type		.nv.reservedSmem.offset0,@object
	.size		.nv.reservedSmem.offset0,0x4
	.type		.nv.reservedSmem.cap,@object
	.size		.nv.reservedSmem.cap,0x4
